//
// Generated by NVIDIA NVVM Compiler
//
// Compiler Build ID: CL-36424714
// Cuda compilation tools, release 13.0, V13.0.88
// Based on NVVM 20.0.0
//

.version 9.0
.target sm_100
.address_size 64

	// .globl	_Z20calculate_differencePfS_S_S_S_S_
// _ZZN3cub18CUB_300001_SM_10006detail6reduce28DeviceReduceSingleTileKernelINS2_10policy_hubIPfj9sum_deltaE10Policy1000EN6thrust24THRUST_300001_SM_1000_NS6detail15normal_iteratorINSA_10device_ptrIS5_EEEEPS5_jS6_S5_S5_N4cuda3std3__410__identityEEEvT0_T1_T2_T3_T4_T6_E12temp_storage has been demoted
// _ZZN3cub18CUB_300001_SM_10006detail6reduce18DeviceReduceKernelINS2_10policy_hubIPfj9sum_deltaE10Policy1000EN6thrust24THRUST_300001_SM_1000_NS6detail15normal_iteratorINSA_10device_ptrIS5_EEEEjS6_S5_N4cuda3std3__410__identityEEEvT0_PT3_T1_NS0_13GridEvenShareISN_EET2_T4_E12temp_storage has been demoted
// _ZZN3cub18CUB_300001_SM_10006detail6reduce28DeviceReduceSingleTileKernelINS2_10policy_hubIPfj9sum_deltaE10Policy1000EPS5_S9_iS6_S5_S5_N4cuda3std3__410__identityEEEvT0_T1_T2_T3_T4_T6_E12temp_storage has been demoted
// _ZZN3cub18CUB_300001_SM_10006detail6reduce28DeviceReduceSingleTileKernelINS2_10policy_hubIPfy9sum_deltaE10Policy1000EN6thrust24THRUST_300001_SM_1000_NS6detail15normal_iteratorINSA_10device_ptrIS5_EEEEPS5_yS6_S5_S5_N4cuda3std3__410__identityEEEvT0_T1_T2_T3_T4_T6_E12temp_storage has been demoted
// _ZZN3cub18CUB_300001_SM_10006detail6reduce18DeviceReduceKernelINS2_10policy_hubIPfy9sum_deltaE10Policy1000EN6thrust24THRUST_300001_SM_1000_NS6detail15normal_iteratorINSA_10device_ptrIS5_EEEEyS6_S5_N4cuda3std3__410__identityEEEvT0_PT3_T1_NS0_13GridEvenShareISN_EET2_T4_E12temp_storage has been demoted
// _ZZN3cub18CUB_300001_SM_10006detail6reduce28DeviceReduceSingleTileKernelINS2_10policy_hubIPfy9sum_deltaE10Policy1000EPS5_S9_iS6_S5_S5_N4cuda3std3__410__identityEEEvT0_T1_T2_T3_T4_T6_E12temp_storage has been demoted
.global .align 1 .b8 _ZN34_INTERNAL_6085a854_4_k_cu_e452a0da4cuda3std3__45__cpo5beginE[1];
.global .align 1 .b8 _ZN34_INTERNAL_6085a854_4_k_cu_e452a0da4cuda3std3__45__cpo3endE[1];
.global .align 1 .b8 _ZN34_INTERNAL_6085a854_4_k_cu_e452a0da4cuda3std3__45__cpo6cbeginE[1];
.global .align 1 .b8 _ZN34_INTERNAL_6085a854_4_k_cu_e452a0da4cuda3std3__45__cpo4cendE[1];
.global .align 1 .b8 _ZN34_INTERNAL_6085a854_4_k_cu_e452a0da4cuda3std3__45__cpo6rbeginE[1];
.global .align 1 .b8 _ZN34_INTERNAL_6085a854_4_k_cu_e452a0da4cuda3std3__45__cpo4rendE[1];
.global .align 1 .b8 _ZN34_INTERNAL_6085a854_4_k_cu_e452a0da4cuda3std3__45__cpo7crbeginE[1];
.global .align 1 .b8 _ZN34_INTERNAL_6085a854_4_k_cu_e452a0da4cuda3std3__45__cpo5crendE[1];
.global .align 1 .b8 _ZN34_INTERNAL_6085a854_4_k_cu_e452a0da4cuda3std3__436_GLOBAL__N__6085a854_4_k_cu_e452a0da6ignoreE[1];
.global .align 1 .b8 _ZN34_INTERNAL_6085a854_4_k_cu_e452a0da4cuda3std3__419piecewise_constructE[1];
.global .align 1 .b8 _ZN34_INTERNAL_6085a854_4_k_cu_e452a0da4cuda3std3__48in_placeE[1];
.global .align 1 .b8 _ZN34_INTERNAL_6085a854_4_k_cu_e452a0da4cuda3std3__420unreachable_sentinelE[1];
.global .align 1 .b8 _ZN34_INTERNAL_6085a854_4_k_cu_e452a0da4cuda3std3__47nulloptE[1];
.global .align 1 .b8 _ZN34_INTERNAL_6085a854_4_k_cu_e452a0da4cuda3std3__48unexpectE[1];
.global .align 1 .b8 _ZN34_INTERNAL_6085a854_4_k_cu_e452a0da4cuda3std6ranges3__45__cpo4swapE[1];
.global .align 1 .b8 _ZN34_INTERNAL_6085a854_4_k_cu_e452a0da4cuda3std6ranges3__45__cpo9iter_moveE[1];
.global .align 1 .b8 _ZN34_INTERNAL_6085a854_4_k_cu_e452a0da4cuda3std6ranges3__45__cpo5beginE[1];
.global .align 1 .b8 _ZN34_INTERNAL_6085a854_4_k_cu_e452a0da4cuda3std6ranges3__45__cpo3endE[1];
.global .align 1 .b8 _ZN34_INTERNAL_6085a854_4_k_cu_e452a0da4cuda3std6ranges3__45__cpo6cbeginE[1];
.global .align 1 .b8 _ZN34_INTERNAL_6085a854_4_k_cu_e452a0da4cuda3std6ranges3__45__cpo4cendE[1];
.global .align 1 .b8 _ZN34_INTERNAL_6085a854_4_k_cu_e452a0da4cuda3std6ranges3__45__cpo7advanceE[1];
.global .align 1 .b8 _ZN34_INTERNAL_6085a854_4_k_cu_e452a0da4cuda3std6ranges3__45__cpo9iter_swapE[1];
.global .align 1 .b8 _ZN34_INTERNAL_6085a854_4_k_cu_e452a0da4cuda3std6ranges3__45__cpo4nextE[1];
.global .align 1 .b8 _ZN34_INTERNAL_6085a854_4_k_cu_e452a0da4cuda3std6ranges3__45__cpo4prevE[1];
.global .align 1 .b8 _ZN34_INTERNAL_6085a854_4_k_cu_e452a0da4cuda3std6ranges3__45__cpo4dataE[1];
.global .align 1 .b8 _ZN34_INTERNAL_6085a854_4_k_cu_e452a0da4cuda3std6ranges3__45__cpo5cdataE[1];
.global .align 1 .b8 _ZN34_INTERNAL_6085a854_4_k_cu_e452a0da4cuda3std6ranges3__45__cpo4sizeE[1];
.global .align 1 .b8 _ZN34_INTERNAL_6085a854_4_k_cu_e452a0da4cuda3std6ranges3__45__cpo5ssizeE[1];
.global .align 1 .b8 _ZN34_INTERNAL_6085a854_4_k_cu_e452a0da4cuda3std6ranges3__45__cpo8distanceE[1];
.global .align 1 .b8 _ZN34_INTERNAL_6085a854_4_k_cu_e452a0da6thrust24THRUST_300001_SM_1000_NS8cuda_cub3parE[1];
.global .align 1 .b8 _ZN34_INTERNAL_6085a854_4_k_cu_e452a0da6thrust24THRUST_300001_SM_1000_NS8cuda_cub10par_nosyncE[1];
.global .align 1 .b8 _ZN34_INTERNAL_6085a854_4_k_cu_e452a0da6thrust24THRUST_300001_SM_1000_NS6system6detail10sequential3seqE[1];
.global .align 1 .b8 _ZN34_INTERNAL_6085a854_4_k_cu_e452a0da6thrust24THRUST_300001_SM_1000_NS12placeholders2_1E[1];
.global .align 1 .b8 _ZN34_INTERNAL_6085a854_4_k_cu_e452a0da6thrust24THRUST_300001_SM_1000_NS12placeholders2_2E[1];
.global .align 1 .b8 _ZN34_INTERNAL_6085a854_4_k_cu_e452a0da6thrust24THRUST_300001_SM_1000_NS12placeholders2_3E[1];
.global .align 1 .b8 _ZN34_INTERNAL_6085a854_4_k_cu_e452a0da6thrust24THRUST_300001_SM_1000_NS12placeholders2_4E[1];
.global .align 1 .b8 _ZN34_INTERNAL_6085a854_4_k_cu_e452a0da6thrust24THRUST_300001_SM_1000_NS12placeholders2_5E[1];
.global .align 1 .b8 _ZN34_INTERNAL_6085a854_4_k_cu_e452a0da6thrust24THRUST_300001_SM_1000_NS12placeholders2_6E[1];
.global .align 1 .b8 _ZN34_INTERNAL_6085a854_4_k_cu_e452a0da6thrust24THRUST_300001_SM_1000_NS12placeholders2_7E[1];
.global .align 1 .b8 _ZN34_INTERNAL_6085a854_4_k_cu_e452a0da6thrust24THRUST_300001_SM_1000_NS12placeholders2_8E[1];
.global .align 1 .b8 _ZN34_INTERNAL_6085a854_4_k_cu_e452a0da6thrust24THRUST_300001_SM_1000_NS12placeholders2_9E[1];
.global .align 1 .b8 _ZN34_INTERNAL_6085a854_4_k_cu_e452a0da6thrust24THRUST_300001_SM_1000_NS12placeholders3_10E[1];
.global .align 1 .b8 _ZN34_INTERNAL_6085a854_4_k_cu_e452a0da6thrust24THRUST_300001_SM_1000_NS3seqE[1];

.visible .entry _Z20calculate_differencePfS_S_S_S_S_(
	.param .u64 .ptr .align 1 _Z20calculate_differencePfS_S_S_S_S__param_0,
	.param .u64 .ptr .align 1 _Z20calculate_differencePfS_S_S_S_S__param_1,
	.param .u64 .ptr .align 1 _Z20calculate_differencePfS_S_S_S_S__param_2,
	.param .u64 .ptr .align 1 _Z20calculate_differencePfS_S_S_S_S__param_3,
	.param .u64 .ptr .align 1 _Z20calculate_differencePfS_S_S_S_S__param_4,
	.param .u64 .ptr .align 1 _Z20calculate_differencePfS_S_S_S_S__param_5
)
{
	.reg .pred 	%p<2>;
	.reg .b32 	%r<12>;
	.reg .b32 	%f<243>;
	.reg .b64 	%rd<27>;
	.reg .b64 	%fd<17>;

	ld.param.u64 	%rd8, [_Z20calculate_differencePfS_S_S_S_S__param_0];
	ld.param.u64 	%rd9, [_Z20calculate_differencePfS_S_S_S_S__param_1];
	ld.param.u64 	%rd10, [_Z20calculate_differencePfS_S_S_S_S__param_2];
	ld.param.u64 	%rd11, [_Z20calculate_differencePfS_S_S_S_S__param_3];
	ld.param.u64 	%rd12, [_Z20calculate_differencePfS_S_S_S_S__param_4];
	ld.param.u64 	%rd13, [_Z20calculate_differencePfS_S_S_S_S__param_5];
	cvta.to.global.u64 	%rd14, %rd11;
	cvta.to.global.u64 	%rd15, %rd8;
	cvta.to.global.u64 	%rd16, %rd10;
	cvta.to.global.u64 	%rd17, %rd9;
	cvta.to.global.u64 	%rd18, %rd13;
	cvta.to.global.u64 	%rd19, %rd12;
	mov.u32 	%r4, %ntid.x;
	mov.u32 	%r5, %ctaid.x;
	mov.u32 	%r6, %tid.x;
	mad.lo.s32 	%r7, %r4, %r5, %r6;
	shl.b32 	%r8, %r7, 6;
	ld.global.f32 	%f1, [%rd19];
	mul.wide.s32 	%rd20, %r8, 4;
	add.s64 	%rd21, %rd16, %rd20;
	ld.global.f32 	%f2, [%rd21];
	ld.global.f32 	%f3, [%rd14];
	fma.rn.f32 	%f4, %f2, %f3, 0f00000000;
	ld.global.f32 	%f5, [%rd21+4];
	ld.global.f32 	%f6, [%rd14+4];
	fma.rn.f32 	%f7, %f5, %f6, %f4;
	ld.global.f32 	%f8, [%rd21+8];
	ld.global.f32 	%f9, [%rd14+8];
	fma.rn.f32 	%f10, %f8, %f9, %f7;
	ld.global.f32 	%f11, [%rd21+12];
	ld.global.f32 	%f12, [%rd14+12];
	fma.rn.f32 	%f13, %f11, %f12, %f10;
	ld.global.f32 	%f14, [%rd21+16];
	ld.global.f32 	%f15, [%rd14+16];
	fma.rn.f32 	%f16, %f14, %f15, %f13;
	ld.global.f32 	%f17, [%rd21+20];
	ld.global.f32 	%f18, [%rd14+20];
	fma.rn.f32 	%f19, %f17, %f18, %f16;
	ld.global.f32 	%f20, [%rd21+24];
	ld.global.f32 	%f21, [%rd14+24];
	fma.rn.f32 	%f22, %f20, %f21, %f19;
	ld.global.f32 	%f23, [%rd21+28];
	ld.global.f32 	%f24, [%rd14+28];
	fma.rn.f32 	%f25, %f23, %f24, %f22;
	ld.global.f32 	%f26, [%rd21+32];
	ld.global.f32 	%f27, [%rd14+32];
	fma.rn.f32 	%f28, %f26, %f27, %f25;
	ld.global.f32 	%f29, [%rd21+36];
	ld.global.f32 	%f30, [%rd14+36];
	fma.rn.f32 	%f31, %f29, %f30, %f28;
	ld.global.f32 	%f32, [%rd21+40];
	ld.global.f32 	%f33, [%rd14+40];
	fma.rn.f32 	%f34, %f32, %f33, %f31;
	ld.global.f32 	%f35, [%rd21+44];
	ld.global.f32 	%f36, [%rd14+44];
	fma.rn.f32 	%f37, %f35, %f36, %f34;
	ld.global.f32 	%f38, [%rd21+48];
	ld.global.f32 	%f39, [%rd14+48];
	fma.rn.f32 	%f40, %f38, %f39, %f37;
	ld.global.f32 	%f41, [%rd21+52];
	ld.global.f32 	%f42, [%rd14+52];
	fma.rn.f32 	%f43, %f41, %f42, %f40;
	ld.global.f32 	%f44, [%rd21+56];
	ld.global.f32 	%f45, [%rd14+56];
	fma.rn.f32 	%f46, %f44, %f45, %f43;
	ld.global.f32 	%f47, [%rd21+60];
	ld.global.f32 	%f48, [%rd14+60];
	fma.rn.f32 	%f49, %f47, %f48, %f46;
	ld.global.f32 	%f50, [%rd21+64];
	ld.global.f32 	%f51, [%rd14+64];
	fma.rn.f32 	%f52, %f50, %f51, %f49;
	ld.global.f32 	%f53, [%rd21+68];
	ld.global.f32 	%f54, [%rd14+68];
	fma.rn.f32 	%f55, %f53, %f54, %f52;
	ld.global.f32 	%f56, [%rd21+72];
	ld.global.f32 	%f57, [%rd14+72];
	fma.rn.f32 	%f58, %f56, %f57, %f55;
	ld.global.f32 	%f59, [%rd21+76];
	ld.global.f32 	%f60, [%rd14+76];
	fma.rn.f32 	%f61, %f59, %f60, %f58;
	ld.global.f32 	%f62, [%rd21+80];
	ld.global.f32 	%f63, [%rd14+80];
	fma.rn.f32 	%f64, %f62, %f63, %f61;
	ld.global.f32 	%f65, [%rd21+84];
	ld.global.f32 	%f66, [%rd14+84];
	fma.rn.f32 	%f67, %f65, %f66, %f64;
	ld.global.f32 	%f68, [%rd21+88];
	ld.global.f32 	%f69, [%rd14+88];
	fma.rn.f32 	%f70, %f68, %f69, %f67;
	ld.global.f32 	%f71, [%rd21+92];
	ld.global.f32 	%f72, [%rd14+92];
	fma.rn.f32 	%f73, %f71, %f72, %f70;
	ld.global.f32 	%f74, [%rd21+96];
	ld.global.f32 	%f75, [%rd14+96];
	fma.rn.f32 	%f76, %f74, %f75, %f73;
	ld.global.f32 	%f77, [%rd21+100];
	ld.global.f32 	%f78, [%rd14+100];
	fma.rn.f32 	%f79, %f77, %f78, %f76;
	ld.global.f32 	%f80, [%rd21+104];
	ld.global.f32 	%f81, [%rd14+104];
	fma.rn.f32 	%f82, %f80, %f81, %f79;
	ld.global.f32 	%f83, [%rd21+108];
	ld.global.f32 	%f84, [%rd14+108];
	fma.rn.f32 	%f85, %f83, %f84, %f82;
	ld.global.f32 	%f86, [%rd21+112];
	ld.global.f32 	%f87, [%rd14+112];
	fma.rn.f32 	%f88, %f86, %f87, %f85;
	ld.global.f32 	%f89, [%rd21+116];
	ld.global.f32 	%f90, [%rd14+116];
	fma.rn.f32 	%f91, %f89, %f90, %f88;
	ld.global.f32 	%f92, [%rd21+120];
	ld.global.f32 	%f93, [%rd14+120];
	fma.rn.f32 	%f94, %f92, %f93, %f91;
	ld.global.f32 	%f95, [%rd21+124];
	ld.global.f32 	%f96, [%rd14+124];
	fma.rn.f32 	%f97, %f95, %f96, %f94;
	ld.global.f32 	%f98, [%rd21+128];
	ld.global.f32 	%f99, [%rd14+128];
	fma.rn.f32 	%f100, %f98, %f99, %f97;
	ld.global.f32 	%f101, [%rd21+132];
	ld.global.f32 	%f102, [%rd14+132];
	fma.rn.f32 	%f103, %f101, %f102, %f100;
	ld.global.f32 	%f104, [%rd21+136];
	ld.global.f32 	%f105, [%rd14+136];
	fma.rn.f32 	%f106, %f104, %f105, %f103;
	ld.global.f32 	%f107, [%rd21+140];
	ld.global.f32 	%f108, [%rd14+140];
	fma.rn.f32 	%f109, %f107, %f108, %f106;
	ld.global.f32 	%f110, [%rd21+144];
	ld.global.f32 	%f111, [%rd14+144];
	fma.rn.f32 	%f112, %f110, %f111, %f109;
	ld.global.f32 	%f113, [%rd21+148];
	ld.global.f32 	%f114, [%rd14+148];
	fma.rn.f32 	%f115, %f113, %f114, %f112;
	ld.global.f32 	%f116, [%rd21+152];
	ld.global.f32 	%f117, [%rd14+152];
	fma.rn.f32 	%f118, %f116, %f117, %f115;
	ld.global.f32 	%f119, [%rd21+156];
	ld.global.f32 	%f120, [%rd14+156];
	fma.rn.f32 	%f121, %f119, %f120, %f118;
	ld.global.f32 	%f122, [%rd21+160];
	ld.global.f32 	%f123, [%rd14+160];
	fma.rn.f32 	%f124, %f122, %f123, %f121;
	ld.global.f32 	%f125, [%rd21+164];
	ld.global.f32 	%f126, [%rd14+164];
	fma.rn.f32 	%f127, %f125, %f126, %f124;
	ld.global.f32 	%f128, [%rd21+168];
	ld.global.f32 	%f129, [%rd14+168];
	fma.rn.f32 	%f130, %f128, %f129, %f127;
	ld.global.f32 	%f131, [%rd21+172];
	ld.global.f32 	%f132, [%rd14+172];
	fma.rn.f32 	%f133, %f131, %f132, %f130;
	ld.global.f32 	%f134, [%rd21+176];
	ld.global.f32 	%f135, [%rd14+176];
	fma.rn.f32 	%f136, %f134, %f135, %f133;
	ld.global.f32 	%f137, [%rd21+180];
	ld.global.f32 	%f138, [%rd14+180];
	fma.rn.f32 	%f139, %f137, %f138, %f136;
	ld.global.f32 	%f140, [%rd21+184];
	ld.global.f32 	%f141, [%rd14+184];
	fma.rn.f32 	%f142, %f140, %f141, %f139;
	ld.global.f32 	%f143, [%rd21+188];
	ld.global.f32 	%f144, [%rd14+188];
	fma.rn.f32 	%f145, %f143, %f144, %f142;
	ld.global.f32 	%f146, [%rd21+192];
	ld.global.f32 	%f147, [%rd14+192];
	fma.rn.f32 	%f148, %f146, %f147, %f145;
	ld.global.f32 	%f149, [%rd21+196];
	ld.global.f32 	%f150, [%rd14+196];
	fma.rn.f32 	%f151, %f149, %f150, %f148;
	ld.global.f32 	%f152, [%rd21+200];
	ld.global.f32 	%f153, [%rd14+200];
	fma.rn.f32 	%f154, %f152, %f153, %f151;
	ld.global.f32 	%f155, [%rd21+204];
	ld.global.f32 	%f156, [%rd14+204];
	fma.rn.f32 	%f157, %f155, %f156, %f154;
	ld.global.f32 	%f158, [%rd21+208];
	ld.global.f32 	%f159, [%rd14+208];
	fma.rn.f32 	%f160, %f158, %f159, %f157;
	ld.global.f32 	%f161, [%rd21+212];
	ld.global.f32 	%f162, [%rd14+212];
	fma.rn.f32 	%f163, %f161, %f162, %f160;
	ld.global.f32 	%f164, [%rd21+216];
	ld.global.f32 	%f165, [%rd14+216];
	fma.rn.f32 	%f166, %f164, %f165, %f163;
	ld.global.f32 	%f167, [%rd21+220];
	ld.global.f32 	%f168, [%rd14+220];
	fma.rn.f32 	%f169, %f167, %f168, %f166;
	ld.global.f32 	%f170, [%rd21+224];
	ld.global.f32 	%f171, [%rd14+224];
	fma.rn.f32 	%f172, %f170, %f171, %f169;
	ld.global.f32 	%f173, [%rd21+228];
	ld.global.f32 	%f174, [%rd14+228];
	fma.rn.f32 	%f175, %f173, %f174, %f172;
	ld.global.f32 	%f176, [%rd21+232];
	ld.global.f32 	%f177, [%rd14+232];
	fma.rn.f32 	%f178, %f176, %f177, %f175;
	ld.global.f32 	%f179, [%rd21+236];
	ld.global.f32 	%f180, [%rd14+236];
	fma.rn.f32 	%f181, %f179, %f180, %f178;
	ld.global.f32 	%f182, [%rd21+240];
	ld.global.f32 	%f183, [%rd14+240];
	fma.rn.f32 	%f184, %f182, %f183, %f181;
	ld.global.f32 	%f185, [%rd21+244];
	ld.global.f32 	%f186, [%rd14+244];
	fma.rn.f32 	%f187, %f185, %f186, %f184;
	ld.global.f32 	%f188, [%rd21+248];
	ld.global.f32 	%f189, [%rd14+248];
	fma.rn.f32 	%f190, %f188, %f189, %f187;
	ld.global.f32 	%f191, [%rd21+252];
	ld.global.f32 	%f192, [%rd14+252];
	fma.rn.f32 	%f193, %f191, %f192, %f190;
	add.f32 	%f194, %f1, %f193;
	fma.rn.f32 	%f195, %f194, 0f3BBB989D, 0f3F000000;
	cvt.sat.f32.f32 	%f196, %f195;
	mov.f32 	%f197, 0f4B400001;
	mov.f32 	%f198, 0f437C0000;
	fma.rm.f32 	%f199, %f196, %f198, %f197;
	add.f32 	%f200, %f199, 0fCB40007F;
	neg.f32 	%f201, %f200;
	fma.rn.f32 	%f202, %f194, 0f3FB8AA3B, %f201;
	fma.rn.f32 	%f203, %f194, 0f32A57060, %f202;
	mov.b32 	%r9, %f199;
	shl.b32 	%r10, %r9, 23;
	mov.b32 	%f204, %r10;
	ex2.approx.ftz.f32 	%f205, %f203;
	fma.rn.f32 	%f206, %f205, %f204, 0f3F800000;
	rcp.rn.f32 	%f207, %f206;
	mul.wide.s32 	%rd22, %r7, 4;
	add.s64 	%rd23, %rd18, %rd22;
	ld.global.f32 	%f208, [%rd23];
	add.f32 	%f209, %f208, %f207;
	add.f32 	%f210, %f209, 0fBF800000;
	add.s64 	%rd1, %rd17, %rd22;
	st.global.f32 	[%rd1], %f210;
	or.b64  	%rd24, %rd20, 16;
	add.s64 	%rd26, %rd15, %rd24;
	add.s64 	%rd25, %rd16, %rd24;
	mov.b32 	%r11, 0;
$L__BB0_1:
	ld.global.f32 	%f211, [%rd25+-16];
	ld.global.f32 	%f212, [%rd1];
	mul.f32 	%f213, %f211, %f212;
	cvt.f64.f32 	%fd1, %f213;
	mul.f64 	%fd2, %fd1, 0d3F1A36E2EB1C432D;
	cvt.rn.f32.f64 	%f214, %fd2;
	st.global.f32 	[%rd26+-16], %f214;
	ld.global.f32 	%f215, [%rd25+-12];
	ld.global.f32 	%f216, [%rd1];
	mul.f32 	%f217, %f215, %f216;
	cvt.f64.f32 	%fd3, %f217;
	mul.f64 	%fd4, %fd3, 0d3F1A36E2EB1C432D;
	cvt.rn.f32.f64 	%f218, %fd4;
	st.global.f32 	[%rd26+-12], %f218;
	ld.global.f32 	%f219, [%rd25+-8];
	ld.global.f32 	%f220, [%rd1];
	mul.f32 	%f221, %f219, %f220;
	cvt.f64.f32 	%fd5, %f221;
	mul.f64 	%fd6, %fd5, 0d3F1A36E2EB1C432D;
	cvt.rn.f32.f64 	%f222, %fd6;
	st.global.f32 	[%rd26+-8], %f222;
	ld.global.f32 	%f223, [%rd25+-4];
	ld.global.f32 	%f224, [%rd1];
	mul.f32 	%f225, %f223, %f224;
	cvt.f64.f32 	%fd7, %f225;
	mul.f64 	%fd8, %fd7, 0d3F1A36E2EB1C432D;
	cvt.rn.f32.f64 	%f226, %fd8;
	st.global.f32 	[%rd26+-4], %f226;
	ld.global.f32 	%f227, [%rd25];
	ld.global.f32 	%f228, [%rd1];
	mul.f32 	%f229, %f227, %f228;
	cvt.f64.f32 	%fd9, %f229;
	mul.f64 	%fd10, %fd9, 0d3F1A36E2EB1C432D;
	cvt.rn.f32.f64 	%f230, %fd10;
	st.global.f32 	[%rd26], %f230;
	ld.global.f32 	%f231, [%rd25+4];
	ld.global.f32 	%f232, [%rd1];
	mul.f32 	%f233, %f231, %f232;
	cvt.f64.f32 	%fd11, %f233;
	mul.f64 	%fd12, %fd11, 0d3F1A36E2EB1C432D;
	cvt.rn.f32.f64 	%f234, %fd12;
	st.global.f32 	[%rd26+4], %f234;
	ld.global.f32 	%f235, [%rd25+8];
	ld.global.f32 	%f236, [%rd1];
	mul.f32 	%f237, %f235, %f236;
	cvt.f64.f32 	%fd13, %f237;
	mul.f64 	%fd14, %fd13, 0d3F1A36E2EB1C432D;
	cvt.rn.f32.f64 	%f238, %fd14;
	st.global.f32 	[%rd26+8], %f238;
	ld.global.f32 	%f239, [%rd25+12];
	ld.global.f32 	%f240, [%rd1];
	mul.f32 	%f241, %f239, %f240;
	cvt.f64.f32 	%fd15, %f241;
	mul.f64 	%fd16, %fd15, 0d3F1A36E2EB1C432D;
	cvt.rn.f32.f64 	%f242, %fd16;
	st.global.f32 	[%rd26+12], %f242;
	add.s32 	%r11, %r11, 8;
	add.s64 	%rd26, %rd26, 32;
	add.s64 	%rd25, %rd25, 32;
	setp.ne.s32 	%p1, %r11, 64;
	@%p1 bra 	$L__BB0_1;
	ret;

}
	// .globl	_Z11copy_weightPfS_
.visible .entry _Z11copy_weightPfS_(
	.param .u64 .ptr .align 1 _Z11copy_weightPfS__param_0,
	.param .u64 .ptr .align 1 _Z11copy_weightPfS__param_1
)
{
	.reg .b32 	%f<65>;
	.reg .b64 	%rd<5>;

	ld.param.u64 	%rd1, [_Z11copy_weightPfS__param_0];
	ld.param.u64 	%rd2, [_Z11copy_weightPfS__param_1];
	cvta.to.global.u64 	%rd3, %rd1;
	cvta.to.global.u64 	%rd4, %rd2;
	ld.global.f32 	%f1, [%rd4];
	st.global.f32 	[%rd3], %f1;
	ld.global.f32 	%f2, [%rd4+4];
	st.global.f32 	[%rd3+4], %f2;
	ld.global.f32 	%f3, [%rd4+8];
	st.global.f32 	[%rd3+8], %f3;
	ld.global.f32 	%f4, [%rd4+12];
	st.global.f32 	[%rd3+12], %f4;
	ld.global.f32 	%f5, [%rd4+16];
	st.global.f32 	[%rd3+16], %f5;
	ld.global.f32 	%f6, [%rd4+20];
	st.global.f32 	[%rd3+20], %f6;
	ld.global.f32 	%f7, [%rd4+24];
	st.global.f32 	[%rd3+24], %f7;
	ld.global.f32 	%f8, [%rd4+28];
	st.global.f32 	[%rd3+28], %f8;
	ld.global.f32 	%f9, [%rd4+32];
	st.global.f32 	[%rd3+32], %f9;
	ld.global.f32 	%f10, [%rd4+36];
	st.global.f32 	[%rd3+36], %f10;
	ld.global.f32 	%f11, [%rd4+40];
	st.global.f32 	[%rd3+40], %f11;
	ld.global.f32 	%f12, [%rd4+44];
	st.global.f32 	[%rd3+44], %f12;
	ld.global.f32 	%f13, [%rd4+48];
	st.global.f32 	[%rd3+48], %f13;
	ld.global.f32 	%f14, [%rd4+52];
	st.global.f32 	[%rd3+52], %f14;
	ld.global.f32 	%f15, [%rd4+56];
	st.global.f32 	[%rd3+56], %f15;
	ld.global.f32 	%f16, [%rd4+60];
	st.global.f32 	[%rd3+60], %f16;
	ld.global.f32 	%f17, [%rd4+64];
	st.global.f32 	[%rd3+64], %f17;
	ld.global.f32 	%f18, [%rd4+68];
	st.global.f32 	[%rd3+68], %f18;
	ld.global.f32 	%f19, [%rd4+72];
	st.global.f32 	[%rd3+72], %f19;
	ld.global.f32 	%f20, [%rd4+76];
	st.global.f32 	[%rd3+76], %f20;
	ld.global.f32 	%f21, [%rd4+80];
	st.global.f32 	[%rd3+80], %f21;
	ld.global.f32 	%f22, [%rd4+84];
	st.global.f32 	[%rd3+84], %f22;
	ld.global.f32 	%f23, [%rd4+88];
	st.global.f32 	[%rd3+88], %f23;
	ld.global.f32 	%f24, [%rd4+92];
	st.global.f32 	[%rd3+92], %f24;
	ld.global.f32 	%f25, [%rd4+96];
	st.global.f32 	[%rd3+96], %f25;
	ld.global.f32 	%f26, [%rd4+100];
	st.global.f32 	[%rd3+100], %f26;
	ld.global.f32 	%f27, [%rd4+104];
	st.global.f32 	[%rd3+104], %f27;
	ld.global.f32 	%f28, [%rd4+108];
	st.global.f32 	[%rd3+108], %f28;
	ld.global.f32 	%f29, [%rd4+112];
	st.global.f32 	[%rd3+112], %f29;
	ld.global.f32 	%f30, [%rd4+116];
	st.global.f32 	[%rd3+116], %f30;
	ld.global.f32 	%f31, [%rd4+120];
	st.global.f32 	[%rd3+120], %f31;
	ld.global.f32 	%f32, [%rd4+124];
	st.global.f32 	[%rd3+124], %f32;
	ld.global.f32 	%f33, [%rd4+128];
	st.global.f32 	[%rd3+128], %f33;
	ld.global.f32 	%f34, [%rd4+132];
	st.global.f32 	[%rd3+132], %f34;
	ld.global.f32 	%f35, [%rd4+136];
	st.global.f32 	[%rd3+136], %f35;
	ld.global.f32 	%f36, [%rd4+140];
	st.global.f32 	[%rd3+140], %f36;
	ld.global.f32 	%f37, [%rd4+144];
	st.global.f32 	[%rd3+144], %f37;
	ld.global.f32 	%f38, [%rd4+148];
	st.global.f32 	[%rd3+148], %f38;
	ld.global.f32 	%f39, [%rd4+152];
	st.global.f32 	[%rd3+152], %f39;
	ld.global.f32 	%f40, [%rd4+156];
	st.global.f32 	[%rd3+156], %f40;
	ld.global.f32 	%f41, [%rd4+160];
	st.global.f32 	[%rd3+160], %f41;
	ld.global.f32 	%f42, [%rd4+164];
	st.global.f32 	[%rd3+164], %f42;
	ld.global.f32 	%f43, [%rd4+168];
	st.global.f32 	[%rd3+168], %f43;
	ld.global.f32 	%f44, [%rd4+172];
	st.global.f32 	[%rd3+172], %f44;
	ld.global.f32 	%f45, [%rd4+176];
	st.global.f32 	[%rd3+176], %f45;
	ld.global.f32 	%f46, [%rd4+180];
	st.global.f32 	[%rd3+180], %f46;
	ld.global.f32 	%f47, [%rd4+184];
	st.global.f32 	[%rd3+184], %f47;
	ld.global.f32 	%f48, [%rd4+188];
	st.global.f32 	[%rd3+188], %f48;
	ld.global.f32 	%f49, [%rd4+192];
	st.global.f32 	[%rd3+192], %f49;
	ld.global.f32 	%f50, [%rd4+196];
	st.global.f32 	[%rd3+196], %f50;
	ld.global.f32 	%f51, [%rd4+200];
	st.global.f32 	[%rd3+200], %f51;
	ld.global.f32 	%f52, [%rd4+204];
	st.global.f32 	[%rd3+204], %f52;
	ld.global.f32 	%f53, [%rd4+208];
	st.global.f32 	[%rd3+208], %f53;
	ld.global.f32 	%f54, [%rd4+212];
	st.global.f32 	[%rd3+212], %f54;
	ld.global.f32 	%f55, [%rd4+216];
	st.global.f32 	[%rd3+216], %f55;
	ld.global.f32 	%f56, [%rd4+220];
	st.global.f32 	[%rd3+220], %f56;
	ld.global.f32 	%f57, [%rd4+224];
	st.global.f32 	[%rd3+224], %f57;
	ld.global.f32 	%f58, [%rd4+228];
	st.global.f32 	[%rd3+228], %f58;
	ld.global.f32 	%f59, [%rd4+232];
	st.global.f32 	[%rd3+232], %f59;
	ld.global.f32 	%f60, [%rd4+236];
	st.global.f32 	[%rd3+236], %f60;
	ld.global.f32 	%f61, [%rd4+240];
	st.global.f32 	[%rd3+240], %f61;
	ld.global.f32 	%f62, [%rd4+244];
	st.global.f32 	[%rd3+244], %f62;
	ld.global.f32 	%f63, [%rd4+248];
	st.global.f32 	[%rd3+248], %f63;
	ld.global.f32 	%f64, [%rd4+252];
	st.global.f32 	[%rd3+252], %f64;
	ret;

}
	// .globl	_Z6reducePfS_
.visible .entry _Z6reducePfS_(
	.param .u64 .ptr .align 1 _Z6reducePfS__param_0,
	.param .u64 .ptr .align 1 _Z6reducePfS__param_1
)
{
	.reg .pred 	%p<4>;
	.reg .b32 	%r<16>;
	.reg .b32 	%f<385>;
	.reg .b64 	%rd<9>;

	ld.param.u64 	%rd4, [_Z6reducePfS__param_0];
	ld.param.u64 	%rd3, [_Z6reducePfS__param_1];
	cvta.to.global.u64 	%rd1, %rd4;
	mov.u32 	%r7, %ntid.x;
	mov.u32 	%r8, %ctaid.x;
	mov.u32 	%r9, %tid.x;
	mad.lo.s32 	%r1, %r7, %r8, %r9;
	shl.b32 	%r10, %r1, 6;
	mul.wide.s32 	%rd5, %r10, 4;
	add.s64 	%rd2, %rd1, %rd5;
	mov.b32 	%r14, 2048;
	mov.u32 	%r15, %r14;
$L__BB2_1:
	setp.ge.s32 	%p1, %r1, %r15;
	@%p1 bra 	$L__BB2_3;
	shl.b32 	%r11, %r14, 6;
	mul.wide.u32 	%rd6, %r11, 4;
	add.s64 	%rd7, %rd2, %rd6;
	ld.global.f32 	%f1, [%rd7];
	ld.global.f32 	%f2, [%rd2];
	add.f32 	%f3, %f1, %f2;
	st.global.f32 	[%rd2], %f3;
	ld.global.f32 	%f4, [%rd7+4];
	ld.global.f32 	%f5, [%rd2+4];
	add.f32 	%f6, %f4, %f5;
	st.global.f32 	[%rd2+4], %f6;
	ld.global.f32 	%f7, [%rd7+8];
	ld.global.f32 	%f8, [%rd2+8];
	add.f32 	%f9, %f7, %f8;
	st.global.f32 	[%rd2+8], %f9;
	ld.global.f32 	%f10, [%rd7+12];
	ld.global.f32 	%f11, [%rd2+12];
	add.f32 	%f12, %f10, %f11;
	st.global.f32 	[%rd2+12], %f12;
	ld.global.f32 	%f13, [%rd7+16];
	ld.global.f32 	%f14, [%rd2+16];
	add.f32 	%f15, %f13, %f14;
	st.global.f32 	[%rd2+16], %f15;
	ld.global.f32 	%f16, [%rd7+20];
	ld.global.f32 	%f17, [%rd2+20];
	add.f32 	%f18, %f16, %f17;
	st.global.f32 	[%rd2+20], %f18;
	ld.global.f32 	%f19, [%rd7+24];
	ld.global.f32 	%f20, [%rd2+24];
	add.f32 	%f21, %f19, %f20;
	st.global.f32 	[%rd2+24], %f21;
	ld.global.f32 	%f22, [%rd7+28];
	ld.global.f32 	%f23, [%rd2+28];
	add.f32 	%f24, %f22, %f23;
	st.global.f32 	[%rd2+28], %f24;
	ld.global.f32 	%f25, [%rd7+32];
	ld.global.f32 	%f26, [%rd2+32];
	add.f32 	%f27, %f25, %f26;
	st.global.f32 	[%rd2+32], %f27;
	ld.global.f32 	%f28, [%rd7+36];
	ld.global.f32 	%f29, [%rd2+36];
	add.f32 	%f30, %f28, %f29;
	st.global.f32 	[%rd2+36], %f30;
	ld.global.f32 	%f31, [%rd7+40];
	ld.global.f32 	%f32, [%rd2+40];
	add.f32 	%f33, %f31, %f32;
	st.global.f32 	[%rd2+40], %f33;
	ld.global.f32 	%f34, [%rd7+44];
	ld.global.f32 	%f35, [%rd2+44];
	add.f32 	%f36, %f34, %f35;
	st.global.f32 	[%rd2+44], %f36;
	ld.global.f32 	%f37, [%rd7+48];
	ld.global.f32 	%f38, [%rd2+48];
	add.f32 	%f39, %f37, %f38;
	st.global.f32 	[%rd2+48], %f39;
	ld.global.f32 	%f40, [%rd7+52];
	ld.global.f32 	%f41, [%rd2+52];
	add.f32 	%f42, %f40, %f41;
	st.global.f32 	[%rd2+52], %f42;
	ld.global.f32 	%f43, [%rd7+56];
	ld.global.f32 	%f44, [%rd2+56];
	add.f32 	%f45, %f43, %f44;
	st.global.f32 	[%rd2+56], %f45;
	ld.global.f32 	%f46, [%rd7+60];
	ld.global.f32 	%f47, [%rd2+60];
	add.f32 	%f48, %f46, %f47;
	st.global.f32 	[%rd2+60], %f48;
	ld.global.f32 	%f49, [%rd7+64];
	ld.global.f32 	%f50, [%rd2+64];
	add.f32 	%f51, %f49, %f50;
	st.global.f32 	[%rd2+64], %f51;
	ld.global.f32 	%f52, [%rd7+68];
	ld.global.f32 	%f53, [%rd2+68];
	add.f32 	%f54, %f52, %f53;
	st.global.f32 	[%rd2+68], %f54;
	ld.global.f32 	%f55, [%rd7+72];
	ld.global.f32 	%f56, [%rd2+72];
	add.f32 	%f57, %f55, %f56;
	st.global.f32 	[%rd2+72], %f57;
	ld.global.f32 	%f58, [%rd7+76];
	ld.global.f32 	%f59, [%rd2+76];
	add.f32 	%f60, %f58, %f59;
	st.global.f32 	[%rd2+76], %f60;
	ld.global.f32 	%f61, [%rd7+80];
	ld.global.f32 	%f62, [%rd2+80];
	add.f32 	%f63, %f61, %f62;
	st.global.f32 	[%rd2+80], %f63;
	ld.global.f32 	%f64, [%rd7+84];
	ld.global.f32 	%f65, [%rd2+84];
	add.f32 	%f66, %f64, %f65;
	st.global.f32 	[%rd2+84], %f66;
	ld.global.f32 	%f67, [%rd7+88];
	ld.global.f32 	%f68, [%rd2+88];
	add.f32 	%f69, %f67, %f68;
	st.global.f32 	[%rd2+88], %f69;
	ld.global.f32 	%f70, [%rd7+92];
	ld.global.f32 	%f71, [%rd2+92];
	add.f32 	%f72, %f70, %f71;
	st.global.f32 	[%rd2+92], %f72;
	ld.global.f32 	%f73, [%rd7+96];
	ld.global.f32 	%f74, [%rd2+96];
	add.f32 	%f75, %f73, %f74;
	st.global.f32 	[%rd2+96], %f75;
	ld.global.f32 	%f76, [%rd7+100];
	ld.global.f32 	%f77, [%rd2+100];
	add.f32 	%f78, %f76, %f77;
	st.global.f32 	[%rd2+100], %f78;
	ld.global.f32 	%f79, [%rd7+104];
	ld.global.f32 	%f80, [%rd2+104];
	add.f32 	%f81, %f79, %f80;
	st.global.f32 	[%rd2+104], %f81;
	ld.global.f32 	%f82, [%rd7+108];
	ld.global.f32 	%f83, [%rd2+108];
	add.f32 	%f84, %f82, %f83;
	st.global.f32 	[%rd2+108], %f84;
	ld.global.f32 	%f85, [%rd7+112];
	ld.global.f32 	%f86, [%rd2+112];
	add.f32 	%f87, %f85, %f86;
	st.global.f32 	[%rd2+112], %f87;
	ld.global.f32 	%f88, [%rd7+116];
	ld.global.f32 	%f89, [%rd2+116];
	add.f32 	%f90, %f88, %f89;
	st.global.f32 	[%rd2+116], %f90;
	ld.global.f32 	%f91, [%rd7+120];
	ld.global.f32 	%f92, [%rd2+120];
	add.f32 	%f93, %f91, %f92;
	st.global.f32 	[%rd2+120], %f93;
	ld.global.f32 	%f94, [%rd7+124];
	ld.global.f32 	%f95, [%rd2+124];
	add.f32 	%f96, %f94, %f95;
	st.global.f32 	[%rd2+124], %f96;
	ld.global.f32 	%f97, [%rd7+128];
	ld.global.f32 	%f98, [%rd2+128];
	add.f32 	%f99, %f97, %f98;
	st.global.f32 	[%rd2+128], %f99;
	ld.global.f32 	%f100, [%rd7+132];
	ld.global.f32 	%f101, [%rd2+132];
	add.f32 	%f102, %f100, %f101;
	st.global.f32 	[%rd2+132], %f102;
	ld.global.f32 	%f103, [%rd7+136];
	ld.global.f32 	%f104, [%rd2+136];
	add.f32 	%f105, %f103, %f104;
	st.global.f32 	[%rd2+136], %f105;
	ld.global.f32 	%f106, [%rd7+140];
	ld.global.f32 	%f107, [%rd2+140];
	add.f32 	%f108, %f106, %f107;
	st.global.f32 	[%rd2+140], %f108;
	ld.global.f32 	%f109, [%rd7+144];
	ld.global.f32 	%f110, [%rd2+144];
	add.f32 	%f111, %f109, %f110;
	st.global.f32 	[%rd2+144], %f111;
	ld.global.f32 	%f112, [%rd7+148];
	ld.global.f32 	%f113, [%rd2+148];
	add.f32 	%f114, %f112, %f113;
	st.global.f32 	[%rd2+148], %f114;
	ld.global.f32 	%f115, [%rd7+152];
	ld.global.f32 	%f116, [%rd2+152];
	add.f32 	%f117, %f115, %f116;
	st.global.f32 	[%rd2+152], %f117;
	ld.global.f32 	%f118, [%rd7+156];
	ld.global.f32 	%f119, [%rd2+156];
	add.f32 	%f120, %f118, %f119;
	st.global.f32 	[%rd2+156], %f120;
	ld.global.f32 	%f121, [%rd7+160];
	ld.global.f32 	%f122, [%rd2+160];
	add.f32 	%f123, %f121, %f122;
	st.global.f32 	[%rd2+160], %f123;
	ld.global.f32 	%f124, [%rd7+164];
	ld.global.f32 	%f125, [%rd2+164];
	add.f32 	%f126, %f124, %f125;
	st.global.f32 	[%rd2+164], %f126;
	ld.global.f32 	%f127, [%rd7+168];
	ld.global.f32 	%f128, [%rd2+168];
	add.f32 	%f129, %f127, %f128;
	st.global.f32 	[%rd2+168], %f129;
	ld.global.f32 	%f130, [%rd7+172];
	ld.global.f32 	%f131, [%rd2+172];
	add.f32 	%f132, %f130, %f131;
	st.global.f32 	[%rd2+172], %f132;
	ld.global.f32 	%f133, [%rd7+176];
	ld.global.f32 	%f134, [%rd2+176];
	add.f32 	%f135, %f133, %f134;
	st.global.f32 	[%rd2+176], %f135;
	ld.global.f32 	%f136, [%rd7+180];
	ld.global.f32 	%f137, [%rd2+180];
	add.f32 	%f138, %f136, %f137;
	st.global.f32 	[%rd2+180], %f138;
	ld.global.f32 	%f139, [%rd7+184];
	ld.global.f32 	%f140, [%rd2+184];
	add.f32 	%f141, %f139, %f140;
	st.global.f32 	[%rd2+184], %f141;
	ld.global.f32 	%f142, [%rd7+188];
	ld.global.f32 	%f143, [%rd2+188];
	add.f32 	%f144, %f142, %f143;
	st.global.f32 	[%rd2+188], %f144;
	ld.global.f32 	%f145, [%rd7+192];
	ld.global.f32 	%f146, [%rd2+192];
	add.f32 	%f147, %f145, %f146;
	st.global.f32 	[%rd2+192], %f147;
	ld.global.f32 	%f148, [%rd7+196];
	ld.global.f32 	%f149, [%rd2+196];
	add.f32 	%f150, %f148, %f149;
	st.global.f32 	[%rd2+196], %f150;
	ld.global.f32 	%f151, [%rd7+200];
	ld.global.f32 	%f152, [%rd2+200];
	add.f32 	%f153, %f151, %f152;
	st.global.f32 	[%rd2+200], %f153;
	ld.global.f32 	%f154, [%rd7+204];
	ld.global.f32 	%f155, [%rd2+204];
	add.f32 	%f156, %f154, %f155;
	st.global.f32 	[%rd2+204], %f156;
	ld.global.f32 	%f157, [%rd7+208];
	ld.global.f32 	%f158, [%rd2+208];
	add.f32 	%f159, %f157, %f158;
	st.global.f32 	[%rd2+208], %f159;
	ld.global.f32 	%f160, [%rd7+212];
	ld.global.f32 	%f161, [%rd2+212];
	add.f32 	%f162, %f160, %f161;
	st.global.f32 	[%rd2+212], %f162;
	ld.global.f32 	%f163, [%rd7+216];
	ld.global.f32 	%f164, [%rd2+216];
	add.f32 	%f165, %f163, %f164;
	st.global.f32 	[%rd2+216], %f165;
	ld.global.f32 	%f166, [%rd7+220];
	ld.global.f32 	%f167, [%rd2+220];
	add.f32 	%f168, %f166, %f167;
	st.global.f32 	[%rd2+220], %f168;
	ld.global.f32 	%f169, [%rd7+224];
	ld.global.f32 	%f170, [%rd2+224];
	add.f32 	%f171, %f169, %f170;
	st.global.f32 	[%rd2+224], %f171;
	ld.global.f32 	%f172, [%rd7+228];
	ld.global.f32 	%f173, [%rd2+228];
	add.f32 	%f174, %f172, %f173;
	st.global.f32 	[%rd2+228], %f174;
	ld.global.f32 	%f175, [%rd7+232];
	ld.global.f32 	%f176, [%rd2+232];
	add.f32 	%f177, %f175, %f176;
	st.global.f32 	[%rd2+232], %f177;
	ld.global.f32 	%f178, [%rd7+236];
	ld.global.f32 	%f179, [%rd2+236];
	add.f32 	%f180, %f178, %f179;
	st.global.f32 	[%rd2+236], %f180;
	ld.global.f32 	%f181, [%rd7+240];
	ld.global.f32 	%f182, [%rd2+240];
	add.f32 	%f183, %f181, %f182;
	st.global.f32 	[%rd2+240], %f183;
	ld.global.f32 	%f184, [%rd7+244];
	ld.global.f32 	%f185, [%rd2+244];
	add.f32 	%f186, %f184, %f185;
	st.global.f32 	[%rd2+244], %f186;
	ld.global.f32 	%f187, [%rd7+248];
	ld.global.f32 	%f188, [%rd2+248];
	add.f32 	%f189, %f187, %f188;
	st.global.f32 	[%rd2+248], %f189;
	ld.global.f32 	%f190, [%rd7+252];
	ld.global.f32 	%f191, [%rd2+252];
	add.f32 	%f192, %f190, %f191;
	st.global.f32 	[%rd2+252], %f192;
$L__BB2_3:
	shr.u32 	%r12, %r15, 31;
	add.s32 	%r13, %r15, %r12;
	shr.s32 	%r15, %r13, 1;
	shr.u32 	%r5, %r14, 1;
	bar.sync 	0;
	setp.gt.u32 	%p2, %r14, 1;
	mov.u32 	%r14, %r5;
	@%p2 bra 	$L__BB2_1;
	setp.ne.s32 	%p3, %r1, 0;
	@%p3 bra 	$L__BB2_6;
	cvta.to.global.u64 	%rd8, %rd3;
	ld.global.f32 	%f193, [%rd1];
	ld.global.f32 	%f194, [%rd8];
	add.f32 	%f195, %f193, %f194;
	st.global.f32 	[%rd8], %f195;
	ld.global.f32 	%f196, [%rd1+4];
	ld.global.f32 	%f197, [%rd8+4];
	add.f32 	%f198, %f196, %f197;
	st.global.f32 	[%rd8+4], %f198;
	ld.global.f32 	%f199, [%rd1+8];
	ld.global.f32 	%f200, [%rd8+8];
	add.f32 	%f201, %f199, %f200;
	st.global.f32 	[%rd8+8], %f201;
	ld.global.f32 	%f202, [%rd1+12];
	ld.global.f32 	%f203, [%rd8+12];
	add.f32 	%f204, %f202, %f203;
	st.global.f32 	[%rd8+12], %f204;
	ld.global.f32 	%f205, [%rd1+16];
	ld.global.f32 	%f206, [%rd8+16];
	add.f32 	%f207, %f205, %f206;
	st.global.f32 	[%rd8+16], %f207;
	ld.global.f32 	%f208, [%rd1+20];
	ld.global.f32 	%f209, [%rd8+20];
	add.f32 	%f210, %f208, %f209;
	st.global.f32 	[%rd8+20], %f210;
	ld.global.f32 	%f211, [%rd1+24];
	ld.global.f32 	%f212, [%rd8+24];
	add.f32 	%f213, %f211, %f212;
	st.global.f32 	[%rd8+24], %f213;
	ld.global.f32 	%f214, [%rd1+28];
	ld.global.f32 	%f215, [%rd8+28];
	add.f32 	%f216, %f214, %f215;
	st.global.f32 	[%rd8+28], %f216;
	ld.global.f32 	%f217, [%rd1+32];
	ld.global.f32 	%f218, [%rd8+32];
	add.f32 	%f219, %f217, %f218;
	st.global.f32 	[%rd8+32], %f219;
	ld.global.f32 	%f220, [%rd1+36];
	ld.global.f32 	%f221, [%rd8+36];
	add.f32 	%f222, %f220, %f221;
	st.global.f32 	[%rd8+36], %f222;
	ld.global.f32 	%f223, [%rd1+40];
	ld.global.f32 	%f224, [%rd8+40];
	add.f32 	%f225, %f223, %f224;
	st.global.f32 	[%rd8+40], %f225;
	ld.global.f32 	%f226, [%rd1+44];
	ld.global.f32 	%f227, [%rd8+44];
	add.f32 	%f228, %f226, %f227;
	st.global.f32 	[%rd8+44], %f228;
	ld.global.f32 	%f229, [%rd1+48];
	ld.global.f32 	%f230, [%rd8+48];
	add.f32 	%f231, %f229, %f230;
	st.global.f32 	[%rd8+48], %f231;
	ld.global.f32 	%f232, [%rd1+52];
	ld.global.f32 	%f233, [%rd8+52];
	add.f32 	%f234, %f232, %f233;
	st.global.f32 	[%rd8+52], %f234;
	ld.global.f32 	%f235, [%rd1+56];
	ld.global.f32 	%f236, [%rd8+56];
	add.f32 	%f237, %f235, %f236;
	st.global.f32 	[%rd8+56], %f237;
	ld.global.f32 	%f238, [%rd1+60];
	ld.global.f32 	%f239, [%rd8+60];
	add.f32 	%f240, %f238, %f239;
	st.global.f32 	[%rd8+60], %f240;
	ld.global.f32 	%f241, [%rd1+64];
	ld.global.f32 	%f242, [%rd8+64];
	add.f32 	%f243, %f241, %f242;
	st.global.f32 	[%rd8+64], %f243;
	ld.global.f32 	%f244, [%rd1+68];
	ld.global.f32 	%f245, [%rd8+68];
	add.f32 	%f246, %f244, %f245;
	st.global.f32 	[%rd8+68], %f246;
	ld.global.f32 	%f247, [%rd1+72];
	ld.global.f32 	%f248, [%rd8+72];
	add.f32 	%f249, %f247, %f248;
	st.global.f32 	[%rd8+72], %f249;
	ld.global.f32 	%f250, [%rd1+76];
	ld.global.f32 	%f251, [%rd8+76];
	add.f32 	%f252, %f250, %f251;
	st.global.f32 	[%rd8+76], %f252;
	ld.global.f32 	%f253, [%rd1+80];
	ld.global.f32 	%f254, [%rd8+80];
	add.f32 	%f255, %f253, %f254;
	st.global.f32 	[%rd8+80], %f255;
	ld.global.f32 	%f256, [%rd1+84];
	ld.global.f32 	%f257, [%rd8+84];
	add.f32 	%f258, %f256, %f257;
	st.global.f32 	[%rd8+84], %f258;
	ld.global.f32 	%f259, [%rd1+88];
	ld.global.f32 	%f260, [%rd8+88];
	add.f32 	%f261, %f259, %f260;
	st.global.f32 	[%rd8+88], %f261;
	ld.global.f32 	%f262, [%rd1+92];
	ld.global.f32 	%f263, [%rd8+92];
	add.f32 	%f264, %f262, %f263;
	st.global.f32 	[%rd8+92], %f264;
	ld.global.f32 	%f265, [%rd1+96];
	ld.global.f32 	%f266, [%rd8+96];
	add.f32 	%f267, %f265, %f266;
	st.global.f32 	[%rd8+96], %f267;
	ld.global.f32 	%f268, [%rd1+100];
	ld.global.f32 	%f269, [%rd8+100];
	add.f32 	%f270, %f268, %f269;
	st.global.f32 	[%rd8+100], %f270;
	ld.global.f32 	%f271, [%rd1+104];
	ld.global.f32 	%f272, [%rd8+104];
	add.f32 	%f273, %f271, %f272;
	st.global.f32 	[%rd8+104], %f273;
	ld.global.f32 	%f274, [%rd1+108];
	ld.global.f32 	%f275, [%rd8+108];
	add.f32 	%f276, %f274, %f275;
	st.global.f32 	[%rd8+108], %f276;
	ld.global.f32 	%f277, [%rd1+112];
	ld.global.f32 	%f278, [%rd8+112];
	add.f32 	%f279, %f277, %f278;
	st.global.f32 	[%rd8+112], %f279;
	ld.global.f32 	%f280, [%rd1+116];
	ld.global.f32 	%f281, [%rd8+116];
	add.f32 	%f282, %f280, %f281;
	st.global.f32 	[%rd8+116], %f282;
	ld.global.f32 	%f283, [%rd1+120];
	ld.global.f32 	%f284, [%rd8+120];
	add.f32 	%f285, %f283, %f284;
	st.global.f32 	[%rd8+120], %f285;
	ld.global.f32 	%f286, [%rd1+124];
	ld.global.f32 	%f287, [%rd8+124];
	add.f32 	%f288, %f286, %f287;
	st.global.f32 	[%rd8+124], %f288;
	ld.global.f32 	%f289, [%rd1+128];
	ld.global.f32 	%f290, [%rd8+128];
	add.f32 	%f291, %f289, %f290;
	st.global.f32 	[%rd8+128], %f291;
	ld.global.f32 	%f292, [%rd1+132];
	ld.global.f32 	%f293, [%rd8+132];
	add.f32 	%f294, %f292, %f293;
	st.global.f32 	[%rd8+132], %f294;
	ld.global.f32 	%f295, [%rd1+136];
	ld.global.f32 	%f296, [%rd8+136];
	add.f32 	%f297, %f295, %f296;
	st.global.f32 	[%rd8+136], %f297;
	ld.global.f32 	%f298, [%rd1+140];
	ld.global.f32 	%f299, [%rd8+140];
	add.f32 	%f300, %f298, %f299;
	st.global.f32 	[%rd8+140], %f300;
	ld.global.f32 	%f301, [%rd1+144];
	ld.global.f32 	%f302, [%rd8+144];
	add.f32 	%f303, %f301, %f302;
	st.global.f32 	[%rd8+144], %f303;
	ld.global.f32 	%f304, [%rd1+148];
	ld.global.f32 	%f305, [%rd8+148];
	add.f32 	%f306, %f304, %f305;
	st.global.f32 	[%rd8+148], %f306;
	ld.global.f32 	%f307, [%rd1+152];
	ld.global.f32 	%f308, [%rd8+152];
	add.f32 	%f309, %f307, %f308;
	st.global.f32 	[%rd8+152], %f309;
	ld.global.f32 	%f310, [%rd1+156];
	ld.global.f32 	%f311, [%rd8+156];
	add.f32 	%f312, %f310, %f311;
	st.global.f32 	[%rd8+156], %f312;
	ld.global.f32 	%f313, [%rd1+160];
	ld.global.f32 	%f314, [%rd8+160];
	add.f32 	%f315, %f313, %f314;
	st.global.f32 	[%rd8+160], %f315;
	ld.global.f32 	%f316, [%rd1+164];
	ld.global.f32 	%f317, [%rd8+164];
	add.f32 	%f318, %f316, %f317;
	st.global.f32 	[%rd8+164], %f318;
	ld.global.f32 	%f319, [%rd1+168];
	ld.global.f32 	%f320, [%rd8+168];
	add.f32 	%f321, %f319, %f320;
	st.global.f32 	[%rd8+168], %f321;
	ld.global.f32 	%f322, [%rd1+172];
	ld.global.f32 	%f323, [%rd8+172];
	add.f32 	%f324, %f322, %f323;
	st.global.f32 	[%rd8+172], %f324;
	ld.global.f32 	%f325, [%rd1+176];
	ld.global.f32 	%f326, [%rd8+176];
	add.f32 	%f327, %f325, %f326;
	st.global.f32 	[%rd8+176], %f327;
	ld.global.f32 	%f328, [%rd1+180];
	ld.global.f32 	%f329, [%rd8+180];
	add.f32 	%f330, %f328, %f329;
	st.global.f32 	[%rd8+180], %f330;
	ld.global.f32 	%f331, [%rd1+184];
	ld.global.f32 	%f332, [%rd8+184];
	add.f32 	%f333, %f331, %f332;
	st.global.f32 	[%rd8+184], %f333;
	ld.global.f32 	%f334, [%rd1+188];
	ld.global.f32 	%f335, [%rd8+188];
	add.f32 	%f336, %f334, %f335;
	st.global.f32 	[%rd8+188], %f336;
	ld.global.f32 	%f337, [%rd1+192];
	ld.global.f32 	%f338, [%rd8+192];
	add.f32 	%f339, %f337, %f338;
	st.global.f32 	[%rd8+192], %f339;
	ld.global.f32 	%f340, [%rd1+196];
	ld.global.f32 	%f341, [%rd8+196];
	add.f32 	%f342, %f340, %f341;
	st.global.f32 	[%rd8+196], %f342;
	ld.global.f32 	%f343, [%rd1+200];
	ld.global.f32 	%f344, [%rd8+200];
	add.f32 	%f345, %f343, %f344;
	st.global.f32 	[%rd8+200], %f345;
	ld.global.f32 	%f346, [%rd1+204];
	ld.global.f32 	%f347, [%rd8+204];
	add.f32 	%f348, %f346, %f347;
	st.global.f32 	[%rd8+204], %f348;
	ld.global.f32 	%f349, [%rd1+208];
	ld.global.f32 	%f350, [%rd8+208];
	add.f32 	%f351, %f349, %f350;
	st.global.f32 	[%rd8+208], %f351;
	ld.global.f32 	%f352, [%rd1+212];
	ld.global.f32 	%f353, [%rd8+212];
	add.f32 	%f354, %f352, %f353;
	st.global.f32 	[%rd8+212], %f354;
	ld.global.f32 	%f355, [%rd1+216];
	ld.global.f32 	%f356, [%rd8+216];
	add.f32 	%f357, %f355, %f356;
	st.global.f32 	[%rd8+216], %f357;
	ld.global.f32 	%f358, [%rd1+220];
	ld.global.f32 	%f359, [%rd8+220];
	add.f32 	%f360, %f358, %f359;
	st.global.f32 	[%rd8+220], %f360;
	ld.global.f32 	%f361, [%rd1+224];
	ld.global.f32 	%f362, [%rd8+224];
	add.f32 	%f363, %f361, %f362;
	st.global.f32 	[%rd8+224], %f363;
	ld.global.f32 	%f364, [%rd1+228];
	ld.global.f32 	%f365, [%rd8+228];
	add.f32 	%f366, %f364, %f365;
	st.global.f32 	[%rd8+228], %f366;
	ld.global.f32 	%f367, [%rd1+232];
	ld.global.f32 	%f368, [%rd8+232];
	add.f32 	%f369, %f367, %f368;
	st.global.f32 	[%rd8+232], %f369;
	ld.global.f32 	%f370, [%rd1+236];
	ld.global.f32 	%f371, [%rd8+236];
	add.f32 	%f372, %f370, %f371;
	st.global.f32 	[%rd8+236], %f372;
	ld.global.f32 	%f373, [%rd1+240];
	ld.global.f32 	%f374, [%rd8+240];
	add.f32 	%f375, %f373, %f374;
	st.global.f32 	[%rd8+240], %f375;
	ld.global.f32 	%f376, [%rd1+244];
	ld.global.f32 	%f377, [%rd8+244];
	add.f32 	%f378, %f376, %f377;
	st.global.f32 	[%rd8+244], %f378;
	ld.global.f32 	%f379, [%rd1+248];
	ld.global.f32 	%f380, [%rd8+248];
	add.f32 	%f381, %f379, %f380;
	st.global.f32 	[%rd8+248], %f381;
	ld.global.f32 	%f382, [%rd1+252];
	ld.global.f32 	%f383, [%rd8+252];
	add.f32 	%f384, %f382, %f383;
	st.global.f32 	[%rd8+252], %f384;
$L__BB2_6:
	ret;

}
	// .globl	_ZN3cub18CUB_300001_SM_10006detail11EmptyKernelIvEEvv
.visible .entry _ZN3cub18CUB_300001_SM_10006detail11EmptyKernelIvEEvv()
{


	ret;

}
	// .globl	_ZN3cub18CUB_300001_SM_10006detail8for_each13static_kernelINS2_12policy_hub_t12policy_500_tEmN6thrust24THRUST_300001_SM_1000_NS8cuda_cub20__uninitialized_fill7functorINS7_10device_ptrIiEEiEEEEvT0_T1_
.visible .entry _ZN3cub18CUB_300001_SM_10006detail8for_each13static_kernelINS2_12policy_hub_t12policy_500_tEmN6thrust24THRUST_300001_SM_1000_NS8cuda_cub20__uninitialized_fill7functorINS7_10device_ptrIiEEiEEEEvT0_T1_(
	.param .u64 _ZN3cub18CUB_300001_SM_10006detail8for_each13static_kernelINS2_12policy_hub_t12policy_500_tEmN6thrust24THRUST_300001_SM_1000_NS8cuda_cub20__uninitialized_fill7functorINS7_10device_ptrIiEEiEEEEvT0_T1__param_0,
	.param .align 8 .b8 _ZN3cub18CUB_300001_SM_10006detail8for_each13static_kernelINS2_12policy_hub_t12policy_500_tEmN6thrust24THRUST_300001_SM_1000_NS8cuda_cub20__uninitialized_fill7functorINS7_10device_ptrIiEEiEEEEvT0_T1__param_1[16]
)
.maxntid 256
{
	.reg .pred 	%p<4>;
	.reg .b16 	%rs<5>;
	.reg .b32 	%r<12>;
	.reg .b64 	%rd<16>;

	ld.param.u32 	%r3, [_ZN3cub18CUB_300001_SM_10006detail8for_each13static_kernelINS2_12policy_hub_t12policy_500_tEmN6thrust24THRUST_300001_SM_1000_NS8cuda_cub20__uninitialized_fill7functorINS7_10device_ptrIiEEiEEEEvT0_T1__param_1+8];
	ld.param.u64 	%rd4, [_ZN3cub18CUB_300001_SM_10006detail8for_each13static_kernelINS2_12policy_hub_t12policy_500_tEmN6thrust24THRUST_300001_SM_1000_NS8cuda_cub20__uninitialized_fill7functorINS7_10device_ptrIiEEiEEEEvT0_T1__param_1];
	ld.param.u64 	%rd5, [_ZN3cub18CUB_300001_SM_10006detail8for_each13static_kernelINS2_12policy_hub_t12policy_500_tEmN6thrust24THRUST_300001_SM_1000_NS8cuda_cub20__uninitialized_fill7functorINS7_10device_ptrIiEEiEEEEvT0_T1__param_0];
	mov.u32 	%r9, %ctaid.x;
	mul.wide.u32 	%rd1, %r9, 512;
	sub.s64 	%rd2, %rd5, %rd1;
	setp.lt.u64 	%p1, %rd2, 512;
	@%p1 bra 	$L__BB4_2;
	mov.u32 	%r11, %tid.x;
	cvta.to.global.u64 	%rd11, %rd4;
	cvt.u64.u32 	%rd12, %r11;
	add.s64 	%rd13, %rd1, %rd12;
	shl.b64 	%rd14, %rd13, 2;
	add.s64 	%rd15, %rd11, %rd14;
	st.global.u32 	[%rd15], %r3;
	st.global.u32 	[%rd15+1024], %r3;
	bra.uni 	$L__BB4_6;
$L__BB4_2:
	cvta.to.global.u64 	%rd6, %rd4;
	mov.u32 	%r2, %tid.x;
	cvt.u64.u32 	%rd7, %r2;
	setp.le.u64 	%p2, %rd2, %rd7;
	add.s64 	%rd8, %rd1, %rd7;
	shl.b64 	%rd9, %rd8, 2;
	add.s64 	%rd3, %rd6, %rd9;
	@%p2 bra 	$L__BB4_4;
	st.global.u32 	[%rd3], %r3;
$L__BB4_4:
	add.s32 	%r10, %r2, 256;
	cvt.u64.u32 	%rd10, %r10;
	setp.le.u64 	%p3, %rd2, %rd10;
	@%p3 bra 	$L__BB4_6;
	st.global.u32 	[%rd3+1024], %r3;
$L__BB4_6:
	ret;

}
	// .globl	_ZN3cub18CUB_300001_SM_10006detail8for_each13static_kernelINS2_12policy_hub_t12policy_500_tElN6thrust24THRUST_300001_SM_1000_NS8cuda_cub10__tabulate7functorINS7_6detail15normal_iteratorINS7_10device_ptrIiEEEENS7_6system6detail7generic6detail22compute_sequence_valueIivEElEEEEvT0_T1_
.visible .entry _ZN3cub18CUB_300001_SM_10006detail8for_each13static_kernelINS2_12policy_hub_t12policy_500_tElN6thrust24THRUST_300001_SM_1000_NS8cuda_cub10__tabulate7functorINS7_6detail15normal_iteratorINS7_10device_ptrIiEEEENS7_6system6detail7generic6detail22compute_sequence_valueIivEElEEEEvT0_T1_(
	.param .u64 _ZN3cub18CUB_300001_SM_10006detail8for_each13static_kernelINS2_12policy_hub_t12policy_500_tElN6thrust24THRUST_300001_SM_1000_NS8cuda_cub10__tabulate7functorINS7_6detail15normal_iteratorINS7_10device_ptrIiEEEENS7_6system6detail7generic6detail22compute_sequence_valueIivEElEEEEvT0_T1__param_0,
	.param .align 8 .b8 _ZN3cub18CUB_300001_SM_10006detail8for_each13static_kernelINS2_12policy_hub_t12policy_500_tElN6thrust24THRUST_300001_SM_1000_NS8cuda_cub10__tabulate7functorINS7_6detail15normal_iteratorINS7_10device_ptrIiEEEENS7_6system6detail7generic6detail22compute_sequence_valueIivEElEEEEvT0_T1__param_1[16]
)
.maxntid 256
{
	.reg .pred 	%p<4>;
	.reg .b32 	%r<18>;
	.reg .b64 	%rd<20>;

	ld.param.u64 	%rd7, [_ZN3cub18CUB_300001_SM_10006detail8for_each13static_kernelINS2_12policy_hub_t12policy_500_tElN6thrust24THRUST_300001_SM_1000_NS8cuda_cub10__tabulate7functorINS7_6detail15normal_iteratorINS7_10device_ptrIiEEEENS7_6system6detail7generic6detail22compute_sequence_valueIivEElEEEEvT0_T1__param_1];
	ld.param.u64 	%rd8, [_ZN3cub18CUB_300001_SM_10006detail8for_each13static_kernelINS2_12policy_hub_t12policy_500_tElN6thrust24THRUST_300001_SM_1000_NS8cuda_cub10__tabulate7functorINS7_6detail15normal_iteratorINS7_10device_ptrIiEEEENS7_6system6detail7generic6detail22compute_sequence_valueIivEElEEEEvT0_T1__param_0];
	ld.param.v2.u32 	{%r3, %r4}, [_ZN3cub18CUB_300001_SM_10006detail8for_each13static_kernelINS2_12policy_hub_t12policy_500_tElN6thrust24THRUST_300001_SM_1000_NS8cuda_cub10__tabulate7functorINS7_6detail15normal_iteratorINS7_10device_ptrIiEEEENS7_6system6detail7generic6detail22compute_sequence_valueIivEElEEEEvT0_T1__param_1+8];
	mov.u32 	%r5, %ctaid.x;
	mul.wide.u32 	%rd1, %r5, 512;
	sub.s64 	%rd2, %rd8, %rd1;
	setp.lt.s64 	%p1, %rd2, 512;
	@%p1 bra 	$L__BB5_2;
	mov.u32 	%r13, %tid.x;
	cvta.to.global.u64 	%rd15, %rd7;
	cvt.u64.u32 	%rd16, %r13;
	add.s64 	%rd17, %rd1, %rd16;
	cvt.u32.u64 	%r14, %rd17;
	mad.lo.s32 	%r15, %r4, %r14, %r3;
	shl.b64 	%rd18, %rd17, 2;
	add.s64 	%rd19, %rd15, %rd18;
	st.global.u32 	[%rd19], %r15;
	add.s32 	%r16, %r14, 256;
	mad.lo.s32 	%r17, %r4, %r16, %r3;
	st.global.u32 	[%rd19+1024], %r17;
	bra.uni 	$L__BB5_6;
$L__BB5_2:
	cvta.to.global.u64 	%rd3, %rd7;
	mov.u32 	%r6, %tid.x;
	cvt.s64.s32 	%rd4, %rd2;
	cvt.u64.u32 	%rd5, %r6;
	setp.le.s64 	%p2, %rd4, %rd5;
	@%p2 bra 	$L__BB5_4;
	add.s64 	%rd9, %rd1, %rd5;
	cvt.u32.u64 	%r7, %rd9;
	mad.lo.s32 	%r8, %r4, %r7, %r3;
	shl.b64 	%rd10, %rd9, 2;
	add.s64 	%rd11, %rd3, %rd10;
	st.global.u32 	[%rd11], %r8;
$L__BB5_4:
	cvt.u32.u64 	%r9, %rd5;
	add.s32 	%r10, %r9, 256;
	cvt.u64.u32 	%rd6, %r10;
	setp.le.s64 	%p3, %rd4, %rd6;
	@%p3 bra 	$L__BB5_6;
	add.s64 	%rd12, %rd1, %rd6;
	shl.b64 	%rd13, %rd12, 2;
	cvt.u32.u64 	%r11, %rd12;
	mad.lo.s32 	%r12, %r4, %r11, %r3;
	add.s64 	%rd14, %rd13, %rd3;
	st.global.u32 	[%rd14], %r12;
$L__BB5_6:
	ret;

}
	// .globl	_ZN3cub18CUB_300001_SM_10006detail8for_each13static_kernelINS2_12policy_hub_t12policy_500_tElN6thrust24THRUST_300001_SM_1000_NS8cuda_cub20__uninitialized_copy7functorINS7_6detail15normal_iteratorINS7_10device_ptrIiEEEENS7_7pointerIiNS8_3tagENS7_11use_defaultESI_EEEEEEvT0_T1_
.visible .entry _ZN3cub18CUB_300001_SM_10006detail8for_each13static_kernelINS2_12policy_hub_t12policy_500_tElN6thrust24THRUST_300001_SM_1000_NS8cuda_cub20__uninitialized_copy7functorINS7_6detail15normal_iteratorINS7_10device_ptrIiEEEENS7_7pointerIiNS8_3tagENS7_11use_defaultESI_EEEEEEvT0_T1_(
	.param .u64 _ZN3cub18CUB_300001_SM_10006detail8for_each13static_kernelINS2_12policy_hub_t12policy_500_tElN6thrust24THRUST_300001_SM_1000_NS8cuda_cub20__uninitialized_copy7functorINS7_6detail15normal_iteratorINS7_10device_ptrIiEEEENS7_7pointerIiNS8_3tagENS7_11use_defaultESI_EEEEEEvT0_T1__param_0,
	.param .align 8 .b8 _ZN3cub18CUB_300001_SM_10006detail8for_each13static_kernelINS2_12policy_hub_t12policy_500_tElN6thrust24THRUST_300001_SM_1000_NS8cuda_cub20__uninitialized_copy7functorINS7_6detail15normal_iteratorINS7_10device_ptrIiEEEENS7_7pointerIiNS8_3tagENS7_11use_defaultESI_EEEEEEvT0_T1__param_1[16]
)
.maxntid 256
{
	.reg .pred 	%p<4>;
	.reg .b32 	%r<10>;
	.reg .b64 	%rd<26>;

	ld.param.u64 	%rd8, [_ZN3cub18CUB_300001_SM_10006detail8for_each13static_kernelINS2_12policy_hub_t12policy_500_tElN6thrust24THRUST_300001_SM_1000_NS8cuda_cub20__uninitialized_copy7functorINS7_6detail15normal_iteratorINS7_10device_ptrIiEEEENS7_7pointerIiNS8_3tagENS7_11use_defaultESI_EEEEEEvT0_T1__param_1+8];
	ld.param.u64 	%rd7, [_ZN3cub18CUB_300001_SM_10006detail8for_each13static_kernelINS2_12policy_hub_t12policy_500_tElN6thrust24THRUST_300001_SM_1000_NS8cuda_cub20__uninitialized_copy7functorINS7_6detail15normal_iteratorINS7_10device_ptrIiEEEENS7_7pointerIiNS8_3tagENS7_11use_defaultESI_EEEEEEvT0_T1__param_1];
	ld.param.u64 	%rd9, [_ZN3cub18CUB_300001_SM_10006detail8for_each13static_kernelINS2_12policy_hub_t12policy_500_tElN6thrust24THRUST_300001_SM_1000_NS8cuda_cub20__uninitialized_copy7functorINS7_6detail15normal_iteratorINS7_10device_ptrIiEEEENS7_7pointerIiNS8_3tagENS7_11use_defaultESI_EEEEEEvT0_T1__param_0];
	mov.u32 	%r1, %ctaid.x;
	mul.wide.u32 	%rd1, %r1, 512;
	sub.s64 	%rd2, %rd9, %rd1;
	setp.lt.s64 	%p1, %rd2, 512;
	@%p1 bra 	$L__BB6_2;
	mov.u32 	%r7, %tid.x;
	cvta.to.global.u64 	%rd19, %rd8;
	cvta.to.global.u64 	%rd20, %rd7;
	cvt.u64.u32 	%rd21, %r7;
	add.s64 	%rd22, %rd1, %rd21;
	shl.b64 	%rd23, %rd22, 2;
	add.s64 	%rd24, %rd20, %rd23;
	add.s64 	%rd25, %rd19, %rd23;
	ld.global.u32 	%r8, [%rd24];
	st.global.u32 	[%rd25], %r8;
	ld.global.u32 	%r9, [%rd24+1024];
	st.global.u32 	[%rd25+1024], %r9;
	bra.uni 	$L__BB6_6;
$L__BB6_2:
	cvta.to.global.u64 	%rd3, %rd7;
	cvta.to.global.u64 	%rd4, %rd8;
	mov.u32 	%r2, %tid.x;
	cvt.s64.s32 	%rd5, %rd2;
	cvt.u64.u32 	%rd6, %r2;
	setp.le.s64 	%p2, %rd5, %rd6;
	@%p2 bra 	$L__BB6_4;
	add.s64 	%rd10, %rd1, %rd6;
	shl.b64 	%rd11, %rd10, 2;
	add.s64 	%rd12, %rd3, %rd11;
	add.s64 	%rd13, %rd4, %rd11;
	ld.global.u32 	%r3, [%rd12];
	st.global.u32 	[%rd13], %r3;
$L__BB6_4:
	cvt.u32.u64 	%r4, %rd6;
	add.s32 	%r5, %r4, 256;
	cvt.u64.u32 	%rd14, %r5;
	setp.le.s64 	%p3, %rd5, %rd14;
	@%p3 bra 	$L__BB6_6;
	add.s64 	%rd15, %rd1, %rd6;
	shl.b64 	%rd16, %rd15, 2;
	add.s64 	%rd17, %rd3, %rd16;
	add.s64 	%rd18, %rd4, %rd16;
	ld.global.u32 	%r6, [%rd17+1024];
	st.global.u32 	[%rd18+1024], %r6;
$L__BB6_6:
	ret;

}
	// .globl	_ZN3cub18CUB_300001_SM_10006detail8for_each13static_kernelINS2_12policy_hub_t12policy_500_tEmN6thrust24THRUST_300001_SM_1000_NS8cuda_cub20__uninitialized_fill7functorINS7_10device_ptrIPfEESC_EEEEvT0_T1_
.visible .entry _ZN3cub18CUB_300001_SM_10006detail8for_each13static_kernelINS2_12policy_hub_t12policy_500_tEmN6thrust24THRUST_300001_SM_1000_NS8cuda_cub20__uninitialized_fill7functorINS7_10device_ptrIPfEESC_EEEEvT0_T1_(
	.param .u64 _ZN3cub18CUB_300001_SM_10006detail8for_each13static_kernelINS2_12policy_hub_t12policy_500_tEmN6thrust24THRUST_300001_SM_1000_NS8cuda_cub20__uninitialized_fill7functorINS7_10device_ptrIPfEESC_EEEEvT0_T1__param_0,
	.param .align 8 .b8 _ZN3cub18CUB_300001_SM_10006detail8for_each13static_kernelINS2_12policy_hub_t12policy_500_tEmN6thrust24THRUST_300001_SM_1000_NS8cuda_cub20__uninitialized_fill7functorINS7_10device_ptrIPfEESC_EEEEvT0_T1__param_1[16]
)
.maxntid 256
{
	.reg .pred 	%p<4>;
	.reg .b32 	%r<5>;
	.reg .b64 	%rd<18>;

	ld.param.u64 	%rd6, [_ZN3cub18CUB_300001_SM_10006detail8for_each13static_kernelINS2_12policy_hub_t12policy_500_tEmN6thrust24THRUST_300001_SM_1000_NS8cuda_cub20__uninitialized_fill7functorINS7_10device_ptrIPfEESC_EEEEvT0_T1__param_1+8];
	ld.param.u64 	%rd5, [_ZN3cub18CUB_300001_SM_10006detail8for_each13static_kernelINS2_12policy_hub_t12policy_500_tEmN6thrust24THRUST_300001_SM_1000_NS8cuda_cub20__uninitialized_fill7functorINS7_10device_ptrIPfEESC_EEEEvT0_T1__param_1];
	ld.param.u64 	%rd7, [_ZN3cub18CUB_300001_SM_10006detail8for_each13static_kernelINS2_12policy_hub_t12policy_500_tEmN6thrust24THRUST_300001_SM_1000_NS8cuda_cub20__uninitialized_fill7functorINS7_10device_ptrIPfEESC_EEEEvT0_T1__param_0];
	mov.u32 	%r2, %ctaid.x;
	mul.wide.u32 	%rd1, %r2, 512;
	sub.s64 	%rd2, %rd7, %rd1;
	setp.lt.u64 	%p1, %rd2, 512;
	@%p1 bra 	$L__BB7_2;
	mov.u32 	%r4, %tid.x;
	cvta.to.global.u64 	%rd13, %rd5;
	cvt.u64.u32 	%rd14, %r4;
	add.s64 	%rd15, %rd1, %rd14;
	shl.b64 	%rd16, %rd15, 3;
	add.s64 	%rd17, %rd13, %rd16;
	st.global.u64 	[%rd17], %rd6;
	st.global.u64 	[%rd17+2048], %rd6;
	bra.uni 	$L__BB7_6;
$L__BB7_2:
	cvta.to.global.u64 	%rd8, %rd5;
	mov.u32 	%r1, %tid.x;
	cvt.u64.u32 	%rd9, %r1;
	setp.le.u64 	%p2, %rd2, %rd9;
	add.s64 	%rd10, %rd1, %rd9;
	shl.b64 	%rd11, %rd10, 3;
	add.s64 	%rd4, %rd8, %rd11;
	@%p2 bra 	$L__BB7_4;
	st.global.u64 	[%rd4], %rd6;
$L__BB7_4:
	add.s32 	%r3, %r1, 256;
	cvt.u64.u32 	%rd12, %r3;
	setp.le.u64 	%p3, %rd2, %rd12;
	@%p3 bra 	$L__BB7_6;
	st.global.u64 	[%rd4+2048], %rd6;
$L__BB7_6:
	ret;

}
	// .globl	_ZN3cub18CUB_300001_SM_10006detail8for_each13static_kernelINS2_12policy_hub_t12policy_500_tElN6thrust24THRUST_300001_SM_1000_NS8cuda_cub6__fill7functorINS7_6detail15normal_iteratorINS7_10device_ptrIPfEEEESE_EEEEvT0_T1_
.visible .entry _ZN3cub18CUB_300001_SM_10006detail8for_each13static_kernelINS2_12policy_hub_t12policy_500_tElN6thrust24THRUST_300001_SM_1000_NS8cuda_cub6__fill7functorINS7_6detail15normal_iteratorINS7_10device_ptrIPfEEEESE_EEEEvT0_T1_(
	.param .u64 _ZN3cub18CUB_300001_SM_10006detail8for_each13static_kernelINS2_12policy_hub_t12policy_500_tElN6thrust24THRUST_300001_SM_1000_NS8cuda_cub6__fill7functorINS7_6detail15normal_iteratorINS7_10device_ptrIPfEEEESE_EEEEvT0_T1__param_0,
	.param .align 8 .b8 _ZN3cub18CUB_300001_SM_10006detail8for_each13static_kernelINS2_12policy_hub_t12policy_500_tElN6thrust24THRUST_300001_SM_1000_NS8cuda_cub6__fill7functorINS7_6detail15normal_iteratorINS7_10device_ptrIPfEEEESE_EEEEvT0_T1__param_1[16]
)
.maxntid 256
{
	.reg .pred 	%p<4>;
	.reg .b32 	%r<5>;
	.reg .b64 	%rd<19>;

	ld.param.u64 	%rd7, [_ZN3cub18CUB_300001_SM_10006detail8for_each13static_kernelINS2_12policy_hub_t12policy_500_tElN6thrust24THRUST_300001_SM_1000_NS8cuda_cub6__fill7functorINS7_6detail15normal_iteratorINS7_10device_ptrIPfEEEESE_EEEEvT0_T1__param_1+8];
	ld.param.u64 	%rd6, [_ZN3cub18CUB_300001_SM_10006detail8for_each13static_kernelINS2_12policy_hub_t12policy_500_tElN6thrust24THRUST_300001_SM_1000_NS8cuda_cub6__fill7functorINS7_6detail15normal_iteratorINS7_10device_ptrIPfEEEESE_EEEEvT0_T1__param_1];
	ld.param.u64 	%rd8, [_ZN3cub18CUB_300001_SM_10006detail8for_each13static_kernelINS2_12policy_hub_t12policy_500_tElN6thrust24THRUST_300001_SM_1000_NS8cuda_cub6__fill7functorINS7_6detail15normal_iteratorINS7_10device_ptrIPfEEEESE_EEEEvT0_T1__param_0];
	mov.u32 	%r2, %ctaid.x;
	mul.wide.u32 	%rd1, %r2, 512;
	sub.s64 	%rd2, %rd8, %rd1;
	setp.lt.s64 	%p1, %rd2, 512;
	@%p1 bra 	$L__BB8_2;
	mov.u32 	%r4, %tid.x;
	cvta.to.global.u64 	%rd14, %rd6;
	cvt.u64.u32 	%rd15, %r4;
	add.s64 	%rd16, %rd1, %rd15;
	shl.b64 	%rd17, %rd16, 3;
	add.s64 	%rd18, %rd14, %rd17;
	st.global.u64 	[%rd18], %rd7;
	st.global.u64 	[%rd18+2048], %rd7;
	bra.uni 	$L__BB8_6;
$L__BB8_2:
	cvta.to.global.u64 	%rd9, %rd6;
	mov.u32 	%r1, %tid.x;
	cvt.s64.s32 	%rd4, %rd2;
	cvt.u64.u32 	%rd10, %r1;
	setp.le.s64 	%p2, %rd4, %rd10;
	add.s64 	%rd11, %rd1, %rd10;
	shl.b64 	%rd12, %rd11, 3;
	add.s64 	%rd5, %rd9, %rd12;
	@%p2 bra 	$L__BB8_4;
	st.global.u64 	[%rd5], %rd7;
$L__BB8_4:
	add.s32 	%r3, %r1, 256;
	cvt.u64.u32 	%rd13, %r3;
	setp.le.s64 	%p3, %rd4, %rd13;
	@%p3 bra 	$L__BB8_6;
	st.global.u64 	[%rd5+2048], %rd7;
$L__BB8_6:
	ret;

}
	// .globl	_ZN3cub18CUB_300001_SM_10006detail8for_each13static_kernelINS2_12policy_hub_t12policy_500_tElN6thrust24THRUST_300001_SM_1000_NS8cuda_cub20__uninitialized_copy7functorINS7_6detail15normal_iteratorINS7_10device_ptrIPfEEEENS7_7pointerISE_NS8_3tagENS7_11use_defaultESJ_EEEEEEvT0_T1_
.visible .entry _ZN3cub18CUB_300001_SM_10006detail8for_each13static_kernelINS2_12policy_hub_t12policy_500_tElN6thrust24THRUST_300001_SM_1000_NS8cuda_cub20__uninitialized_copy7functorINS7_6detail15normal_iteratorINS7_10device_ptrIPfEEEENS7_7pointerISE_NS8_3tagENS7_11use_defaultESJ_EEEEEEvT0_T1_(
	.param .u64 _ZN3cub18CUB_300001_SM_10006detail8for_each13static_kernelINS2_12policy_hub_t12policy_500_tElN6thrust24THRUST_300001_SM_1000_NS8cuda_cub20__uninitialized_copy7functorINS7_6detail15normal_iteratorINS7_10device_ptrIPfEEEENS7_7pointerISE_NS8_3tagENS7_11use_defaultESJ_EEEEEEvT0_T1__param_0,
	.param .align 8 .b8 _ZN3cub18CUB_300001_SM_10006detail8for_each13static_kernelINS2_12policy_hub_t12policy_500_tElN6thrust24THRUST_300001_SM_1000_NS8cuda_cub20__uninitialized_copy7functorINS7_6detail15normal_iteratorINS7_10device_ptrIPfEEEENS7_7pointerISE_NS8_3tagENS7_11use_defaultESJ_EEEEEEvT0_T1__param_1[16]
)
.maxntid 256
{
	.reg .pred 	%p<4>;
	.reg .b32 	%r<6>;
	.reg .b64 	%rd<30>;

	ld.param.u64 	%rd8, [_ZN3cub18CUB_300001_SM_10006detail8for_each13static_kernelINS2_12policy_hub_t12policy_500_tElN6thrust24THRUST_300001_SM_1000_NS8cuda_cub20__uninitialized_copy7functorINS7_6detail15normal_iteratorINS7_10device_ptrIPfEEEENS7_7pointerISE_NS8_3tagENS7_11use_defaultESJ_EEEEEEvT0_T1__param_1+8];
	ld.param.u64 	%rd7, [_ZN3cub18CUB_300001_SM_10006detail8for_each13static_kernelINS2_12policy_hub_t12policy_500_tElN6thrust24THRUST_300001_SM_1000_NS8cuda_cub20__uninitialized_copy7functorINS7_6detail15normal_iteratorINS7_10device_ptrIPfEEEENS7_7pointerISE_NS8_3tagENS7_11use_defaultESJ_EEEEEEvT0_T1__param_1];
	ld.param.u64 	%rd9, [_ZN3cub18CUB_300001_SM_10006detail8for_each13static_kernelINS2_12policy_hub_t12policy_500_tElN6thrust24THRUST_300001_SM_1000_NS8cuda_cub20__uninitialized_copy7functorINS7_6detail15normal_iteratorINS7_10device_ptrIPfEEEENS7_7pointerISE_NS8_3tagENS7_11use_defaultESJ_EEEEEEvT0_T1__param_0];
	mov.u32 	%r1, %ctaid.x;
	mul.wide.u32 	%rd1, %r1, 512;
	sub.s64 	%rd2, %rd9, %rd1;
	setp.lt.s64 	%p1, %rd2, 512;
	@%p1 bra 	$L__BB9_2;
	mov.u32 	%r5, %tid.x;
	cvta.to.global.u64 	%rd21, %rd8;
	cvta.to.global.u64 	%rd22, %rd7;
	cvt.u64.u32 	%rd23, %r5;
	add.s64 	%rd24, %rd1, %rd23;
	shl.b64 	%rd25, %rd24, 3;
	add.s64 	%rd26, %rd22, %rd25;
	add.s64 	%rd27, %rd21, %rd25;
	ld.global.u64 	%rd28, [%rd26];
	st.global.u64 	[%rd27], %rd28;
	ld.global.u64 	%rd29, [%rd26+2048];
	st.global.u64 	[%rd27+2048], %rd29;
	bra.uni 	$L__BB9_6;
$L__BB9_2:
	cvta.to.global.u64 	%rd3, %rd7;
	cvta.to.global.u64 	%rd4, %rd8;
	mov.u32 	%r2, %tid.x;
	cvt.s64.s32 	%rd5, %rd2;
	cvt.u64.u32 	%rd6, %r2;
	setp.le.s64 	%p2, %rd5, %rd6;
	@%p2 bra 	$L__BB9_4;
	add.s64 	%rd10, %rd1, %rd6;
	shl.b64 	%rd11, %rd10, 3;
	add.s64 	%rd12, %rd3, %rd11;
	add.s64 	%rd13, %rd4, %rd11;
	ld.global.u64 	%rd14, [%rd12];
	st.global.u64 	[%rd13], %rd14;
$L__BB9_4:
	cvt.u32.u64 	%r3, %rd6;
	add.s32 	%r4, %r3, 256;
	cvt.u64.u32 	%rd15, %r4;
	setp.le.s64 	%p3, %rd5, %rd15;
	@%p3 bra 	$L__BB9_6;
	add.s64 	%rd16, %rd1, %rd6;
	shl.b64 	%rd17, %rd16, 3;
	add.s64 	%rd18, %rd3, %rd17;
	add.s64 	%rd19, %rd4, %rd17;
	ld.global.u64 	%rd20, [%rd18+2048];
	st.global.u64 	[%rd19+2048], %rd20;
$L__BB9_6:
	ret;

}
	// .globl	_ZN3cub18CUB_300001_SM_10006detail9transform16transform_kernelINS2_10policy_hubILb1EN4cuda3std3__45tupleIJN6thrust24THRUST_300001_SM_1000_NS6detail15normal_iteratorINSA_10device_ptrIiEEEENSC_INSD_IPfEEEEEEEE10policy1000Ei15offset_pointersSI_JPiPSG_EEEvT0_iT1_T2_DpNS2_10kernel_argIT3_EE
.visible .entry _ZN3cub18CUB_300001_SM_10006detail9transform16transform_kernelINS2_10policy_hubILb1EN4cuda3std3__45tupleIJN6thrust24THRUST_300001_SM_1000_NS6detail15normal_iteratorINSA_10device_ptrIiEEEENSC_INSD_IPfEEEEEEEE10policy1000Ei15offset_pointersSI_JPiPSG_EEEvT0_iT1_T2_DpNS2_10kernel_argIT3_EE(
	.param .u32 _ZN3cub18CUB_300001_SM_10006detail9transform16transform_kernelINS2_10policy_hubILb1EN4cuda3std3__45tupleIJN6thrust24THRUST_300001_SM_1000_NS6detail15normal_iteratorINSA_10device_ptrIiEEEENSC_INSD_IPfEEEEEEEE10policy1000Ei15offset_pointersSI_JPiPSG_EEEvT0_iT1_T2_DpNS2_10kernel_argIT3_EE_param_0,
	.param .u32 _ZN3cub18CUB_300001_SM_10006detail9transform16transform_kernelINS2_10policy_hubILb1EN4cuda3std3__45tupleIJN6thrust24THRUST_300001_SM_1000_NS6detail15normal_iteratorINSA_10device_ptrIiEEEENSC_INSD_IPfEEEEEEEE10policy1000Ei15offset_pointersSI_JPiPSG_EEEvT0_iT1_T2_DpNS2_10kernel_argIT3_EE_param_1,
	.param .align 1 .b8 _ZN3cub18CUB_300001_SM_10006detail9transform16transform_kernelINS2_10policy_hubILb1EN4cuda3std3__45tupleIJN6thrust24THRUST_300001_SM_1000_NS6detail15normal_iteratorINSA_10device_ptrIiEEEENSC_INSD_IPfEEEEEEEE10policy1000Ei15offset_pointersSI_JPiPSG_EEEvT0_iT1_T2_DpNS2_10kernel_argIT3_EE_param_2[1],
	.param .align 8 .b8 _ZN3cub18CUB_300001_SM_10006detail9transform16transform_kernelINS2_10policy_hubILb1EN4cuda3std3__45tupleIJN6thrust24THRUST_300001_SM_1000_NS6detail15normal_iteratorINSA_10device_ptrIiEEEENSC_INSD_IPfEEEEEEEE10policy1000Ei15offset_pointersSI_JPiPSG_EEEvT0_iT1_T2_DpNS2_10kernel_argIT3_EE_param_3[8],
	.param .align 8 .b8 _ZN3cub18CUB_300001_SM_10006detail9transform16transform_kernelINS2_10policy_hubILb1EN4cuda3std3__45tupleIJN6thrust24THRUST_300001_SM_1000_NS6detail15normal_iteratorINSA_10device_ptrIiEEEENSC_INSD_IPfEEEEEEEE10policy1000Ei15offset_pointersSI_JPiPSG_EEEvT0_iT1_T2_DpNS2_10kernel_argIT3_EE_param_4[16],
	.param .align 8 .b8 _ZN3cub18CUB_300001_SM_10006detail9transform16transform_kernelINS2_10policy_hubILb1EN4cuda3std3__45tupleIJN6thrust24THRUST_300001_SM_1000_NS6detail15normal_iteratorINSA_10device_ptrIiEEEENSC_INSD_IPfEEEEEEEE10policy1000Ei15offset_pointersSI_JPiPSG_EEEvT0_iT1_T2_DpNS2_10kernel_argIT3_EE_param_5[16]
)
.maxntid 128
{
	.reg .pred 	%p<39>;
	.reg .b32 	%r<132>;
	.reg .b64 	%rd<254>;

	ld.param.u32 	%r53, [_ZN3cub18CUB_300001_SM_10006detail9transform16transform_kernelINS2_10policy_hubILb1EN4cuda3std3__45tupleIJN6thrust24THRUST_300001_SM_1000_NS6detail15normal_iteratorINSA_10device_ptrIiEEEENSC_INSD_IPfEEEEEEEE10policy1000Ei15offset_pointersSI_JPiPSG_EEEvT0_iT1_T2_DpNS2_10kernel_argIT3_EE_param_0];
	ld.param.u64 	%rd25, [_ZN3cub18CUB_300001_SM_10006detail9transform16transform_kernelINS2_10policy_hubILb1EN4cuda3std3__45tupleIJN6thrust24THRUST_300001_SM_1000_NS6detail15normal_iteratorINSA_10device_ptrIiEEEENSC_INSD_IPfEEEEEEEE10policy1000Ei15offset_pointersSI_JPiPSG_EEEvT0_iT1_T2_DpNS2_10kernel_argIT3_EE_param_5];
	ld.param.u64 	%rd26, [_ZN3cub18CUB_300001_SM_10006detail9transform16transform_kernelINS2_10policy_hubILb1EN4cuda3std3__45tupleIJN6thrust24THRUST_300001_SM_1000_NS6detail15normal_iteratorINSA_10device_ptrIiEEEENSC_INSD_IPfEEEEEEEE10policy1000Ei15offset_pointersSI_JPiPSG_EEEvT0_iT1_T2_DpNS2_10kernel_argIT3_EE_param_4];
	ld.param.u64 	%rd27, [_ZN3cub18CUB_300001_SM_10006detail9transform16transform_kernelINS2_10policy_hubILb1EN4cuda3std3__45tupleIJN6thrust24THRUST_300001_SM_1000_NS6detail15normal_iteratorINSA_10device_ptrIiEEEENSC_INSD_IPfEEEEEEEE10policy1000Ei15offset_pointersSI_JPiPSG_EEEvT0_iT1_T2_DpNS2_10kernel_argIT3_EE_param_3];
	ld.param.u32 	%r52, [_ZN3cub18CUB_300001_SM_10006detail9transform16transform_kernelINS2_10policy_hubILb1EN4cuda3std3__45tupleIJN6thrust24THRUST_300001_SM_1000_NS6detail15normal_iteratorINSA_10device_ptrIiEEEENSC_INSD_IPfEEEEEEEE10policy1000Ei15offset_pointersSI_JPiPSG_EEEvT0_iT1_T2_DpNS2_10kernel_argIT3_EE_param_1];
	cvta.to.global.u64 	%rd1, %rd27;
	cvta.to.global.u64 	%rd2, %rd26;
	cvta.to.global.u64 	%rd3, %rd25;
	shl.b32 	%r1, %r52, 7;
	mov.u32 	%r54, %ctaid.x;
	mul.lo.s32 	%r2, %r1, %r54;
	sub.s32 	%r3, %r53, %r2;
	min.s32 	%r4, %r1, %r3;
	shl.b32 	%r5, %r4, 2;
	mov.u32 	%r6, %tid.x;
	shl.b32 	%r120, %r6, 7;
	setp.ge.s32 	%p1, %r120, %r5;
	@%p1 bra 	$L__BB10_3;
	mul.wide.u32 	%rd28, %r6, 128;
	add.s64 	%rd29, %rd2, %rd28;
	mul.wide.s32 	%rd30, %r2, 4;
	add.s64 	%rd250, %rd29, %rd30;
	mov.u32 	%r119, %r120;
$L__BB10_2:
	.pragma "nounroll";
	// begin inline asm
	prefetch.global.L2 [%rd250];
	// end inline asm
	add.s32 	%r119, %r119, 16384;
	add.s64 	%rd250, %rd250, 16384;
	setp.lt.s32 	%p2, %r119, %r5;
	@%p2 bra 	$L__BB10_2;
$L__BB10_3:
	shl.b32 	%r10, %r4, 3;
	setp.ge.s32 	%p3, %r120, %r10;
	@%p3 bra 	$L__BB10_6;
	mul.wide.u32 	%rd32, %r6, 128;
	add.s64 	%rd33, %rd3, %rd32;
	mul.wide.s32 	%rd34, %r2, 8;
	add.s64 	%rd251, %rd33, %rd34;
$L__BB10_5:
	.pragma "nounroll";
	// begin inline asm
	prefetch.global.L2 [%rd251];
	// end inline asm
	add.s32 	%r120, %r120, 16384;
	add.s64 	%rd251, %rd251, 16384;
	setp.lt.s32 	%p4, %r120, %r10;
	@%p4 bra 	$L__BB10_5;
$L__BB10_6:
	mul.wide.s32 	%rd36, %r2, 4;
	add.s64 	%rd10, %rd2, %rd36;
	mul.wide.s32 	%rd252, %r2, 8;
	add.s64 	%rd11, %rd3, %rd252;
	add.s64 	%rd12, %rd1, %rd252;
	setp.gt.s32 	%p5, %r1, %r3;
	@%p5 bra 	$L__BB10_20;
	setp.lt.s32 	%p6, %r52, 1;
	@%p6 bra 	$L__BB10_61;
	and.b32  	%r13, %r52, 15;
	setp.lt.u32 	%p7, %r52, 16;
	mov.b32 	%r127, 0;
	@%p7 bra 	$L__BB10_11;
	and.b32  	%r127, %r52, 2147483632;
	neg.s32 	%r122, %r127;
	add.s32 	%r121, %r6, 1152;
	mul.wide.u32 	%rd39, %r6, 4;
	add.s64 	%rd40, %rd36, %rd39;
	add.s64 	%rd41, %rd40, %rd2;
	add.s64 	%rd253, %rd41, 2048;
	add.s64 	%rd44, %rd36, %rd2;
	add.s64 	%rd48, %rd252, 3072;
	add.s64 	%rd49, %rd3, %rd48;
$L__BB10_10:
	.pragma "nounroll";
	mul.wide.s32 	%rd42, %r121, 4;
	add.s64 	%rd45, %rd44, %rd42;
	mul.wide.s32 	%rd46, %r121, 8;
	add.s64 	%rd50, %rd49, %rd46;
	add.s64 	%rd51, %rd1, %rd48;
	add.s64 	%rd52, %rd51, %rd46;
	ld.global.u32 	%r56, [%rd253+-2048];
	mul.wide.u32 	%rd53, %r6, 8;
	add.s64 	%rd54, %rd53, 4096;
	add.s64 	%rd55, %rd3, %rd54;
	add.s64 	%rd56, %rd55, %rd252;
	ld.global.u64 	%rd57, [%rd56+-4096];
	mul.wide.s32 	%rd58, %r56, 4;
	add.s64 	%rd59, %rd57, %rd58;
	add.s64 	%rd60, %rd1, %rd54;
	add.s64 	%rd61, %rd60, %rd252;
	st.global.u64 	[%rd61+-4096], %rd59;
	ld.global.u32 	%r57, [%rd253+-1536];
	ld.global.u64 	%rd62, [%rd56+-3072];
	mul.wide.s32 	%rd63, %r57, 4;
	add.s64 	%rd64, %rd62, %rd63;
	st.global.u64 	[%rd61+-3072], %rd64;
	ld.global.u32 	%r58, [%rd253+-1024];
	ld.global.u64 	%rd65, [%rd56+-2048];
	mul.wide.s32 	%rd66, %r58, 4;
	add.s64 	%rd67, %rd65, %rd66;
	st.global.u64 	[%rd61+-2048], %rd67;
	ld.global.u32 	%r59, [%rd253+-512];
	ld.global.u64 	%rd68, [%rd56+-1024];
	mul.wide.s32 	%rd69, %r59, 4;
	add.s64 	%rd70, %rd68, %rd69;
	st.global.u64 	[%rd61+-1024], %rd70;
	ld.global.u32 	%r60, [%rd253];
	ld.global.u64 	%rd71, [%rd56];
	mul.wide.s32 	%rd72, %r60, 4;
	add.s64 	%rd73, %rd71, %rd72;
	st.global.u64 	[%rd61], %rd73;
	ld.global.u32 	%r61, [%rd253+512];
	ld.global.u64 	%rd74, [%rd56+1024];
	mul.wide.s32 	%rd75, %r61, 4;
	add.s64 	%rd76, %rd74, %rd75;
	st.global.u64 	[%rd61+1024], %rd76;
	ld.global.u32 	%r62, [%rd253+1024];
	ld.global.u64 	%rd77, [%rd56+2048];
	mul.wide.s32 	%rd78, %r62, 4;
	add.s64 	%rd79, %rd77, %rd78;
	st.global.u64 	[%rd61+2048], %rd79;
	ld.global.u32 	%r63, [%rd253+1536];
	ld.global.u64 	%rd80, [%rd56+3072];
	mul.wide.s32 	%rd81, %r63, 4;
	add.s64 	%rd82, %rd80, %rd81;
	st.global.u64 	[%rd61+3072], %rd82;
	ld.global.u32 	%r64, [%rd253+2048];
	ld.global.u64 	%rd83, [%rd56+4096];
	mul.wide.s32 	%rd84, %r64, 4;
	add.s64 	%rd85, %rd83, %rd84;
	st.global.u64 	[%rd61+4096], %rd85;
	ld.global.u32 	%r65, [%rd45];
	ld.global.u64 	%rd86, [%rd50+-3072];
	mul.wide.s32 	%rd87, %r65, 4;
	add.s64 	%rd88, %rd86, %rd87;
	st.global.u64 	[%rd52+-3072], %rd88;
	ld.global.u32 	%r66, [%rd45+512];
	ld.global.u64 	%rd89, [%rd50+-2048];
	mul.wide.s32 	%rd90, %r66, 4;
	add.s64 	%rd91, %rd89, %rd90;
	st.global.u64 	[%rd52+-2048], %rd91;
	ld.global.u32 	%r67, [%rd45+1024];
	ld.global.u64 	%rd92, [%rd50+-1024];
	mul.wide.s32 	%rd93, %r67, 4;
	add.s64 	%rd94, %rd92, %rd93;
	st.global.u64 	[%rd52+-1024], %rd94;
	ld.global.u32 	%r68, [%rd45+1536];
	ld.global.u64 	%rd95, [%rd50];
	mul.wide.s32 	%rd96, %r68, 4;
	add.s64 	%rd97, %rd95, %rd96;
	st.global.u64 	[%rd52], %rd97;
	ld.global.u32 	%r69, [%rd45+2048];
	ld.global.u64 	%rd98, [%rd50+1024];
	mul.wide.s32 	%rd99, %r69, 4;
	add.s64 	%rd100, %rd98, %rd99;
	st.global.u64 	[%rd52+1024], %rd100;
	ld.global.u32 	%r70, [%rd45+2560];
	ld.global.u64 	%rd101, [%rd50+2048];
	mul.wide.s32 	%rd102, %r70, 4;
	add.s64 	%rd103, %rd101, %rd102;
	st.global.u64 	[%rd52+2048], %rd103;
	ld.global.u32 	%r71, [%rd45+3072];
	ld.global.u64 	%rd104, [%rd50+3072];
	mul.wide.s32 	%rd105, %r71, 4;
	add.s64 	%rd106, %rd104, %rd105;
	st.global.u64 	[%rd52+3072], %rd106;
	add.s32 	%r122, %r122, 16;
	add.s32 	%r121, %r121, 2048;
	add.s64 	%rd253, %rd253, 8192;
	add.s64 	%rd252, %rd252, 16384;
	setp.eq.s32 	%p8, %r122, 0;
	@%p8 bra 	$L__BB10_11;
	bra.uni 	$L__BB10_10;
$L__BB10_11:
	setp.eq.s32 	%p9, %r13, 0;
	@%p9 bra 	$L__BB10_61;
	and.b32  	%r40, %r52, 7;
	setp.lt.u32 	%p10, %r13, 8;
	@%p10 bra 	$L__BB10_14;
	shl.b32 	%r72, %r127, 7;
	add.s32 	%r73, %r72, %r6;
	mul.wide.s32 	%rd107, %r73, 4;
	add.s64 	%rd108, %rd10, %rd107;
	ld.global.u32 	%r74, [%rd108];
	mul.wide.s32 	%rd109, %r73, 8;
	add.s64 	%rd110, %rd11, %rd109;
	ld.global.u64 	%rd111, [%rd110];
	mul.wide.s32 	%rd112, %r74, 4;
	add.s64 	%rd113, %rd111, %rd112;
	add.s64 	%rd114, %rd12, %rd109;
	st.global.u64 	[%rd114], %rd113;
	ld.global.u32 	%r75, [%rd108+512];
	ld.global.u64 	%rd115, [%rd110+1024];
	mul.wide.s32 	%rd116, %r75, 4;
	add.s64 	%rd117, %rd115, %rd116;
	st.global.u64 	[%rd114+1024], %rd117;
	ld.global.u32 	%r76, [%rd108+1024];
	ld.global.u64 	%rd118, [%rd110+2048];
	mul.wide.s32 	%rd119, %r76, 4;
	add.s64 	%rd120, %rd118, %rd119;
	st.global.u64 	[%rd114+2048], %rd120;
	ld.global.u32 	%r77, [%rd108+1536];
	ld.global.u64 	%rd121, [%rd110+3072];
	mul.wide.s32 	%rd122, %r77, 4;
	add.s64 	%rd123, %rd121, %rd122;
	st.global.u64 	[%rd114+3072], %rd123;
	ld.global.u32 	%r78, [%rd108+2048];
	ld.global.u64 	%rd124, [%rd110+4096];
	mul.wide.s32 	%rd125, %r78, 4;
	add.s64 	%rd126, %rd124, %rd125;
	st.global.u64 	[%rd114+4096], %rd126;
	ld.global.u32 	%r79, [%rd108+2560];
	ld.global.u64 	%rd127, [%rd110+5120];
	mul.wide.s32 	%rd128, %r79, 4;
	add.s64 	%rd129, %rd127, %rd128;
	st.global.u64 	[%rd114+5120], %rd129;
	ld.global.u32 	%r80, [%rd108+3072];
	ld.global.u64 	%rd130, [%rd110+6144];
	mul.wide.s32 	%rd131, %r80, 4;
	add.s64 	%rd132, %rd130, %rd131;
	st.global.u64 	[%rd114+6144], %rd132;
	ld.global.u32 	%r81, [%rd108+3584];
	ld.global.u64 	%rd133, [%rd110+7168];
	mul.wide.s32 	%rd134, %r81, 4;
	add.s64 	%rd135, %rd133, %rd134;
	st.global.u64 	[%rd114+7168], %rd135;
	add.s32 	%r127, %r127, 8;
$L__BB10_14:
	setp.eq.s32 	%p11, %r40, 0;
	@%p11 bra 	$L__BB10_61;
	and.b32  	%r43, %r52, 3;
	setp.lt.u32 	%p12, %r40, 4;
	@%p12 bra 	$L__BB10_17;
	shl.b32 	%r82, %r127, 7;
	add.s32 	%r83, %r82, %r6;
	mul.wide.s32 	%rd136, %r83, 4;
	add.s64 	%rd137, %rd10, %rd136;
	ld.global.u32 	%r84, [%rd137];
	mul.wide.s32 	%rd138, %r83, 8;
	add.s64 	%rd139, %rd11, %rd138;
	ld.global.u64 	%rd140, [%rd139];
	mul.wide.s32 	%rd141, %r84, 4;
	add.s64 	%rd142, %rd140, %rd141;
	add.s64 	%rd143, %rd12, %rd138;
	st.global.u64 	[%rd143], %rd142;
	ld.global.u32 	%r85, [%rd137+512];
	ld.global.u64 	%rd144, [%rd139+1024];
	mul.wide.s32 	%rd145, %r85, 4;
	add.s64 	%rd146, %rd144, %rd145;
	st.global.u64 	[%rd143+1024], %rd146;
	ld.global.u32 	%r86, [%rd137+1024];
	ld.global.u64 	%rd147, [%rd139+2048];
	mul.wide.s32 	%rd148, %r86, 4;
	add.s64 	%rd149, %rd147, %rd148;
	st.global.u64 	[%rd143+2048], %rd149;
	ld.global.u32 	%r87, [%rd137+1536];
	ld.global.u64 	%rd150, [%rd139+3072];
	mul.wide.s32 	%rd151, %r87, 4;
	add.s64 	%rd152, %rd150, %rd151;
	st.global.u64 	[%rd143+3072], %rd152;
	add.s32 	%r127, %r127, 4;
$L__BB10_17:
	setp.eq.s32 	%p13, %r43, 0;
	@%p13 bra 	$L__BB10_61;
	mul.wide.s32 	%rd153, %r2, 8;
	add.s64 	%rd22, %rd1, %rd153;
	shl.b32 	%r88, %r127, 7;
	add.s32 	%r131, %r6, %r88;
	add.s64 	%rd23, %rd3, %rd153;
	mul.wide.s32 	%rd154, %r2, 4;
	add.s64 	%rd24, %rd2, %rd154;
	neg.s32 	%r130, %r43;
$L__BB10_19:
	.pragma "nounroll";
	mul.wide.s32 	%rd155, %r131, 8;
	add.s64 	%rd156, %rd22, %rd155;
	add.s64 	%rd157, %rd23, %rd155;
	mul.wide.s32 	%rd158, %r131, 4;
	add.s64 	%rd159, %rd24, %rd158;
	ld.global.u32 	%r89, [%rd159];
	ld.global.u64 	%rd160, [%rd157];
	mul.wide.s32 	%rd161, %r89, 4;
	add.s64 	%rd162, %rd160, %rd161;
	st.global.u64 	[%rd156], %rd162;
	add.s32 	%r131, %r131, 128;
	add.s32 	%r130, %r130, 1;
	setp.ne.s32 	%p14, %r130, 0;
	@%p14 bra 	$L__BB10_19;
	bra.uni 	$L__BB10_61;
$L__BB10_20:
	setp.lt.s32 	%p15, %r52, 1;
	@%p15 bra 	$L__BB10_61;
	and.b32  	%r17, %r52, 7;
	setp.lt.u32 	%p16, %r52, 8;
	mov.b32 	%r124, 0;
	@%p16 bra 	$L__BB10_40;
	and.b32  	%r124, %r52, 2147483640;
	mov.b32 	%r123, 0;
$L__BB10_23:
	.pragma "nounroll";
	shl.b32 	%r92, %r123, 7;
	add.s32 	%r24, %r92, %r6;
	setp.ge.s32 	%p17, %r24, %r4;
	@%p17 bra 	$L__BB10_25;
	mul.wide.u32 	%rd163, %r24, 4;
	add.s64 	%rd164, %rd10, %rd163;
	ld.global.u32 	%r93, [%rd164];
	mul.wide.u32 	%rd165, %r24, 8;
	add.s64 	%rd166, %rd11, %rd165;
	ld.global.u64 	%rd167, [%rd166];
	mul.wide.s32 	%rd168, %r93, 4;
	add.s64 	%rd169, %rd167, %rd168;
	add.s64 	%rd170, %rd12, %rd165;
	st.global.u64 	[%rd170], %rd169;
$L__BB10_25:
	add.s32 	%r94, %r24, 128;
	setp.ge.s32 	%p18, %r94, %r4;
	mul.wide.s32 	%rd171, %r94, 4;
	add.s64 	%rd19, %rd10, %rd171;
	mul.wide.s32 	%rd172, %r94, 8;
	add.s64 	%rd20, %rd11, %rd172;
	add.s64 	%rd21, %rd12, %rd172;
	@%p18 bra 	$L__BB10_27;
	ld.global.u32 	%r95, [%rd19];
	ld.global.u64 	%rd173, [%rd20];
	mul.wide.s32 	%rd174, %r95, 4;
	add.s64 	%rd175, %rd173, %rd174;
	st.global.u64 	[%rd21], %rd175;
$L__BB10_27:
	add.s32 	%r96, %r24, 256;
	setp.ge.s32 	%p19, %r96, %r4;
	@%p19 bra 	$L__BB10_29;
	ld.global.u32 	%r97, [%rd19+512];
	ld.global.u64 	%rd176, [%rd20+1024];
	mul.wide.s32 	%rd177, %r97, 4;
	add.s64 	%rd178, %rd176, %rd177;
	st.global.u64 	[%rd21+1024], %rd178;
$L__BB10_29:
	add.s32 	%r98, %r24, 384;
	setp.ge.s32 	%p20, %r98, %r4;
	@%p20 bra 	$L__BB10_31;
	ld.global.u32 	%r99, [%rd19+1024];
	ld.global.u64 	%rd179, [%rd20+2048];
	mul.wide.s32 	%rd180, %r99, 4;
	add.s64 	%rd181, %rd179, %rd180;
	st.global.u64 	[%rd21+2048], %rd181;
$L__BB10_31:
	add.s32 	%r100, %r24, 512;
	setp.ge.s32 	%p21, %r100, %r4;
	@%p21 bra 	$L__BB10_33;
	ld.global.u32 	%r101, [%rd19+1536];
	ld.global.u64 	%rd182, [%rd20+3072];
	mul.wide.s32 	%rd183, %r101, 4;
	add.s64 	%rd184, %rd182, %rd183;
	st.global.u64 	[%rd21+3072], %rd184;
$L__BB10_33:
	add.s32 	%r102, %r24, 640;
	setp.ge.s32 	%p22, %r102, %r4;
	@%p22 bra 	$L__BB10_35;
	ld.global.u32 	%r103, [%rd19+2048];
	ld.global.u64 	%rd185, [%rd20+4096];
	mul.wide.s32 	%rd186, %r103, 4;
	add.s64 	%rd187, %rd185, %rd186;
	st.global.u64 	[%rd21+4096], %rd187;
$L__BB10_35:
	add.s32 	%r104, %r24, 768;
	setp.ge.s32 	%p23, %r104, %r4;
	@%p23 bra 	$L__BB10_37;
	ld.global.u32 	%r105, [%rd19+2560];
	ld.global.u64 	%rd188, [%rd20+5120];
	mul.wide.s32 	%rd189, %r105, 4;
	add.s64 	%rd190, %rd188, %rd189;
	st.global.u64 	[%rd21+5120], %rd190;
$L__BB10_37:
	add.s32 	%r106, %r24, 896;
	setp.ge.s32 	%p24, %r106, %r4;
	@%p24 bra 	$L__BB10_39;
	ld.global.u32 	%r107, [%rd19+3072];
	ld.global.u64 	%rd191, [%rd20+6144];
	mul.wide.s32 	%rd192, %r107, 4;
	add.s64 	%rd193, %rd191, %rd192;
	st.global.u64 	[%rd21+6144], %rd193;
$L__BB10_39:
	add.s32 	%r123, %r123, 8;
	setp.ne.s32 	%p25, %r123, %r124;
	@%p25 bra 	$L__BB10_23;
$L__BB10_40:
	setp.eq.s32 	%p26, %r17, 0;
	@%p26 bra 	$L__BB10_61;
	and.b32  	%r27, %r52, 3;
	setp.lt.u32 	%p27, %r17, 4;
	@%p27 bra 	$L__BB10_51;
	shl.b32 	%r108, %r124, 7;
	add.s32 	%r28, %r108, %r6;
	setp.ge.s32 	%p28, %r28, %r4;
	@%p28 bra 	$L__BB10_44;
	mul.wide.s32 	%rd194, %r28, 4;
	add.s64 	%rd195, %rd10, %rd194;
	ld.global.u32 	%r109, [%rd195];
	mul.wide.s32 	%rd196, %r28, 8;
	add.s64 	%rd197, %rd11, %rd196;
	ld.global.u64 	%rd198, [%rd197];
	mul.wide.s32 	%rd199, %r109, 4;
	add.s64 	%rd200, %rd198, %rd199;
	add.s64 	%rd201, %rd12, %rd196;
	st.global.u64 	[%rd201], %rd200;
$L__BB10_44:
	add.s32 	%r29, %r28, 128;
	setp.ge.s32 	%p29, %r29, %r4;
	@%p29 bra 	$L__BB10_46;
	mul.wide.s32 	%rd202, %r29, 4;
	add.s64 	%rd203, %rd10, %rd202;
	ld.global.u32 	%r110, [%rd203];
	mul.wide.s32 	%rd204, %r29, 8;
	add.s64 	%rd205, %rd11, %rd204;
	ld.global.u64 	%rd206, [%rd205];
	mul.wide.s32 	%rd207, %r110, 4;
	add.s64 	%rd208, %rd206, %rd207;
	add.s64 	%rd209, %rd12, %rd204;
	st.global.u64 	[%rd209], %rd208;
$L__BB10_46:
	add.s32 	%r30, %r28, 256;
	setp.ge.s32 	%p30, %r30, %r4;
	@%p30 bra 	$L__BB10_48;
	mul.wide.s32 	%rd210, %r30, 4;
	add.s64 	%rd211, %rd10, %rd210;
	ld.global.u32 	%r111, [%rd211];
	mul.wide.s32 	%rd212, %r30, 8;
	add.s64 	%rd213, %rd11, %rd212;
	ld.global.u64 	%rd214, [%rd213];
	mul.wide.s32 	%rd215, %r111, 4;
	add.s64 	%rd216, %rd214, %rd215;
	add.s64 	%rd217, %rd12, %rd212;
	st.global.u64 	[%rd217], %rd216;
$L__BB10_48:
	add.s32 	%r31, %r28, 384;
	setp.ge.s32 	%p31, %r31, %r4;
	@%p31 bra 	$L__BB10_50;
	mul.wide.s32 	%rd218, %r31, 4;
	add.s64 	%rd219, %rd10, %rd218;
	ld.global.u32 	%r112, [%rd219];
	mul.wide.s32 	%rd220, %r31, 8;
	add.s64 	%rd221, %rd11, %rd220;
	ld.global.u64 	%rd222, [%rd221];
	mul.wide.s32 	%rd223, %r112, 4;
	add.s64 	%rd224, %rd222, %rd223;
	add.s64 	%rd225, %rd12, %rd220;
	st.global.u64 	[%rd225], %rd224;
$L__BB10_50:
	add.s32 	%r124, %r124, 4;
$L__BB10_51:
	setp.eq.s32 	%p32, %r27, 0;
	@%p32 bra 	$L__BB10_61;
	setp.eq.s32 	%p33, %r27, 1;
	@%p33 bra 	$L__BB10_58;
	shl.b32 	%r113, %r124, 7;
	add.s32 	%r34, %r113, %r6;
	setp.ge.s32 	%p34, %r34, %r4;
	@%p34 bra 	$L__BB10_55;
	mul.wide.s32 	%rd226, %r34, 4;
	add.s64 	%rd227, %rd10, %rd226;
	ld.global.u32 	%r114, [%rd227];
	mul.wide.s32 	%rd228, %r34, 8;
	add.s64 	%rd229, %rd11, %rd228;
	ld.global.u64 	%rd230, [%rd229];
	mul.wide.s32 	%rd231, %r114, 4;
	add.s64 	%rd232, %rd230, %rd231;
	add.s64 	%rd233, %rd12, %rd228;
	st.global.u64 	[%rd233], %rd232;
$L__BB10_55:
	add.s32 	%r35, %r34, 128;
	setp.ge.s32 	%p35, %r35, %r4;
	@%p35 bra 	$L__BB10_57;
	mul.wide.s32 	%rd234, %r35, 4;
	add.s64 	%rd235, %rd10, %rd234;
	ld.global.u32 	%r115, [%rd235];
	mul.wide.s32 	%rd236, %r35, 8;
	add.s64 	%rd237, %rd11, %rd236;
	ld.global.u64 	%rd238, [%rd237];
	mul.wide.s32 	%rd239, %r115, 4;
	add.s64 	%rd240, %rd238, %rd239;
	add.s64 	%rd241, %rd12, %rd236;
	st.global.u64 	[%rd241], %rd240;
$L__BB10_57:
	add.s32 	%r124, %r124, 2;
$L__BB10_58:
	and.b32  	%r116, %r52, 1;
	setp.eq.b32 	%p36, %r116, 1;
	not.pred 	%p37, %p36;
	@%p37 bra 	$L__BB10_61;
	shl.b32 	%r117, %r124, 7;
	add.s32 	%r38, %r117, %r6;
	setp.ge.s32 	%p38, %r38, %r4;
	@%p38 bra 	$L__BB10_61;
	mul.wide.s32 	%rd242, %r38, 4;
	add.s64 	%rd243, %rd10, %rd242;
	ld.global.u32 	%r118, [%rd243];
	mul.wide.s32 	%rd244, %r38, 8;
	add.s64 	%rd245, %rd11, %rd244;
	ld.global.u64 	%rd246, [%rd245];
	mul.wide.s32 	%rd247, %r118, 4;
	add.s64 	%rd248, %rd246, %rd247;
	add.s64 	%rd249, %rd12, %rd244;
	st.global.u64 	[%rd249], %rd248;
$L__BB10_61:
	ret;

}
	// .globl	_ZN3cub18CUB_300001_SM_10006detail9transform16transform_kernelINS2_10policy_hubILb1EN4cuda3std3__45tupleIJN6thrust24THRUST_300001_SM_1000_NS6detail15normal_iteratorINSA_10device_ptrIiEEEENSC_INSD_IPfEEEEEEEE10policy1000El15offset_pointersSI_JPiPSG_EEEvT0_iT1_T2_DpNS2_10kernel_argIT3_EE
.visible .entry _ZN3cub18CUB_300001_SM_10006detail9transform16transform_kernelINS2_10policy_hubILb1EN4cuda3std3__45tupleIJN6thrust24THRUST_300001_SM_1000_NS6detail15normal_iteratorINSA_10device_ptrIiEEEENSC_INSD_IPfEEEEEEEE10policy1000El15offset_pointersSI_JPiPSG_EEEvT0_iT1_T2_DpNS2_10kernel_argIT3_EE(
	.param .u64 _ZN3cub18CUB_300001_SM_10006detail9transform16transform_kernelINS2_10policy_hubILb1EN4cuda3std3__45tupleIJN6thrust24THRUST_300001_SM_1000_NS6detail15normal_iteratorINSA_10device_ptrIiEEEENSC_INSD_IPfEEEEEEEE10policy1000El15offset_pointersSI_JPiPSG_EEEvT0_iT1_T2_DpNS2_10kernel_argIT3_EE_param_0,
	.param .u32 _ZN3cub18CUB_300001_SM_10006detail9transform16transform_kernelINS2_10policy_hubILb1EN4cuda3std3__45tupleIJN6thrust24THRUST_300001_SM_1000_NS6detail15normal_iteratorINSA_10device_ptrIiEEEENSC_INSD_IPfEEEEEEEE10policy1000El15offset_pointersSI_JPiPSG_EEEvT0_iT1_T2_DpNS2_10kernel_argIT3_EE_param_1,
	.param .align 1 .b8 _ZN3cub18CUB_300001_SM_10006detail9transform16transform_kernelINS2_10policy_hubILb1EN4cuda3std3__45tupleIJN6thrust24THRUST_300001_SM_1000_NS6detail15normal_iteratorINSA_10device_ptrIiEEEENSC_INSD_IPfEEEEEEEE10policy1000El15offset_pointersSI_JPiPSG_EEEvT0_iT1_T2_DpNS2_10kernel_argIT3_EE_param_2[1],
	.param .align 8 .b8 _ZN3cub18CUB_300001_SM_10006detail9transform16transform_kernelINS2_10policy_hubILb1EN4cuda3std3__45tupleIJN6thrust24THRUST_300001_SM_1000_NS6detail15normal_iteratorINSA_10device_ptrIiEEEENSC_INSD_IPfEEEEEEEE10policy1000El15offset_pointersSI_JPiPSG_EEEvT0_iT1_T2_DpNS2_10kernel_argIT3_EE_param_3[8],
	.param .align 8 .b8 _ZN3cub18CUB_300001_SM_10006detail9transform16transform_kernelINS2_10policy_hubILb1EN4cuda3std3__45tupleIJN6thrust24THRUST_300001_SM_1000_NS6detail15normal_iteratorINSA_10device_ptrIiEEEENSC_INSD_IPfEEEEEEEE10policy1000El15offset_pointersSI_JPiPSG_EEEvT0_iT1_T2_DpNS2_10kernel_argIT3_EE_param_4[16],
	.param .align 8 .b8 _ZN3cub18CUB_300001_SM_10006detail9transform16transform_kernelINS2_10policy_hubILb1EN4cuda3std3__45tupleIJN6thrust24THRUST_300001_SM_1000_NS6detail15normal_iteratorINSA_10device_ptrIiEEEENSC_INSD_IPfEEEEEEEE10policy1000El15offset_pointersSI_JPiPSG_EEEvT0_iT1_T2_DpNS2_10kernel_argIT3_EE_param_5[16]
)
.maxntid 128
{
	.reg .pred 	%p<39>;
	.reg .b32 	%r<129>;
	.reg .b64 	%rd<259>;

	ld.param.u64 	%rd30, [_ZN3cub18CUB_300001_SM_10006detail9transform16transform_kernelINS2_10policy_hubILb1EN4cuda3std3__45tupleIJN6thrust24THRUST_300001_SM_1000_NS6detail15normal_iteratorINSA_10device_ptrIiEEEENSC_INSD_IPfEEEEEEEE10policy1000El15offset_pointersSI_JPiPSG_EEEvT0_iT1_T2_DpNS2_10kernel_argIT3_EE_param_0];
	ld.param.u64 	%rd31, [_ZN3cub18CUB_300001_SM_10006detail9transform16transform_kernelINS2_10policy_hubILb1EN4cuda3std3__45tupleIJN6thrust24THRUST_300001_SM_1000_NS6detail15normal_iteratorINSA_10device_ptrIiEEEENSC_INSD_IPfEEEEEEEE10policy1000El15offset_pointersSI_JPiPSG_EEEvT0_iT1_T2_DpNS2_10kernel_argIT3_EE_param_5];
	ld.param.u64 	%rd32, [_ZN3cub18CUB_300001_SM_10006detail9transform16transform_kernelINS2_10policy_hubILb1EN4cuda3std3__45tupleIJN6thrust24THRUST_300001_SM_1000_NS6detail15normal_iteratorINSA_10device_ptrIiEEEENSC_INSD_IPfEEEEEEEE10policy1000El15offset_pointersSI_JPiPSG_EEEvT0_iT1_T2_DpNS2_10kernel_argIT3_EE_param_4];
	ld.param.u64 	%rd33, [_ZN3cub18CUB_300001_SM_10006detail9transform16transform_kernelINS2_10policy_hubILb1EN4cuda3std3__45tupleIJN6thrust24THRUST_300001_SM_1000_NS6detail15normal_iteratorINSA_10device_ptrIiEEEENSC_INSD_IPfEEEEEEEE10policy1000El15offset_pointersSI_JPiPSG_EEEvT0_iT1_T2_DpNS2_10kernel_argIT3_EE_param_3];
	ld.param.u32 	%r50, [_ZN3cub18CUB_300001_SM_10006detail9transform16transform_kernelINS2_10policy_hubILb1EN4cuda3std3__45tupleIJN6thrust24THRUST_300001_SM_1000_NS6detail15normal_iteratorINSA_10device_ptrIiEEEENSC_INSD_IPfEEEEEEEE10policy1000El15offset_pointersSI_JPiPSG_EEEvT0_iT1_T2_DpNS2_10kernel_argIT3_EE_param_1];
	cvta.to.global.u64 	%rd1, %rd33;
	cvta.to.global.u64 	%rd2, %rd32;
	cvta.to.global.u64 	%rd3, %rd31;
	shl.b32 	%r1, %r50, 7;
	mov.u32 	%r51, %ctaid.x;
	cvt.u64.u32 	%rd34, %r51;
	cvt.s64.s32 	%rd35, %r1;
	mul.lo.s64 	%rd4, %rd35, %rd34;
	sub.s64 	%rd36, %rd30, %rd4;
	min.s64 	%rd37, %rd36, %rd35;
	cvt.u32.u64 	%r2, %rd37;
	shl.b32 	%r3, %r2, 2;
	mov.u32 	%r4, %tid.x;
	shl.b32 	%r117, %r4, 7;
	setp.ge.s32 	%p1, %r117, %r3;
	@%p1 bra 	$L__BB11_3;
	shl.b64 	%rd38, %rd4, 2;
	add.s64 	%rd39, %rd2, %rd38;
	mul.wide.u32 	%rd40, %r4, 128;
	add.s64 	%rd255, %rd39, %rd40;
	mov.u32 	%r116, %r117;
$L__BB11_2:
	.pragma "nounroll";
	// begin inline asm
	prefetch.global.L2 [%rd255];
	// end inline asm
	add.s32 	%r116, %r116, 16384;
	add.s64 	%rd255, %rd255, 16384;
	setp.lt.s32 	%p2, %r116, %r3;
	@%p2 bra 	$L__BB11_2;
$L__BB11_3:
	shl.b32 	%r8, %r2, 3;
	setp.ge.s32 	%p3, %r117, %r8;
	@%p3 bra 	$L__BB11_6;
	shl.b64 	%rd42, %rd4, 3;
	add.s64 	%rd43, %rd3, %rd42;
	mul.wide.u32 	%rd44, %r4, 128;
	add.s64 	%rd256, %rd43, %rd44;
$L__BB11_5:
	.pragma "nounroll";
	// begin inline asm
	prefetch.global.L2 [%rd256];
	// end inline asm
	add.s32 	%r117, %r117, 16384;
	add.s64 	%rd256, %rd256, 16384;
	setp.lt.s32 	%p4, %r117, %r8;
	@%p4 bra 	$L__BB11_5;
$L__BB11_6:
	shl.b64 	%rd46, %rd4, 2;
	add.s64 	%rd11, %rd2, %rd46;
	shl.b64 	%rd257, %rd4, 3;
	add.s64 	%rd12, %rd3, %rd257;
	add.s64 	%rd13, %rd1, %rd257;
	setp.eq.s32 	%p5, %r1, %r2;
	@%p5 bra 	$L__BB11_48;
	setp.lt.s32 	%p6, %r50, 1;
	@%p6 bra 	$L__BB11_61;
	and.b32  	%r11, %r50, 7;
	setp.lt.u32 	%p7, %r50, 8;
	mov.b32 	%r126, 0;
	@%p7 bra 	$L__BB11_27;
	and.b32  	%r126, %r50, 2147483640;
	mov.b32 	%r120, 0;
$L__BB11_10:
	.pragma "nounroll";
	shl.b32 	%r54, %r120, 7;
	add.s32 	%r22, %r54, %r4;
	setp.ge.s32 	%p8, %r22, %r2;
	@%p8 bra 	$L__BB11_12;
	mul.wide.u32 	%rd48, %r22, 4;
	add.s64 	%rd49, %rd11, %rd48;
	ld.global.u32 	%r55, [%rd49];
	mul.wide.u32 	%rd50, %r22, 8;
	add.s64 	%rd51, %rd12, %rd50;
	ld.global.u64 	%rd52, [%rd51];
	mul.wide.s32 	%rd53, %r55, 4;
	add.s64 	%rd54, %rd52, %rd53;
	add.s64 	%rd55, %rd13, %rd50;
	st.global.u64 	[%rd55], %rd54;
$L__BB11_12:
	add.s32 	%r56, %r22, 128;
	setp.ge.s32 	%p9, %r56, %r2;
	mul.wide.s32 	%rd56, %r56, 4;
	add.s64 	%rd24, %rd11, %rd56;
	mul.wide.s32 	%rd57, %r56, 8;
	add.s64 	%rd25, %rd12, %rd57;
	add.s64 	%rd26, %rd13, %rd57;
	@%p9 bra 	$L__BB11_14;
	ld.global.u32 	%r57, [%rd24];
	ld.global.u64 	%rd58, [%rd25];
	mul.wide.s32 	%rd59, %r57, 4;
	add.s64 	%rd60, %rd58, %rd59;
	st.global.u64 	[%rd26], %rd60;
$L__BB11_14:
	add.s32 	%r58, %r22, 256;
	setp.ge.s32 	%p10, %r58, %r2;
	@%p10 bra 	$L__BB11_16;
	ld.global.u32 	%r59, [%rd24+512];
	ld.global.u64 	%rd61, [%rd25+1024];
	mul.wide.s32 	%rd62, %r59, 4;
	add.s64 	%rd63, %rd61, %rd62;
	st.global.u64 	[%rd26+1024], %rd63;
$L__BB11_16:
	add.s32 	%r60, %r22, 384;
	setp.ge.s32 	%p11, %r60, %r2;
	@%p11 bra 	$L__BB11_18;
	ld.global.u32 	%r61, [%rd24+1024];
	ld.global.u64 	%rd64, [%rd25+2048];
	mul.wide.s32 	%rd65, %r61, 4;
	add.s64 	%rd66, %rd64, %rd65;
	st.global.u64 	[%rd26+2048], %rd66;
$L__BB11_18:
	add.s32 	%r62, %r22, 512;
	setp.ge.s32 	%p12, %r62, %r2;
	@%p12 bra 	$L__BB11_20;
	ld.global.u32 	%r63, [%rd24+1536];
	ld.global.u64 	%rd67, [%rd25+3072];
	mul.wide.s32 	%rd68, %r63, 4;
	add.s64 	%rd69, %rd67, %rd68;
	st.global.u64 	[%rd26+3072], %rd69;
$L__BB11_20:
	add.s32 	%r64, %r22, 640;
	setp.ge.s32 	%p13, %r64, %r2;
	@%p13 bra 	$L__BB11_22;
	ld.global.u32 	%r65, [%rd24+2048];
	ld.global.u64 	%rd70, [%rd25+4096];
	mul.wide.s32 	%rd71, %r65, 4;
	add.s64 	%rd72, %rd70, %rd71;
	st.global.u64 	[%rd26+4096], %rd72;
$L__BB11_22:
	add.s32 	%r66, %r22, 768;
	setp.ge.s32 	%p14, %r66, %r2;
	@%p14 bra 	$L__BB11_24;
	ld.global.u32 	%r67, [%rd24+2560];
	ld.global.u64 	%rd73, [%rd25+5120];
	mul.wide.s32 	%rd74, %r67, 4;
	add.s64 	%rd75, %rd73, %rd74;
	st.global.u64 	[%rd26+5120], %rd75;
$L__BB11_24:
	add.s32 	%r68, %r22, 896;
	setp.ge.s32 	%p15, %r68, %r2;
	@%p15 bra 	$L__BB11_26;
	ld.global.u32 	%r69, [%rd24+3072];
	ld.global.u64 	%rd76, [%rd25+6144];
	mul.wide.s32 	%rd77, %r69, 4;
	add.s64 	%rd78, %rd76, %rd77;
	st.global.u64 	[%rd26+6144], %rd78;
$L__BB11_26:
	add.s32 	%r120, %r120, 8;
	setp.eq.s32 	%p16, %r120, %r126;
	@%p16 bra 	$L__BB11_27;
	bra.uni 	$L__BB11_10;
$L__BB11_27:
	setp.eq.s32 	%p17, %r11, 0;
	@%p17 bra 	$L__BB11_61;
	and.b32  	%r38, %r50, 3;
	setp.lt.u32 	%p18, %r11, 4;
	@%p18 bra 	$L__BB11_38;
	shl.b32 	%r70, %r126, 7;
	add.s32 	%r39, %r70, %r4;
	setp.ge.s32 	%p19, %r39, %r2;
	@%p19 bra 	$L__BB11_31;
	mul.wide.s32 	%rd79, %r39, 4;
	add.s64 	%rd80, %rd11, %rd79;
	ld.global.u32 	%r71, [%rd80];
	mul.wide.s32 	%rd81, %r39, 8;
	add.s64 	%rd82, %rd12, %rd81;
	ld.global.u64 	%rd83, [%rd82];
	mul.wide.s32 	%rd84, %r71, 4;
	add.s64 	%rd85, %rd83, %rd84;
	add.s64 	%rd86, %rd13, %rd81;
	st.global.u64 	[%rd86], %rd85;
$L__BB11_31:
	add.s32 	%r40, %r39, 128;
	setp.ge.s32 	%p20, %r40, %r2;
	@%p20 bra 	$L__BB11_33;
	mul.wide.s32 	%rd87, %r40, 4;
	add.s64 	%rd88, %rd11, %rd87;
	ld.global.u32 	%r72, [%rd88];
	mul.wide.s32 	%rd89, %r40, 8;
	add.s64 	%rd90, %rd12, %rd89;
	ld.global.u64 	%rd91, [%rd90];
	mul.wide.s32 	%rd92, %r72, 4;
	add.s64 	%rd93, %rd91, %rd92;
	add.s64 	%rd94, %rd13, %rd89;
	st.global.u64 	[%rd94], %rd93;
$L__BB11_33:
	add.s32 	%r41, %r39, 256;
	setp.ge.s32 	%p21, %r41, %r2;
	@%p21 bra 	$L__BB11_35;
	mul.wide.s32 	%rd95, %r41, 4;
	add.s64 	%rd96, %rd11, %rd95;
	ld.global.u32 	%r73, [%rd96];
	mul.wide.s32 	%rd97, %r41, 8;
	add.s64 	%rd98, %rd12, %rd97;
	ld.global.u64 	%rd99, [%rd98];
	mul.wide.s32 	%rd100, %r73, 4;
	add.s64 	%rd101, %rd99, %rd100;
	add.s64 	%rd102, %rd13, %rd97;
	st.global.u64 	[%rd102], %rd101;
$L__BB11_35:
	add.s32 	%r42, %r39, 384;
	setp.ge.s32 	%p22, %r42, %r2;
	@%p22 bra 	$L__BB11_37;
	mul.wide.s32 	%rd103, %r42, 4;
	add.s64 	%rd104, %rd11, %rd103;
	ld.global.u32 	%r74, [%rd104];
	mul.wide.s32 	%rd105, %r42, 8;
	add.s64 	%rd106, %rd12, %rd105;
	ld.global.u64 	%rd107, [%rd106];
	mul.wide.s32 	%rd108, %r74, 4;
	add.s64 	%rd109, %rd107, %rd108;
	add.s64 	%rd110, %rd13, %rd105;
	st.global.u64 	[%rd110], %rd109;
$L__BB11_37:
	add.s32 	%r126, %r126, 4;
$L__BB11_38:
	setp.eq.s32 	%p23, %r38, 0;
	@%p23 bra 	$L__BB11_61;
	setp.eq.s32 	%p24, %r38, 1;
	@%p24 bra 	$L__BB11_45;
	shl.b32 	%r75, %r126, 7;
	add.s32 	%r45, %r75, %r4;
	setp.ge.s32 	%p25, %r45, %r2;
	@%p25 bra 	$L__BB11_42;
	mul.wide.s32 	%rd111, %r45, 4;
	add.s64 	%rd112, %rd11, %rd111;
	ld.global.u32 	%r76, [%rd112];
	mul.wide.s32 	%rd113, %r45, 8;
	add.s64 	%rd114, %rd12, %rd113;
	ld.global.u64 	%rd115, [%rd114];
	mul.wide.s32 	%rd116, %r76, 4;
	add.s64 	%rd117, %rd115, %rd116;
	add.s64 	%rd118, %rd13, %rd113;
	st.global.u64 	[%rd118], %rd117;
$L__BB11_42:
	add.s32 	%r46, %r45, 128;
	setp.ge.s32 	%p26, %r46, %r2;
	@%p26 bra 	$L__BB11_44;
	mul.wide.s32 	%rd119, %r46, 4;
	add.s64 	%rd120, %rd11, %rd119;
	ld.global.u32 	%r77, [%rd120];
	mul.wide.s32 	%rd121, %r46, 8;
	add.s64 	%rd122, %rd12, %rd121;
	ld.global.u64 	%rd123, [%rd122];
	mul.wide.s32 	%rd124, %r77, 4;
	add.s64 	%rd125, %rd123, %rd124;
	add.s64 	%rd126, %rd13, %rd121;
	st.global.u64 	[%rd126], %rd125;
$L__BB11_44:
	add.s32 	%r126, %r126, 2;
$L__BB11_45:
	and.b32  	%r78, %r50, 1;
	setp.eq.b32 	%p27, %r78, 1;
	not.pred 	%p28, %p27;
	@%p28 bra 	$L__BB11_61;
	shl.b32 	%r79, %r126, 7;
	add.s32 	%r49, %r79, %r4;
	setp.ge.s32 	%p29, %r49, %r2;
	@%p29 bra 	$L__BB11_61;
	mul.wide.s32 	%rd127, %r49, 4;
	add.s64 	%rd128, %rd11, %rd127;
	ld.global.u32 	%r80, [%rd128];
	mul.wide.s32 	%rd129, %r49, 8;
	add.s64 	%rd130, %rd12, %rd129;
	ld.global.u64 	%rd131, [%rd130];
	mul.wide.s32 	%rd132, %r80, 4;
	add.s64 	%rd133, %rd131, %rd132;
	add.s64 	%rd134, %rd13, %rd129;
	st.global.u64 	[%rd134], %rd133;
	bra.uni 	$L__BB11_61;
$L__BB11_48:
	setp.lt.s32 	%p30, %r50, 1;
	@%p30 bra 	$L__BB11_61;
	and.b32  	%r13, %r50, 15;
	setp.lt.u32 	%p31, %r50, 16;
	mov.b32 	%r122, 0;
	@%p31 bra 	$L__BB11_52;
	and.b32  	%r122, %r50, 2147483632;
	neg.s32 	%r119, %r122;
	add.s32 	%r118, %r4, 1152;
	add.s64 	%rd136, %rd257, 3072;
	add.s64 	%rd15, %rd3, %rd136;
	add.s64 	%rd16, %rd1, %rd136;
	mul.wide.u32 	%rd137, %r4, 4;
	add.s64 	%rd138, %rd46, %rd137;
	add.s64 	%rd139, %rd138, %rd2;
	add.s64 	%rd258, %rd139, 2048;
	mul.wide.u32 	%rd140, %r4, 8;
	add.s64 	%rd141, %rd140, 4096;
	add.s64 	%rd18, %rd3, %rd141;
	add.s64 	%rd19, %rd1, %rd141;
$L__BB11_51:
	.pragma "nounroll";
	mul.wide.s32 	%rd142, %r118, 4;
	shl.b64 	%rd143, %rd4, 2;
	add.s64 	%rd144, %rd143, %rd2;
	add.s64 	%rd145, %rd144, %rd142;
	mul.wide.s32 	%rd146, %r118, 8;
	add.s64 	%rd147, %rd15, %rd146;
	add.s64 	%rd148, %rd16, %rd146;
	ld.global.u32 	%r82, [%rd258+-2048];
	add.s64 	%rd149, %rd18, %rd257;
	ld.global.u64 	%rd150, [%rd149+-4096];
	mul.wide.s32 	%rd151, %r82, 4;
	add.s64 	%rd152, %rd150, %rd151;
	add.s64 	%rd153, %rd19, %rd257;
	st.global.u64 	[%rd153+-4096], %rd152;
	ld.global.u32 	%r83, [%rd258+-1536];
	ld.global.u64 	%rd154, [%rd149+-3072];
	mul.wide.s32 	%rd155, %r83, 4;
	add.s64 	%rd156, %rd154, %rd155;
	st.global.u64 	[%rd153+-3072], %rd156;
	ld.global.u32 	%r84, [%rd258+-1024];
	ld.global.u64 	%rd157, [%rd149+-2048];
	mul.wide.s32 	%rd158, %r84, 4;
	add.s64 	%rd159, %rd157, %rd158;
	st.global.u64 	[%rd153+-2048], %rd159;
	ld.global.u32 	%r85, [%rd258+-512];
	ld.global.u64 	%rd160, [%rd149+-1024];
	mul.wide.s32 	%rd161, %r85, 4;
	add.s64 	%rd162, %rd160, %rd161;
	st.global.u64 	[%rd153+-1024], %rd162;
	ld.global.u32 	%r86, [%rd258];
	ld.global.u64 	%rd163, [%rd149];
	mul.wide.s32 	%rd164, %r86, 4;
	add.s64 	%rd165, %rd163, %rd164;
	st.global.u64 	[%rd153], %rd165;
	ld.global.u32 	%r87, [%rd258+512];
	ld.global.u64 	%rd166, [%rd149+1024];
	mul.wide.s32 	%rd167, %r87, 4;
	add.s64 	%rd168, %rd166, %rd167;
	st.global.u64 	[%rd153+1024], %rd168;
	ld.global.u32 	%r88, [%rd258+1024];
	ld.global.u64 	%rd169, [%rd149+2048];
	mul.wide.s32 	%rd170, %r88, 4;
	add.s64 	%rd171, %rd169, %rd170;
	st.global.u64 	[%rd153+2048], %rd171;
	ld.global.u32 	%r89, [%rd258+1536];
	ld.global.u64 	%rd172, [%rd149+3072];
	mul.wide.s32 	%rd173, %r89, 4;
	add.s64 	%rd174, %rd172, %rd173;
	st.global.u64 	[%rd153+3072], %rd174;
	ld.global.u32 	%r90, [%rd258+2048];
	ld.global.u64 	%rd175, [%rd149+4096];
	mul.wide.s32 	%rd176, %r90, 4;
	add.s64 	%rd177, %rd175, %rd176;
	st.global.u64 	[%rd153+4096], %rd177;
	ld.global.u32 	%r91, [%rd145];
	ld.global.u64 	%rd178, [%rd147+-3072];
	mul.wide.s32 	%rd179, %r91, 4;
	add.s64 	%rd180, %rd178, %rd179;
	st.global.u64 	[%rd148+-3072], %rd180;
	ld.global.u32 	%r92, [%rd145+512];
	ld.global.u64 	%rd181, [%rd147+-2048];
	mul.wide.s32 	%rd182, %r92, 4;
	add.s64 	%rd183, %rd181, %rd182;
	st.global.u64 	[%rd148+-2048], %rd183;
	ld.global.u32 	%r93, [%rd145+1024];
	ld.global.u64 	%rd184, [%rd147+-1024];
	mul.wide.s32 	%rd185, %r93, 4;
	add.s64 	%rd186, %rd184, %rd185;
	st.global.u64 	[%rd148+-1024], %rd186;
	ld.global.u32 	%r94, [%rd145+1536];
	ld.global.u64 	%rd187, [%rd147];
	mul.wide.s32 	%rd188, %r94, 4;
	add.s64 	%rd189, %rd187, %rd188;
	st.global.u64 	[%rd148], %rd189;
	ld.global.u32 	%r95, [%rd145+2048];
	ld.global.u64 	%rd190, [%rd147+1024];
	mul.wide.s32 	%rd191, %r95, 4;
	add.s64 	%rd192, %rd190, %rd191;
	st.global.u64 	[%rd148+1024], %rd192;
	ld.global.u32 	%r96, [%rd145+2560];
	ld.global.u64 	%rd193, [%rd147+2048];
	mul.wide.s32 	%rd194, %r96, 4;
	add.s64 	%rd195, %rd193, %rd194;
	st.global.u64 	[%rd148+2048], %rd195;
	ld.global.u32 	%r97, [%rd145+3072];
	ld.global.u64 	%rd196, [%rd147+3072];
	mul.wide.s32 	%rd197, %r97, 4;
	add.s64 	%rd198, %rd196, %rd197;
	st.global.u64 	[%rd148+3072], %rd198;
	add.s32 	%r119, %r119, 16;
	add.s32 	%r118, %r118, 2048;
	add.s64 	%rd258, %rd258, 8192;
	add.s64 	%rd257, %rd257, 16384;
	setp.eq.s32 	%p32, %r119, 0;
	@%p32 bra 	$L__BB11_52;
	bra.uni 	$L__BB11_51;
$L__BB11_52:
	setp.eq.s32 	%p33, %r13, 0;
	@%p33 bra 	$L__BB11_61;
	and.b32  	%r25, %r50, 7;
	setp.lt.u32 	%p34, %r13, 8;
	@%p34 bra 	$L__BB11_55;
	shl.b32 	%r98, %r122, 7;
	add.s32 	%r99, %r98, %r4;
	mul.wide.s32 	%rd199, %r99, 4;
	add.s64 	%rd200, %rd11, %rd199;
	ld.global.u32 	%r100, [%rd200];
	mul.wide.s32 	%rd201, %r99, 8;
	add.s64 	%rd202, %rd12, %rd201;
	ld.global.u64 	%rd203, [%rd202];
	mul.wide.s32 	%rd204, %r100, 4;
	add.s64 	%rd205, %rd203, %rd204;
	add.s64 	%rd206, %rd13, %rd201;
	st.global.u64 	[%rd206], %rd205;
	ld.global.u32 	%r101, [%rd200+512];
	ld.global.u64 	%rd207, [%rd202+1024];
	mul.wide.s32 	%rd208, %r101, 4;
	add.s64 	%rd209, %rd207, %rd208;
	st.global.u64 	[%rd206+1024], %rd209;
	ld.global.u32 	%r102, [%rd200+1024];
	ld.global.u64 	%rd210, [%rd202+2048];
	mul.wide.s32 	%rd211, %r102, 4;
	add.s64 	%rd212, %rd210, %rd211;
	st.global.u64 	[%rd206+2048], %rd212;
	ld.global.u32 	%r103, [%rd200+1536];
	ld.global.u64 	%rd213, [%rd202+3072];
	mul.wide.s32 	%rd214, %r103, 4;
	add.s64 	%rd215, %rd213, %rd214;
	st.global.u64 	[%rd206+3072], %rd215;
	ld.global.u32 	%r104, [%rd200+2048];
	ld.global.u64 	%rd216, [%rd202+4096];
	mul.wide.s32 	%rd217, %r104, 4;
	add.s64 	%rd218, %rd216, %rd217;
	st.global.u64 	[%rd206+4096], %rd218;
	ld.global.u32 	%r105, [%rd200+2560];
	ld.global.u64 	%rd219, [%rd202+5120];
	mul.wide.s32 	%rd220, %r105, 4;
	add.s64 	%rd221, %rd219, %rd220;
	st.global.u64 	[%rd206+5120], %rd221;
	ld.global.u32 	%r106, [%rd200+3072];
	ld.global.u64 	%rd222, [%rd202+6144];
	mul.wide.s32 	%rd223, %r106, 4;
	add.s64 	%rd224, %rd222, %rd223;
	st.global.u64 	[%rd206+6144], %rd224;
	ld.global.u32 	%r107, [%rd200+3584];
	ld.global.u64 	%rd225, [%rd202+7168];
	mul.wide.s32 	%rd226, %r107, 4;
	add.s64 	%rd227, %rd225, %rd226;
	st.global.u64 	[%rd206+7168], %rd227;
	add.s32 	%r122, %r122, 8;
$L__BB11_55:
	setp.eq.s32 	%p35, %r25, 0;
	@%p35 bra 	$L__BB11_61;
	and.b32  	%r28, %r50, 3;
	setp.lt.u32 	%p36, %r25, 4;
	@%p36 bra 	$L__BB11_58;
	shl.b32 	%r108, %r122, 7;
	add.s32 	%r109, %r108, %r4;
	mul.wide.s32 	%rd228, %r109, 4;
	add.s64 	%rd229, %rd11, %rd228;
	ld.global.u32 	%r110, [%rd229];
	mul.wide.s32 	%rd230, %r109, 8;
	add.s64 	%rd231, %rd12, %rd230;
	ld.global.u64 	%rd232, [%rd231];
	mul.wide.s32 	%rd233, %r110, 4;
	add.s64 	%rd234, %rd232, %rd233;
	add.s64 	%rd235, %rd13, %rd230;
	st.global.u64 	[%rd235], %rd234;
	ld.global.u32 	%r111, [%rd229+512];
	ld.global.u64 	%rd236, [%rd231+1024];
	mul.wide.s32 	%rd237, %r111, 4;
	add.s64 	%rd238, %rd236, %rd237;
	st.global.u64 	[%rd235+1024], %rd238;
	ld.global.u32 	%r112, [%rd229+1024];
	ld.global.u64 	%rd239, [%rd231+2048];
	mul.wide.s32 	%rd240, %r112, 4;
	add.s64 	%rd241, %rd239, %rd240;
	st.global.u64 	[%rd235+2048], %rd241;
	ld.global.u32 	%r113, [%rd229+1536];
	ld.global.u64 	%rd242, [%rd231+3072];
	mul.wide.s32 	%rd243, %r113, 4;
	add.s64 	%rd244, %rd242, %rd243;
	st.global.u64 	[%rd235+3072], %rd244;
	add.s32 	%r122, %r122, 4;
$L__BB11_58:
	setp.eq.s32 	%p37, %r28, 0;
	@%p37 bra 	$L__BB11_61;
	shl.b64 	%rd245, %rd4, 3;
	add.s64 	%rd27, %rd1, %rd245;
	shl.b32 	%r114, %r122, 7;
	add.s32 	%r125, %r4, %r114;
	add.s64 	%rd28, %rd3, %rd245;
	shl.b64 	%rd246, %rd4, 2;
	add.s64 	%rd29, %rd2, %rd246;
	neg.s32 	%r124, %r28;
$L__BB11_60:
	.pragma "nounroll";
	mul.wide.s32 	%rd247, %r125, 8;
	add.s64 	%rd248, %rd27, %rd247;
	add.s64 	%rd249, %rd28, %rd247;
	mul.wide.s32 	%rd250, %r125, 4;
	add.s64 	%rd251, %rd29, %rd250;
	ld.global.u32 	%r115, [%rd251];
	ld.global.u64 	%rd252, [%rd249];
	mul.wide.s32 	%rd253, %r115, 4;
	add.s64 	%rd254, %rd252, %rd253;
	st.global.u64 	[%rd248], %rd254;
	add.s32 	%r125, %r125, 128;
	add.s32 	%r124, %r124, 1;
	setp.eq.s32 	%p38, %r124, 0;
	@%p38 bra 	$L__BB11_61;
	bra.uni 	$L__BB11_60;
$L__BB11_61:
	ret;

}
	// .globl	_ZN3cub18CUB_300001_SM_10006detail6reduce28DeviceReduceSingleTileKernelINS2_10policy_hubIPfj9sum_deltaE10Policy1000EN6thrust24THRUST_300001_SM_1000_NS6detail15normal_iteratorINSA_10device_ptrIS5_EEEEPS5_jS6_S5_S5_N4cuda3std3__410__identityEEEvT0_T1_T2_T3_T4_T6_
.visible .entry _ZN3cub18CUB_300001_SM_10006detail6reduce28DeviceReduceSingleTileKernelINS2_10policy_hubIPfj9sum_deltaE10Policy1000EN6thrust24THRUST_300001_SM_1000_NS6detail15normal_iteratorINSA_10device_ptrIS5_EEEEPS5_jS6_S5_S5_N4cuda3std3__410__identityEEEvT0_T1_T2_T3_T4_T6_(
	.param .align 8 .b8 _ZN3cub18CUB_300001_SM_10006detail6reduce28DeviceReduceSingleTileKernelINS2_10policy_hubIPfj9sum_deltaE10Policy1000EN6thrust24THRUST_300001_SM_1000_NS6detail15normal_iteratorINSA_10device_ptrIS5_EEEEPS5_jS6_S5_S5_N4cuda3std3__410__identityEEEvT0_T1_T2_T3_T4_T6__param_0[8],
	.param .u64 .ptr .align 1 _ZN3cub18CUB_300001_SM_10006detail6reduce28DeviceReduceSingleTileKernelINS2_10policy_hubIPfj9sum_deltaE10Policy1000EN6thrust24THRUST_300001_SM_1000_NS6detail15normal_iteratorINSA_10device_ptrIS5_EEEEPS5_jS6_S5_S5_N4cuda3std3__410__identityEEEvT0_T1_T2_T3_T4_T6__param_1,
	.param .u32 _ZN3cub18CUB_300001_SM_10006detail6reduce28DeviceReduceSingleTileKernelINS2_10policy_hubIPfj9sum_deltaE10Policy1000EN6thrust24THRUST_300001_SM_1000_NS6detail15normal_iteratorINSA_10device_ptrIS5_EEEEPS5_jS6_S5_S5_N4cuda3std3__410__identityEEEvT0_T1_T2_T3_T4_T6__param_2,
	.param .align 1 .b8 _ZN3cub18CUB_300001_SM_10006detail6reduce28DeviceReduceSingleTileKernelINS2_10policy_hubIPfj9sum_deltaE10Policy1000EN6thrust24THRUST_300001_SM_1000_NS6detail15normal_iteratorINSA_10device_ptrIS5_EEEEPS5_jS6_S5_S5_N4cuda3std3__410__identityEEEvT0_T1_T2_T3_T4_T6__param_3[1],
	.param .u64 .ptr .align 1 _ZN3cub18CUB_300001_SM_10006detail6reduce28DeviceReduceSingleTileKernelINS2_10policy_hubIPfj9sum_deltaE10Policy1000EN6thrust24THRUST_300001_SM_1000_NS6detail15normal_iteratorINSA_10device_ptrIS5_EEEEPS5_jS6_S5_S5_N4cuda3std3__410__identityEEEvT0_T1_T2_T3_T4_T6__param_4,
	.param .align 1 .b8 _ZN3cub18CUB_300001_SM_10006detail6reduce28DeviceReduceSingleTileKernelINS2_10policy_hubIPfj9sum_deltaE10Policy1000EN6thrust24THRUST_300001_SM_1000_NS6detail15normal_iteratorINSA_10device_ptrIS5_EEEEPS5_jS6_S5_S5_N4cuda3std3__410__identityEEEvT0_T1_T2_T3_T4_T6__param_5[1]
)
.maxntid 256
.minnctapersm 1
{
	.reg .pred 	%p<45>;
	.reg .b32 	%r<243>;
	.reg .b32 	%f<8769>;
	.reg .b64 	%rd<82>;
	// demoted variable
	.shared .align 8 .b8 _ZZN3cub18CUB_300001_SM_10006detail6reduce28DeviceReduceSingleTileKernelINS2_10policy_hubIPfj9sum_deltaE10Policy1000EN6thrust24THRUST_300001_SM_1000_NS6detail15normal_iteratorINSA_10device_ptrIS5_EEEEPS5_jS6_S5_S5_N4cuda3std3__410__identityEEEvT0_T1_T2_T3_T4_T6_E12temp_storage[80];
	ld.param.u64 	%rd11, [_ZN3cub18CUB_300001_SM_10006detail6reduce28DeviceReduceSingleTileKernelINS2_10policy_hubIPfj9sum_deltaE10Policy1000EN6thrust24THRUST_300001_SM_1000_NS6detail15normal_iteratorINSA_10device_ptrIS5_EEEEPS5_jS6_S5_S5_N4cuda3std3__410__identityEEEvT0_T1_T2_T3_T4_T6__param_0];
	ld.param.u64 	%rd13, [_ZN3cub18CUB_300001_SM_10006detail6reduce28DeviceReduceSingleTileKernelINS2_10policy_hubIPfj9sum_deltaE10Policy1000EN6thrust24THRUST_300001_SM_1000_NS6detail15normal_iteratorINSA_10device_ptrIS5_EEEEPS5_jS6_S5_S5_N4cuda3std3__410__identityEEEvT0_T1_T2_T3_T4_T6__param_1];
	ld.param.u32 	%r57, [_ZN3cub18CUB_300001_SM_10006detail6reduce28DeviceReduceSingleTileKernelINS2_10policy_hubIPfj9sum_deltaE10Policy1000EN6thrust24THRUST_300001_SM_1000_NS6detail15normal_iteratorINSA_10device_ptrIS5_EEEEPS5_jS6_S5_S5_N4cuda3std3__410__identityEEEvT0_T1_T2_T3_T4_T6__param_2];
	ld.param.u64 	%rd12, [_ZN3cub18CUB_300001_SM_10006detail6reduce28DeviceReduceSingleTileKernelINS2_10policy_hubIPfj9sum_deltaE10Policy1000EN6thrust24THRUST_300001_SM_1000_NS6detail15normal_iteratorINSA_10device_ptrIS5_EEEEPS5_jS6_S5_S5_N4cuda3std3__410__identityEEEvT0_T1_T2_T3_T4_T6__param_4];
	cvta.to.global.u64 	%rd1, %rd13;
	setp.ne.s32 	%p1, %r57, 0;
	@%p1 bra 	$L__BB12_3;
	mov.u32 	%r236, %tid.x;
	setp.ne.s32 	%p44, %r236, 0;
	@%p44 bra 	$L__BB12_66;
	st.global.u64 	[%rd1], %rd12;
	bra.uni 	$L__BB12_66;
$L__BB12_3:
	cvta.to.global.u64 	%rd2, %rd11;
	setp.gt.u32 	%p2, %r57, 2047;
	@%p2 bra 	$L__BB12_43;
	mov.u32 	%r1, %tid.x;
	setp.ge.u32 	%p16, %r1, %r57;
	mov.b64 	%rd81, 0;
	mov.u32 	%r238, %r1;
	@%p16 bra 	$L__BB12_6;
	mul.wide.u32 	%rd50, %r1, 8;
	add.s64 	%rd51, %rd2, %rd50;
	ld.global.u64 	%rd81, [%rd51];
	add.s32 	%r238, %r1, 256;
$L__BB12_6:
	setp.ge.u32 	%p17, %r238, %r57;
	@%p17 bra 	$L__BB12_9;
	ld.f32 	%f8576, [%rd81];
	ld.f32 	%f8575, [%rd81+4];
	ld.f32 	%f8574, [%rd81+8];
	ld.f32 	%f8573, [%rd81+12];
	ld.f32 	%f8572, [%rd81+16];
	ld.f32 	%f8571, [%rd81+20];
	ld.f32 	%f8570, [%rd81+24];
	ld.f32 	%f8569, [%rd81+28];
	ld.f32 	%f8568, [%rd81+32];
	ld.f32 	%f8567, [%rd81+36];
	ld.f32 	%f8566, [%rd81+40];
	ld.f32 	%f8565, [%rd81+44];
	ld.f32 	%f8564, [%rd81+48];
	ld.f32 	%f8563, [%rd81+52];
	ld.f32 	%f8562, [%rd81+56];
	ld.f32 	%f8561, [%rd81+60];
	ld.f32 	%f8560, [%rd81+64];
	ld.f32 	%f8559, [%rd81+68];
	ld.f32 	%f8558, [%rd81+72];
	ld.f32 	%f8557, [%rd81+76];
	ld.f32 	%f8556, [%rd81+80];
	ld.f32 	%f8555, [%rd81+84];
	ld.f32 	%f8554, [%rd81+88];
	ld.f32 	%f8553, [%rd81+92];
	ld.f32 	%f8552, [%rd81+96];
	ld.f32 	%f8551, [%rd81+100];
	ld.f32 	%f8550, [%rd81+104];
	ld.f32 	%f8549, [%rd81+108];
	ld.f32 	%f8548, [%rd81+112];
	ld.f32 	%f8547, [%rd81+116];
	ld.f32 	%f8546, [%rd81+120];
	ld.f32 	%f8545, [%rd81+124];
	ld.f32 	%f8544, [%rd81+128];
	ld.f32 	%f8543, [%rd81+132];
	ld.f32 	%f8542, [%rd81+136];
	ld.f32 	%f8541, [%rd81+140];
	ld.f32 	%f8540, [%rd81+144];
	ld.f32 	%f8539, [%rd81+148];
	ld.f32 	%f8538, [%rd81+152];
	ld.f32 	%f8537, [%rd81+156];
	ld.f32 	%f8536, [%rd81+160];
	ld.f32 	%f8535, [%rd81+164];
	ld.f32 	%f8534, [%rd81+168];
	ld.f32 	%f8533, [%rd81+172];
	ld.f32 	%f8532, [%rd81+176];
	ld.f32 	%f8531, [%rd81+180];
	ld.f32 	%f8530, [%rd81+184];
	ld.f32 	%f8529, [%rd81+188];
	ld.f32 	%f8528, [%rd81+192];
	ld.f32 	%f8527, [%rd81+196];
	ld.f32 	%f8526, [%rd81+200];
	ld.f32 	%f8525, [%rd81+204];
	ld.f32 	%f8524, [%rd81+208];
	ld.f32 	%f8523, [%rd81+212];
	ld.f32 	%f8522, [%rd81+216];
	ld.f32 	%f8521, [%rd81+220];
	ld.f32 	%f8520, [%rd81+224];
	ld.f32 	%f8519, [%rd81+228];
	ld.f32 	%f8518, [%rd81+232];
	ld.f32 	%f8517, [%rd81+236];
	ld.f32 	%f8516, [%rd81+240];
	ld.f32 	%f8515, [%rd81+244];
	ld.f32 	%f8514, [%rd81+248];
	ld.f32 	%f8513, [%rd81+252];
	mul.wide.u32 	%rd52, %r238, 8;
	add.s64 	%rd80, %rd2, %rd52;
$L__BB12_8:
	ld.global.u64 	%rd53, [%rd80];
	ld.f32 	%f4801, [%rd53];
	add.f32 	%f8576, %f4801, %f8576;
	st.f32 	[%rd81], %f8576;
	ld.f32 	%f4802, [%rd53+4];
	add.f32 	%f8575, %f4802, %f8575;
	st.f32 	[%rd81+4], %f8575;
	ld.f32 	%f4803, [%rd53+8];
	add.f32 	%f8574, %f4803, %f8574;
	st.f32 	[%rd81+8], %f8574;
	ld.f32 	%f4804, [%rd53+12];
	add.f32 	%f8573, %f4804, %f8573;
	st.f32 	[%rd81+12], %f8573;
	ld.f32 	%f4805, [%rd53+16];
	add.f32 	%f8572, %f4805, %f8572;
	st.f32 	[%rd81+16], %f8572;
	ld.f32 	%f4806, [%rd53+20];
	add.f32 	%f8571, %f4806, %f8571;
	st.f32 	[%rd81+20], %f8571;
	ld.f32 	%f4807, [%rd53+24];
	add.f32 	%f8570, %f4807, %f8570;
	st.f32 	[%rd81+24], %f8570;
	ld.f32 	%f4808, [%rd53+28];
	add.f32 	%f8569, %f4808, %f8569;
	st.f32 	[%rd81+28], %f8569;
	ld.f32 	%f4809, [%rd53+32];
	add.f32 	%f8568, %f4809, %f8568;
	st.f32 	[%rd81+32], %f8568;
	ld.f32 	%f4810, [%rd53+36];
	add.f32 	%f8567, %f4810, %f8567;
	st.f32 	[%rd81+36], %f8567;
	ld.f32 	%f4811, [%rd53+40];
	add.f32 	%f8566, %f4811, %f8566;
	st.f32 	[%rd81+40], %f8566;
	ld.f32 	%f4812, [%rd53+44];
	add.f32 	%f8565, %f4812, %f8565;
	st.f32 	[%rd81+44], %f8565;
	ld.f32 	%f4813, [%rd53+48];
	add.f32 	%f8564, %f4813, %f8564;
	st.f32 	[%rd81+48], %f8564;
	ld.f32 	%f4814, [%rd53+52];
	add.f32 	%f8563, %f4814, %f8563;
	st.f32 	[%rd81+52], %f8563;
	ld.f32 	%f4815, [%rd53+56];
	add.f32 	%f8562, %f4815, %f8562;
	st.f32 	[%rd81+56], %f8562;
	ld.f32 	%f4816, [%rd53+60];
	add.f32 	%f8561, %f4816, %f8561;
	st.f32 	[%rd81+60], %f8561;
	ld.f32 	%f4817, [%rd53+64];
	add.f32 	%f8560, %f4817, %f8560;
	st.f32 	[%rd81+64], %f8560;
	ld.f32 	%f4818, [%rd53+68];
	add.f32 	%f8559, %f4818, %f8559;
	st.f32 	[%rd81+68], %f8559;
	ld.f32 	%f4819, [%rd53+72];
	add.f32 	%f8558, %f4819, %f8558;
	st.f32 	[%rd81+72], %f8558;
	ld.f32 	%f4820, [%rd53+76];
	add.f32 	%f8557, %f4820, %f8557;
	st.f32 	[%rd81+76], %f8557;
	ld.f32 	%f4821, [%rd53+80];
	add.f32 	%f8556, %f4821, %f8556;
	st.f32 	[%rd81+80], %f8556;
	ld.f32 	%f4822, [%rd53+84];
	add.f32 	%f8555, %f4822, %f8555;
	st.f32 	[%rd81+84], %f8555;
	ld.f32 	%f4823, [%rd53+88];
	add.f32 	%f8554, %f4823, %f8554;
	st.f32 	[%rd81+88], %f8554;
	ld.f32 	%f4824, [%rd53+92];
	add.f32 	%f8553, %f4824, %f8553;
	st.f32 	[%rd81+92], %f8553;
	ld.f32 	%f4825, [%rd53+96];
	add.f32 	%f8552, %f4825, %f8552;
	st.f32 	[%rd81+96], %f8552;
	ld.f32 	%f4826, [%rd53+100];
	add.f32 	%f8551, %f4826, %f8551;
	st.f32 	[%rd81+100], %f8551;
	ld.f32 	%f4827, [%rd53+104];
	add.f32 	%f8550, %f4827, %f8550;
	st.f32 	[%rd81+104], %f8550;
	ld.f32 	%f4828, [%rd53+108];
	add.f32 	%f8549, %f4828, %f8549;
	st.f32 	[%rd81+108], %f8549;
	ld.f32 	%f4829, [%rd53+112];
	add.f32 	%f8548, %f4829, %f8548;
	st.f32 	[%rd81+112], %f8548;
	ld.f32 	%f4830, [%rd53+116];
	add.f32 	%f8547, %f4830, %f8547;
	st.f32 	[%rd81+116], %f8547;
	ld.f32 	%f4831, [%rd53+120];
	add.f32 	%f8546, %f4831, %f8546;
	st.f32 	[%rd81+120], %f8546;
	ld.f32 	%f4832, [%rd53+124];
	add.f32 	%f8545, %f4832, %f8545;
	st.f32 	[%rd81+124], %f8545;
	ld.f32 	%f4833, [%rd53+128];
	add.f32 	%f8544, %f4833, %f8544;
	st.f32 	[%rd81+128], %f8544;
	ld.f32 	%f4834, [%rd53+132];
	add.f32 	%f8543, %f4834, %f8543;
	st.f32 	[%rd81+132], %f8543;
	ld.f32 	%f4835, [%rd53+136];
	add.f32 	%f8542, %f4835, %f8542;
	st.f32 	[%rd81+136], %f8542;
	ld.f32 	%f4836, [%rd53+140];
	add.f32 	%f8541, %f4836, %f8541;
	st.f32 	[%rd81+140], %f8541;
	ld.f32 	%f4837, [%rd53+144];
	add.f32 	%f8540, %f4837, %f8540;
	st.f32 	[%rd81+144], %f8540;
	ld.f32 	%f4838, [%rd53+148];
	add.f32 	%f8539, %f4838, %f8539;
	st.f32 	[%rd81+148], %f8539;
	ld.f32 	%f4839, [%rd53+152];
	add.f32 	%f8538, %f4839, %f8538;
	st.f32 	[%rd81+152], %f8538;
	ld.f32 	%f4840, [%rd53+156];
	add.f32 	%f8537, %f4840, %f8537;
	st.f32 	[%rd81+156], %f8537;
	ld.f32 	%f4841, [%rd53+160];
	add.f32 	%f8536, %f4841, %f8536;
	st.f32 	[%rd81+160], %f8536;
	ld.f32 	%f4842, [%rd53+164];
	add.f32 	%f8535, %f4842, %f8535;
	st.f32 	[%rd81+164], %f8535;
	ld.f32 	%f4843, [%rd53+168];
	add.f32 	%f8534, %f4843, %f8534;
	st.f32 	[%rd81+168], %f8534;
	ld.f32 	%f4844, [%rd53+172];
	add.f32 	%f8533, %f4844, %f8533;
	st.f32 	[%rd81+172], %f8533;
	ld.f32 	%f4845, [%rd53+176];
	add.f32 	%f8532, %f4845, %f8532;
	st.f32 	[%rd81+176], %f8532;
	ld.f32 	%f4846, [%rd53+180];
	add.f32 	%f8531, %f4846, %f8531;
	st.f32 	[%rd81+180], %f8531;
	ld.f32 	%f4847, [%rd53+184];
	add.f32 	%f8530, %f4847, %f8530;
	st.f32 	[%rd81+184], %f8530;
	ld.f32 	%f4848, [%rd53+188];
	add.f32 	%f8529, %f4848, %f8529;
	st.f32 	[%rd81+188], %f8529;
	ld.f32 	%f4849, [%rd53+192];
	add.f32 	%f8528, %f4849, %f8528;
	st.f32 	[%rd81+192], %f8528;
	ld.f32 	%f4850, [%rd53+196];
	add.f32 	%f8527, %f4850, %f8527;
	st.f32 	[%rd81+196], %f8527;
	ld.f32 	%f4851, [%rd53+200];
	add.f32 	%f8526, %f4851, %f8526;
	st.f32 	[%rd81+200], %f8526;
	ld.f32 	%f4852, [%rd53+204];
	add.f32 	%f8525, %f4852, %f8525;
	st.f32 	[%rd81+204], %f8525;
	ld.f32 	%f4853, [%rd53+208];
	add.f32 	%f8524, %f4853, %f8524;
	st.f32 	[%rd81+208], %f8524;
	ld.f32 	%f4854, [%rd53+212];
	add.f32 	%f8523, %f4854, %f8523;
	st.f32 	[%rd81+212], %f8523;
	ld.f32 	%f4855, [%rd53+216];
	add.f32 	%f8522, %f4855, %f8522;
	st.f32 	[%rd81+216], %f8522;
	ld.f32 	%f4856, [%rd53+220];
	add.f32 	%f8521, %f4856, %f8521;
	st.f32 	[%rd81+220], %f8521;
	ld.f32 	%f4857, [%rd53+224];
	add.f32 	%f8520, %f4857, %f8520;
	st.f32 	[%rd81+224], %f8520;
	ld.f32 	%f4858, [%rd53+228];
	add.f32 	%f8519, %f4858, %f8519;
	st.f32 	[%rd81+228], %f8519;
	ld.f32 	%f4859, [%rd53+232];
	add.f32 	%f8518, %f4859, %f8518;
	st.f32 	[%rd81+232], %f8518;
	ld.f32 	%f4860, [%rd53+236];
	add.f32 	%f8517, %f4860, %f8517;
	st.f32 	[%rd81+236], %f8517;
	ld.f32 	%f4861, [%rd53+240];
	add.f32 	%f8516, %f4861, %f8516;
	st.f32 	[%rd81+240], %f8516;
	ld.f32 	%f4862, [%rd53+244];
	add.f32 	%f8515, %f4862, %f8515;
	st.f32 	[%rd81+244], %f8515;
	ld.f32 	%f4863, [%rd53+248];
	add.f32 	%f8514, %f4863, %f8514;
	st.f32 	[%rd81+248], %f8514;
	ld.f32 	%f4864, [%rd53+252];
	add.f32 	%f8513, %f4864, %f8513;
	st.f32 	[%rd81+252], %f8513;
	add.s32 	%r238, %r238, 256;
	add.s64 	%rd80, %rd80, 2048;
	setp.lt.s32 	%p18, %r238, %r57;
	@%p18 bra 	$L__BB12_8;
$L__BB12_9:
	setp.lt.u32 	%p19, %r57, 256;
	@%p19 bra 	$L__BB12_23;
	// begin inline asm
	mov.u32 %r180, %laneid;
	// end inline asm
	mov.b64 	{%r182, %r187}, %rd81;
	mov.b32 	%r188, 1;
	mov.b32 	%r189, 31;
	mov.b32 	%r190, -1;
	// begin inline asm
	shfl.sync.down.b32 %r181, %r182, %r188, %r189, %r190;
	// end inline asm
	// begin inline asm
	shfl.sync.down.b32 %r186, %r187, %r188, %r189, %r190;
	// end inline asm
	setp.gt.s32 	%p36, %r180, 30;
	@%p36 bra 	$L__BB12_12;
	mov.b64 	%rd66, {%r181, %r186};
	ld.f32 	%f6401, [%rd66];
	ld.f32 	%f6402, [%rd81];
	add.f32 	%f6403, %f6401, %f6402;
	st.f32 	[%rd81], %f6403;
	ld.f32 	%f6404, [%rd66+4];
	ld.f32 	%f6405, [%rd81+4];
	add.f32 	%f6406, %f6404, %f6405;
	st.f32 	[%rd81+4], %f6406;
	ld.f32 	%f6407, [%rd66+8];
	ld.f32 	%f6408, [%rd81+8];
	add.f32 	%f6409, %f6407, %f6408;
	st.f32 	[%rd81+8], %f6409;
	ld.f32 	%f6410, [%rd66+12];
	ld.f32 	%f6411, [%rd81+12];
	add.f32 	%f6412, %f6410, %f6411;
	st.f32 	[%rd81+12], %f6412;
	ld.f32 	%f6413, [%rd66+16];
	ld.f32 	%f6414, [%rd81+16];
	add.f32 	%f6415, %f6413, %f6414;
	st.f32 	[%rd81+16], %f6415;
	ld.f32 	%f6416, [%rd66+20];
	ld.f32 	%f6417, [%rd81+20];
	add.f32 	%f6418, %f6416, %f6417;
	st.f32 	[%rd81+20], %f6418;
	ld.f32 	%f6419, [%rd66+24];
	ld.f32 	%f6420, [%rd81+24];
	add.f32 	%f6421, %f6419, %f6420;
	st.f32 	[%rd81+24], %f6421;
	ld.f32 	%f6422, [%rd66+28];
	ld.f32 	%f6423, [%rd81+28];
	add.f32 	%f6424, %f6422, %f6423;
	st.f32 	[%rd81+28], %f6424;
	ld.f32 	%f6425, [%rd66+32];
	ld.f32 	%f6426, [%rd81+32];
	add.f32 	%f6427, %f6425, %f6426;
	st.f32 	[%rd81+32], %f6427;
	ld.f32 	%f6428, [%rd66+36];
	ld.f32 	%f6429, [%rd81+36];
	add.f32 	%f6430, %f6428, %f6429;
	st.f32 	[%rd81+36], %f6430;
	ld.f32 	%f6431, [%rd66+40];
	ld.f32 	%f6432, [%rd81+40];
	add.f32 	%f6433, %f6431, %f6432;
	st.f32 	[%rd81+40], %f6433;
	ld.f32 	%f6434, [%rd66+44];
	ld.f32 	%f6435, [%rd81+44];
	add.f32 	%f6436, %f6434, %f6435;
	st.f32 	[%rd81+44], %f6436;
	ld.f32 	%f6437, [%rd66+48];
	ld.f32 	%f6438, [%rd81+48];
	add.f32 	%f6439, %f6437, %f6438;
	st.f32 	[%rd81+48], %f6439;
	ld.f32 	%f6440, [%rd66+52];
	ld.f32 	%f6441, [%rd81+52];
	add.f32 	%f6442, %f6440, %f6441;
	st.f32 	[%rd81+52], %f6442;
	ld.f32 	%f6443, [%rd66+56];
	ld.f32 	%f6444, [%rd81+56];
	add.f32 	%f6445, %f6443, %f6444;
	st.f32 	[%rd81+56], %f6445;
	ld.f32 	%f6446, [%rd66+60];
	ld.f32 	%f6447, [%rd81+60];
	add.f32 	%f6448, %f6446, %f6447;
	st.f32 	[%rd81+60], %f6448;
	ld.f32 	%f6449, [%rd66+64];
	ld.f32 	%f6450, [%rd81+64];
	add.f32 	%f6451, %f6449, %f6450;
	st.f32 	[%rd81+64], %f6451;
	ld.f32 	%f6452, [%rd66+68];
	ld.f32 	%f6453, [%rd81+68];
	add.f32 	%f6454, %f6452, %f6453;
	st.f32 	[%rd81+68], %f6454;
	ld.f32 	%f6455, [%rd66+72];
	ld.f32 	%f6456, [%rd81+72];
	add.f32 	%f6457, %f6455, %f6456;
	st.f32 	[%rd81+72], %f6457;
	ld.f32 	%f6458, [%rd66+76];
	ld.f32 	%f6459, [%rd81+76];
	add.f32 	%f6460, %f6458, %f6459;
	st.f32 	[%rd81+76], %f6460;
	ld.f32 	%f6461, [%rd66+80];
	ld.f32 	%f6462, [%rd81+80];
	add.f32 	%f6463, %f6461, %f6462;
	st.f32 	[%rd81+80], %f6463;
	ld.f32 	%f6464, [%rd66+84];
	ld.f32 	%f6465, [%rd81+84];
	add.f32 	%f6466, %f6464, %f6465;
	st.f32 	[%rd81+84], %f6466;
	ld.f32 	%f6467, [%rd66+88];
	ld.f32 	%f6468, [%rd81+88];
	add.f32 	%f6469, %f6467, %f6468;
	st.f32 	[%rd81+88], %f6469;
	ld.f32 	%f6470, [%rd66+92];
	ld.f32 	%f6471, [%rd81+92];
	add.f32 	%f6472, %f6470, %f6471;
	st.f32 	[%rd81+92], %f6472;
	ld.f32 	%f6473, [%rd66+96];
	ld.f32 	%f6474, [%rd81+96];
	add.f32 	%f6475, %f6473, %f6474;
	st.f32 	[%rd81+96], %f6475;
	ld.f32 	%f6476, [%rd66+100];
	ld.f32 	%f6477, [%rd81+100];
	add.f32 	%f6478, %f6476, %f6477;
	st.f32 	[%rd81+100], %f6478;
	ld.f32 	%f6479, [%rd66+104];
	ld.f32 	%f6480, [%rd81+104];
	add.f32 	%f6481, %f6479, %f6480;
	st.f32 	[%rd81+104], %f6481;
	ld.f32 	%f6482, [%rd66+108];
	ld.f32 	%f6483, [%rd81+108];
	add.f32 	%f6484, %f6482, %f6483;
	st.f32 	[%rd81+108], %f6484;
	ld.f32 	%f6485, [%rd66+112];
	ld.f32 	%f6486, [%rd81+112];
	add.f32 	%f6487, %f6485, %f6486;
	st.f32 	[%rd81+112], %f6487;
	ld.f32 	%f6488, [%rd66+116];
	ld.f32 	%f6489, [%rd81+116];
	add.f32 	%f6490, %f6488, %f6489;
	st.f32 	[%rd81+116], %f6490;
	ld.f32 	%f6491, [%rd66+120];
	ld.f32 	%f6492, [%rd81+120];
	add.f32 	%f6493, %f6491, %f6492;
	st.f32 	[%rd81+120], %f6493;
	ld.f32 	%f6494, [%rd66+124];
	ld.f32 	%f6495, [%rd81+124];
	add.f32 	%f6496, %f6494, %f6495;
	st.f32 	[%rd81+124], %f6496;
	ld.f32 	%f6497, [%rd66+128];
	ld.f32 	%f6498, [%rd81+128];
	add.f32 	%f6499, %f6497, %f6498;
	st.f32 	[%rd81+128], %f6499;
	ld.f32 	%f6500, [%rd66+132];
	ld.f32 	%f6501, [%rd81+132];
	add.f32 	%f6502, %f6500, %f6501;
	st.f32 	[%rd81+132], %f6502;
	ld.f32 	%f6503, [%rd66+136];
	ld.f32 	%f6504, [%rd81+136];
	add.f32 	%f6505, %f6503, %f6504;
	st.f32 	[%rd81+136], %f6505;
	ld.f32 	%f6506, [%rd66+140];
	ld.f32 	%f6507, [%rd81+140];
	add.f32 	%f6508, %f6506, %f6507;
	st.f32 	[%rd81+140], %f6508;
	ld.f32 	%f6509, [%rd66+144];
	ld.f32 	%f6510, [%rd81+144];
	add.f32 	%f6511, %f6509, %f6510;
	st.f32 	[%rd81+144], %f6511;
	ld.f32 	%f6512, [%rd66+148];
	ld.f32 	%f6513, [%rd81+148];
	add.f32 	%f6514, %f6512, %f6513;
	st.f32 	[%rd81+148], %f6514;
	ld.f32 	%f6515, [%rd66+152];
	ld.f32 	%f6516, [%rd81+152];
	add.f32 	%f6517, %f6515, %f6516;
	st.f32 	[%rd81+152], %f6517;
	ld.f32 	%f6518, [%rd66+156];
	ld.f32 	%f6519, [%rd81+156];
	add.f32 	%f6520, %f6518, %f6519;
	st.f32 	[%rd81+156], %f6520;
	ld.f32 	%f6521, [%rd66+160];
	ld.f32 	%f6522, [%rd81+160];
	add.f32 	%f6523, %f6521, %f6522;
	st.f32 	[%rd81+160], %f6523;
	ld.f32 	%f6524, [%rd66+164];
	ld.f32 	%f6525, [%rd81+164];
	add.f32 	%f6526, %f6524, %f6525;
	st.f32 	[%rd81+164], %f6526;
	ld.f32 	%f6527, [%rd66+168];
	ld.f32 	%f6528, [%rd81+168];
	add.f32 	%f6529, %f6527, %f6528;
	st.f32 	[%rd81+168], %f6529;
	ld.f32 	%f6530, [%rd66+172];
	ld.f32 	%f6531, [%rd81+172];
	add.f32 	%f6532, %f6530, %f6531;
	st.f32 	[%rd81+172], %f6532;
	ld.f32 	%f6533, [%rd66+176];
	ld.f32 	%f6534, [%rd81+176];
	add.f32 	%f6535, %f6533, %f6534;
	st.f32 	[%rd81+176], %f6535;
	ld.f32 	%f6536, [%rd66+180];
	ld.f32 	%f6537, [%rd81+180];
	add.f32 	%f6538, %f6536, %f6537;
	st.f32 	[%rd81+180], %f6538;
	ld.f32 	%f6539, [%rd66+184];
	ld.f32 	%f6540, [%rd81+184];
	add.f32 	%f6541, %f6539, %f6540;
	st.f32 	[%rd81+184], %f6541;
	ld.f32 	%f6542, [%rd66+188];
	ld.f32 	%f6543, [%rd81+188];
	add.f32 	%f6544, %f6542, %f6543;
	st.f32 	[%rd81+188], %f6544;
	ld.f32 	%f6545, [%rd66+192];
	ld.f32 	%f6546, [%rd81+192];
	add.f32 	%f6547, %f6545, %f6546;
	st.f32 	[%rd81+192], %f6547;
	ld.f32 	%f6548, [%rd66+196];
	ld.f32 	%f6549, [%rd81+196];
	add.f32 	%f6550, %f6548, %f6549;
	st.f32 	[%rd81+196], %f6550;
	ld.f32 	%f6551, [%rd66+200];
	ld.f32 	%f6552, [%rd81+200];
	add.f32 	%f6553, %f6551, %f6552;
	st.f32 	[%rd81+200], %f6553;
	ld.f32 	%f6554, [%rd66+204];
	ld.f32 	%f6555, [%rd81+204];
	add.f32 	%f6556, %f6554, %f6555;
	st.f32 	[%rd81+204], %f6556;
	ld.f32 	%f6557, [%rd66+208];
	ld.f32 	%f6558, [%rd81+208];
	add.f32 	%f6559, %f6557, %f6558;
	st.f32 	[%rd81+208], %f6559;
	ld.f32 	%f6560, [%rd66+212];
	ld.f32 	%f6561, [%rd81+212];
	add.f32 	%f6562, %f6560, %f6561;
	st.f32 	[%rd81+212], %f6562;
	ld.f32 	%f6563, [%rd66+216];
	ld.f32 	%f6564, [%rd81+216];
	add.f32 	%f6565, %f6563, %f6564;
	st.f32 	[%rd81+216], %f6565;
	ld.f32 	%f6566, [%rd66+220];
	ld.f32 	%f6567, [%rd81+220];
	add.f32 	%f6568, %f6566, %f6567;
	st.f32 	[%rd81+220], %f6568;
	ld.f32 	%f6569, [%rd66+224];
	ld.f32 	%f6570, [%rd81+224];
	add.f32 	%f6571, %f6569, %f6570;
	st.f32 	[%rd81+224], %f6571;
	ld.f32 	%f6572, [%rd66+228];
	ld.f32 	%f6573, [%rd81+228];
	add.f32 	%f6574, %f6572, %f6573;
	st.f32 	[%rd81+228], %f6574;
	ld.f32 	%f6575, [%rd66+232];
	ld.f32 	%f6576, [%rd81+232];
	add.f32 	%f6577, %f6575, %f6576;
	st.f32 	[%rd81+232], %f6577;
	ld.f32 	%f6578, [%rd66+236];
	ld.f32 	%f6579, [%rd81+236];
	add.f32 	%f6580, %f6578, %f6579;
	st.f32 	[%rd81+236], %f6580;
	ld.f32 	%f6581, [%rd66+240];
	ld.f32 	%f6582, [%rd81+240];
	add.f32 	%f6583, %f6581, %f6582;
	st.f32 	[%rd81+240], %f6583;
	ld.f32 	%f6584, [%rd66+244];
	ld.f32 	%f6585, [%rd81+244];
	add.f32 	%f6586, %f6584, %f6585;
	st.f32 	[%rd81+244], %f6586;
	ld.f32 	%f6587, [%rd66+248];
	ld.f32 	%f6588, [%rd81+248];
	add.f32 	%f6589, %f6587, %f6588;
	st.f32 	[%rd81+248], %f6589;
	ld.f32 	%f6590, [%rd66+252];
	ld.f32 	%f6591, [%rd81+252];
	add.f32 	%f6592, %f6590, %f6591;
	st.f32 	[%rd81+252], %f6592;
$L__BB12_12:
	mov.b32 	%r198, 2;
	mov.b32 	%r199, 31;
	mov.b32 	%r200, -1;
	// begin inline asm
	shfl.sync.down.b32 %r191, %r182, %r198, %r199, %r200;
	// end inline asm
	// begin inline asm
	shfl.sync.down.b32 %r196, %r187, %r198, %r199, %r200;
	// end inline asm
	setp.gt.s32 	%p37, %r180, 29;
	@%p37 bra 	$L__BB12_14;
	mov.b64 	%rd67, {%r191, %r196};
	ld.f32 	%f6593, [%rd67];
	ld.f32 	%f6594, [%rd81];
	add.f32 	%f6595, %f6593, %f6594;
	st.f32 	[%rd81], %f6595;
	ld.f32 	%f6596, [%rd67+4];
	ld.f32 	%f6597, [%rd81+4];
	add.f32 	%f6598, %f6596, %f6597;
	st.f32 	[%rd81+4], %f6598;
	ld.f32 	%f6599, [%rd67+8];
	ld.f32 	%f6600, [%rd81+8];
	add.f32 	%f6601, %f6599, %f6600;
	st.f32 	[%rd81+8], %f6601;
	ld.f32 	%f6602, [%rd67+12];
	ld.f32 	%f6603, [%rd81+12];
	add.f32 	%f6604, %f6602, %f6603;
	st.f32 	[%rd81+12], %f6604;
	ld.f32 	%f6605, [%rd67+16];
	ld.f32 	%f6606, [%rd81+16];
	add.f32 	%f6607, %f6605, %f6606;
	st.f32 	[%rd81+16], %f6607;
	ld.f32 	%f6608, [%rd67+20];
	ld.f32 	%f6609, [%rd81+20];
	add.f32 	%f6610, %f6608, %f6609;
	st.f32 	[%rd81+20], %f6610;
	ld.f32 	%f6611, [%rd67+24];
	ld.f32 	%f6612, [%rd81+24];
	add.f32 	%f6613, %f6611, %f6612;
	st.f32 	[%rd81+24], %f6613;
	ld.f32 	%f6614, [%rd67+28];
	ld.f32 	%f6615, [%rd81+28];
	add.f32 	%f6616, %f6614, %f6615;
	st.f32 	[%rd81+28], %f6616;
	ld.f32 	%f6617, [%rd67+32];
	ld.f32 	%f6618, [%rd81+32];
	add.f32 	%f6619, %f6617, %f6618;
	st.f32 	[%rd81+32], %f6619;
	ld.f32 	%f6620, [%rd67+36];
	ld.f32 	%f6621, [%rd81+36];
	add.f32 	%f6622, %f6620, %f6621;
	st.f32 	[%rd81+36], %f6622;
	ld.f32 	%f6623, [%rd67+40];
	ld.f32 	%f6624, [%rd81+40];
	add.f32 	%f6625, %f6623, %f6624;
	st.f32 	[%rd81+40], %f6625;
	ld.f32 	%f6626, [%rd67+44];
	ld.f32 	%f6627, [%rd81+44];
	add.f32 	%f6628, %f6626, %f6627;
	st.f32 	[%rd81+44], %f6628;
	ld.f32 	%f6629, [%rd67+48];
	ld.f32 	%f6630, [%rd81+48];
	add.f32 	%f6631, %f6629, %f6630;
	st.f32 	[%rd81+48], %f6631;
	ld.f32 	%f6632, [%rd67+52];
	ld.f32 	%f6633, [%rd81+52];
	add.f32 	%f6634, %f6632, %f6633;
	st.f32 	[%rd81+52], %f6634;
	ld.f32 	%f6635, [%rd67+56];
	ld.f32 	%f6636, [%rd81+56];
	add.f32 	%f6637, %f6635, %f6636;
	st.f32 	[%rd81+56], %f6637;
	ld.f32 	%f6638, [%rd67+60];
	ld.f32 	%f6639, [%rd81+60];
	add.f32 	%f6640, %f6638, %f6639;
	st.f32 	[%rd81+60], %f6640;
	ld.f32 	%f6641, [%rd67+64];
	ld.f32 	%f6642, [%rd81+64];
	add.f32 	%f6643, %f6641, %f6642;
	st.f32 	[%rd81+64], %f6643;
	ld.f32 	%f6644, [%rd67+68];
	ld.f32 	%f6645, [%rd81+68];
	add.f32 	%f6646, %f6644, %f6645;
	st.f32 	[%rd81+68], %f6646;
	ld.f32 	%f6647, [%rd67+72];
	ld.f32 	%f6648, [%rd81+72];
	add.f32 	%f6649, %f6647, %f6648;
	st.f32 	[%rd81+72], %f6649;
	ld.f32 	%f6650, [%rd67+76];
	ld.f32 	%f6651, [%rd81+76];
	add.f32 	%f6652, %f6650, %f6651;
	st.f32 	[%rd81+76], %f6652;
	ld.f32 	%f6653, [%rd67+80];
	ld.f32 	%f6654, [%rd81+80];
	add.f32 	%f6655, %f6653, %f6654;
	st.f32 	[%rd81+80], %f6655;
	ld.f32 	%f6656, [%rd67+84];
	ld.f32 	%f6657, [%rd81+84];
	add.f32 	%f6658, %f6656, %f6657;
	st.f32 	[%rd81+84], %f6658;
	ld.f32 	%f6659, [%rd67+88];
	ld.f32 	%f6660, [%rd81+88];
	add.f32 	%f6661, %f6659, %f6660;
	st.f32 	[%rd81+88], %f6661;
	ld.f32 	%f6662, [%rd67+92];
	ld.f32 	%f6663, [%rd81+92];
	add.f32 	%f6664, %f6662, %f6663;
	st.f32 	[%rd81+92], %f6664;
	ld.f32 	%f6665, [%rd67+96];
	ld.f32 	%f6666, [%rd81+96];
	add.f32 	%f6667, %f6665, %f6666;
	st.f32 	[%rd81+96], %f6667;
	ld.f32 	%f6668, [%rd67+100];
	ld.f32 	%f6669, [%rd81+100];
	add.f32 	%f6670, %f6668, %f6669;
	st.f32 	[%rd81+100], %f6670;
	ld.f32 	%f6671, [%rd67+104];
	ld.f32 	%f6672, [%rd81+104];
	add.f32 	%f6673, %f6671, %f6672;
	st.f32 	[%rd81+104], %f6673;
	ld.f32 	%f6674, [%rd67+108];
	ld.f32 	%f6675, [%rd81+108];
	add.f32 	%f6676, %f6674, %f6675;
	st.f32 	[%rd81+108], %f6676;
	ld.f32 	%f6677, [%rd67+112];
	ld.f32 	%f6678, [%rd81+112];
	add.f32 	%f6679, %f6677, %f6678;
	st.f32 	[%rd81+112], %f6679;
	ld.f32 	%f6680, [%rd67+116];
	ld.f32 	%f6681, [%rd81+116];
	add.f32 	%f6682, %f6680, %f6681;
	st.f32 	[%rd81+116], %f6682;
	ld.f32 	%f6683, [%rd67+120];
	ld.f32 	%f6684, [%rd81+120];
	add.f32 	%f6685, %f6683, %f6684;
	st.f32 	[%rd81+120], %f6685;
	ld.f32 	%f6686, [%rd67+124];
	ld.f32 	%f6687, [%rd81+124];
	add.f32 	%f6688, %f6686, %f6687;
	st.f32 	[%rd81+124], %f6688;
	ld.f32 	%f6689, [%rd67+128];
	ld.f32 	%f6690, [%rd81+128];
	add.f32 	%f6691, %f6689, %f6690;
	st.f32 	[%rd81+128], %f6691;
	ld.f32 	%f6692, [%rd67+132];
	ld.f32 	%f6693, [%rd81+132];
	add.f32 	%f6694, %f6692, %f6693;
	st.f32 	[%rd81+132], %f6694;
	ld.f32 	%f6695, [%rd67+136];
	ld.f32 	%f6696, [%rd81+136];
	add.f32 	%f6697, %f6695, %f6696;
	st.f32 	[%rd81+136], %f6697;
	ld.f32 	%f6698, [%rd67+140];
	ld.f32 	%f6699, [%rd81+140];
	add.f32 	%f6700, %f6698, %f6699;
	st.f32 	[%rd81+140], %f6700;
	ld.f32 	%f6701, [%rd67+144];
	ld.f32 	%f6702, [%rd81+144];
	add.f32 	%f6703, %f6701, %f6702;
	st.f32 	[%rd81+144], %f6703;
	ld.f32 	%f6704, [%rd67+148];
	ld.f32 	%f6705, [%rd81+148];
	add.f32 	%f6706, %f6704, %f6705;
	st.f32 	[%rd81+148], %f6706;
	ld.f32 	%f6707, [%rd67+152];
	ld.f32 	%f6708, [%rd81+152];
	add.f32 	%f6709, %f6707, %f6708;
	st.f32 	[%rd81+152], %f6709;
	ld.f32 	%f6710, [%rd67+156];
	ld.f32 	%f6711, [%rd81+156];
	add.f32 	%f6712, %f6710, %f6711;
	st.f32 	[%rd81+156], %f6712;
	ld.f32 	%f6713, [%rd67+160];
	ld.f32 	%f6714, [%rd81+160];
	add.f32 	%f6715, %f6713, %f6714;
	st.f32 	[%rd81+160], %f6715;
	ld.f32 	%f6716, [%rd67+164];
	ld.f32 	%f6717, [%rd81+164];
	add.f32 	%f6718, %f6716, %f6717;
	st.f32 	[%rd81+164], %f6718;
	ld.f32 	%f6719, [%rd67+168];
	ld.f32 	%f6720, [%rd81+168];
	add.f32 	%f6721, %f6719, %f6720;
	st.f32 	[%rd81+168], %f6721;
	ld.f32 	%f6722, [%rd67+172];
	ld.f32 	%f6723, [%rd81+172];
	add.f32 	%f6724, %f6722, %f6723;
	st.f32 	[%rd81+172], %f6724;
	ld.f32 	%f6725, [%rd67+176];
	ld.f32 	%f6726, [%rd81+176];
	add.f32 	%f6727, %f6725, %f6726;
	st.f32 	[%rd81+176], %f6727;
	ld.f32 	%f6728, [%rd67+180];
	ld.f32 	%f6729, [%rd81+180];
	add.f32 	%f6730, %f6728, %f6729;
	st.f32 	[%rd81+180], %f6730;
	ld.f32 	%f6731, [%rd67+184];
	ld.f32 	%f6732, [%rd81+184];
	add.f32 	%f6733, %f6731, %f6732;
	st.f32 	[%rd81+184], %f6733;
	ld.f32 	%f6734, [%rd67+188];
	ld.f32 	%f6735, [%rd81+188];
	add.f32 	%f6736, %f6734, %f6735;
	st.f32 	[%rd81+188], %f6736;
	ld.f32 	%f6737, [%rd67+192];
	ld.f32 	%f6738, [%rd81+192];
	add.f32 	%f6739, %f6737, %f6738;
	st.f32 	[%rd81+192], %f6739;
	ld.f32 	%f6740, [%rd67+196];
	ld.f32 	%f6741, [%rd81+196];
	add.f32 	%f6742, %f6740, %f6741;
	st.f32 	[%rd81+196], %f6742;
	ld.f32 	%f6743, [%rd67+200];
	ld.f32 	%f6744, [%rd81+200];
	add.f32 	%f6745, %f6743, %f6744;
	st.f32 	[%rd81+200], %f6745;
	ld.f32 	%f6746, [%rd67+204];
	ld.f32 	%f6747, [%rd81+204];
	add.f32 	%f6748, %f6746, %f6747;
	st.f32 	[%rd81+204], %f6748;
	ld.f32 	%f6749, [%rd67+208];
	ld.f32 	%f6750, [%rd81+208];
	add.f32 	%f6751, %f6749, %f6750;
	st.f32 	[%rd81+208], %f6751;
	ld.f32 	%f6752, [%rd67+212];
	ld.f32 	%f6753, [%rd81+212];
	add.f32 	%f6754, %f6752, %f6753;
	st.f32 	[%rd81+212], %f6754;
	ld.f32 	%f6755, [%rd67+216];
	ld.f32 	%f6756, [%rd81+216];
	add.f32 	%f6757, %f6755, %f6756;
	st.f32 	[%rd81+216], %f6757;
	ld.f32 	%f6758, [%rd67+220];
	ld.f32 	%f6759, [%rd81+220];
	add.f32 	%f6760, %f6758, %f6759;
	st.f32 	[%rd81+220], %f6760;
	ld.f32 	%f6761, [%rd67+224];
	ld.f32 	%f6762, [%rd81+224];
	add.f32 	%f6763, %f6761, %f6762;
	st.f32 	[%rd81+224], %f6763;
	ld.f32 	%f6764, [%rd67+228];
	ld.f32 	%f6765, [%rd81+228];
	add.f32 	%f6766, %f6764, %f6765;
	st.f32 	[%rd81+228], %f6766;
	ld.f32 	%f6767, [%rd67+232];
	ld.f32 	%f6768, [%rd81+232];
	add.f32 	%f6769, %f6767, %f6768;
	st.f32 	[%rd81+232], %f6769;
	ld.f32 	%f6770, [%rd67+236];
	ld.f32 	%f6771, [%rd81+236];
	add.f32 	%f6772, %f6770, %f6771;
	st.f32 	[%rd81+236], %f6772;
	ld.f32 	%f6773, [%rd67+240];
	ld.f32 	%f6774, [%rd81+240];
	add.f32 	%f6775, %f6773, %f6774;
	st.f32 	[%rd81+240], %f6775;
	ld.f32 	%f6776, [%rd67+244];
	ld.f32 	%f6777, [%rd81+244];
	add.f32 	%f6778, %f6776, %f6777;
	st.f32 	[%rd81+244], %f6778;
	ld.f32 	%f6779, [%rd67+248];
	ld.f32 	%f6780, [%rd81+248];
	add.f32 	%f6781, %f6779, %f6780;
	st.f32 	[%rd81+248], %f6781;
	ld.f32 	%f6782, [%rd67+252];
	ld.f32 	%f6783, [%rd81+252];
	add.f32 	%f6784, %f6782, %f6783;
	st.f32 	[%rd81+252], %f6784;
$L__BB12_14:
	mov.b32 	%r208, 4;
	mov.b32 	%r209, 31;
	mov.b32 	%r210, -1;
	// begin inline asm
	shfl.sync.down.b32 %r201, %r182, %r208, %r209, %r210;
	// end inline asm
	// begin inline asm
	shfl.sync.down.b32 %r206, %r187, %r208, %r209, %r210;
	// end inline asm
	setp.gt.s32 	%p38, %r180, 27;
	@%p38 bra 	$L__BB12_16;
	mov.b64 	%rd68, {%r201, %r206};
	ld.f32 	%f6785, [%rd68];
	ld.f32 	%f6786, [%rd81];
	add.f32 	%f6787, %f6785, %f6786;
	st.f32 	[%rd81], %f6787;
	ld.f32 	%f6788, [%rd68+4];
	ld.f32 	%f6789, [%rd81+4];
	add.f32 	%f6790, %f6788, %f6789;
	st.f32 	[%rd81+4], %f6790;
	ld.f32 	%f6791, [%rd68+8];
	ld.f32 	%f6792, [%rd81+8];
	add.f32 	%f6793, %f6791, %f6792;
	st.f32 	[%rd81+8], %f6793;
	ld.f32 	%f6794, [%rd68+12];
	ld.f32 	%f6795, [%rd81+12];
	add.f32 	%f6796, %f6794, %f6795;
	st.f32 	[%rd81+12], %f6796;
	ld.f32 	%f6797, [%rd68+16];
	ld.f32 	%f6798, [%rd81+16];
	add.f32 	%f6799, %f6797, %f6798;
	st.f32 	[%rd81+16], %f6799;
	ld.f32 	%f6800, [%rd68+20];
	ld.f32 	%f6801, [%rd81+20];
	add.f32 	%f6802, %f6800, %f6801;
	st.f32 	[%rd81+20], %f6802;
	ld.f32 	%f6803, [%rd68+24];
	ld.f32 	%f6804, [%rd81+24];
	add.f32 	%f6805, %f6803, %f6804;
	st.f32 	[%rd81+24], %f6805;
	ld.f32 	%f6806, [%rd68+28];
	ld.f32 	%f6807, [%rd81+28];
	add.f32 	%f6808, %f6806, %f6807;
	st.f32 	[%rd81+28], %f6808;
	ld.f32 	%f6809, [%rd68+32];
	ld.f32 	%f6810, [%rd81+32];
	add.f32 	%f6811, %f6809, %f6810;
	st.f32 	[%rd81+32], %f6811;
	ld.f32 	%f6812, [%rd68+36];
	ld.f32 	%f6813, [%rd81+36];
	add.f32 	%f6814, %f6812, %f6813;
	st.f32 	[%rd81+36], %f6814;
	ld.f32 	%f6815, [%rd68+40];
	ld.f32 	%f6816, [%rd81+40];
	add.f32 	%f6817, %f6815, %f6816;
	st.f32 	[%rd81+40], %f6817;
	ld.f32 	%f6818, [%rd68+44];
	ld.f32 	%f6819, [%rd81+44];
	add.f32 	%f6820, %f6818, %f6819;
	st.f32 	[%rd81+44], %f6820;
	ld.f32 	%f6821, [%rd68+48];
	ld.f32 	%f6822, [%rd81+48];
	add.f32 	%f6823, %f6821, %f6822;
	st.f32 	[%rd81+48], %f6823;
	ld.f32 	%f6824, [%rd68+52];
	ld.f32 	%f6825, [%rd81+52];
	add.f32 	%f6826, %f6824, %f6825;
	st.f32 	[%rd81+52], %f6826;
	ld.f32 	%f6827, [%rd68+56];
	ld.f32 	%f6828, [%rd81+56];
	add.f32 	%f6829, %f6827, %f6828;
	st.f32 	[%rd81+56], %f6829;
	ld.f32 	%f6830, [%rd68+60];
	ld.f32 	%f6831, [%rd81+60];
	add.f32 	%f6832, %f6830, %f6831;
	st.f32 	[%rd81+60], %f6832;
	ld.f32 	%f6833, [%rd68+64];
	ld.f32 	%f6834, [%rd81+64];
	add.f32 	%f6835, %f6833, %f6834;
	st.f32 	[%rd81+64], %f6835;
	ld.f32 	%f6836, [%rd68+68];
	ld.f32 	%f6837, [%rd81+68];
	add.f32 	%f6838, %f6836, %f6837;
	st.f32 	[%rd81+68], %f6838;
	ld.f32 	%f6839, [%rd68+72];
	ld.f32 	%f6840, [%rd81+72];
	add.f32 	%f6841, %f6839, %f6840;
	st.f32 	[%rd81+72], %f6841;
	ld.f32 	%f6842, [%rd68+76];
	ld.f32 	%f6843, [%rd81+76];
	add.f32 	%f6844, %f6842, %f6843;
	st.f32 	[%rd81+76], %f6844;
	ld.f32 	%f6845, [%rd68+80];
	ld.f32 	%f6846, [%rd81+80];
	add.f32 	%f6847, %f6845, %f6846;
	st.f32 	[%rd81+80], %f6847;
	ld.f32 	%f6848, [%rd68+84];
	ld.f32 	%f6849, [%rd81+84];
	add.f32 	%f6850, %f6848, %f6849;
	st.f32 	[%rd81+84], %f6850;
	ld.f32 	%f6851, [%rd68+88];
	ld.f32 	%f6852, [%rd81+88];
	add.f32 	%f6853, %f6851, %f6852;
	st.f32 	[%rd81+88], %f6853;
	ld.f32 	%f6854, [%rd68+92];
	ld.f32 	%f6855, [%rd81+92];
	add.f32 	%f6856, %f6854, %f6855;
	st.f32 	[%rd81+92], %f6856;
	ld.f32 	%f6857, [%rd68+96];
	ld.f32 	%f6858, [%rd81+96];
	add.f32 	%f6859, %f6857, %f6858;
	st.f32 	[%rd81+96], %f6859;
	ld.f32 	%f6860, [%rd68+100];
	ld.f32 	%f6861, [%rd81+100];
	add.f32 	%f6862, %f6860, %f6861;
	st.f32 	[%rd81+100], %f6862;
	ld.f32 	%f6863, [%rd68+104];
	ld.f32 	%f6864, [%rd81+104];
	add.f32 	%f6865, %f6863, %f6864;
	st.f32 	[%rd81+104], %f6865;
	ld.f32 	%f6866, [%rd68+108];
	ld.f32 	%f6867, [%rd81+108];
	add.f32 	%f6868, %f6866, %f6867;
	st.f32 	[%rd81+108], %f6868;
	ld.f32 	%f6869, [%rd68+112];
	ld.f32 	%f6870, [%rd81+112];
	add.f32 	%f6871, %f6869, %f6870;
	st.f32 	[%rd81+112], %f6871;
	ld.f32 	%f6872, [%rd68+116];
	ld.f32 	%f6873, [%rd81+116];
	add.f32 	%f6874, %f6872, %f6873;
	st.f32 	[%rd81+116], %f6874;
	ld.f32 	%f6875, [%rd68+120];
	ld.f32 	%f6876, [%rd81+120];
	add.f32 	%f6877, %f6875, %f6876;
	st.f32 	[%rd81+120], %f6877;
	ld.f32 	%f6878, [%rd68+124];
	ld.f32 	%f6879, [%rd81+124];
	add.f32 	%f6880, %f6878, %f6879;
	st.f32 	[%rd81+124], %f6880;
	ld.f32 	%f6881, [%rd68+128];
	ld.f32 	%f6882, [%rd81+128];
	add.f32 	%f6883, %f6881, %f6882;
	st.f32 	[%rd81+128], %f6883;
	ld.f32 	%f6884, [%rd68+132];
	ld.f32 	%f6885, [%rd81+132];
	add.f32 	%f6886, %f6884, %f6885;
	st.f32 	[%rd81+132], %f6886;
	ld.f32 	%f6887, [%rd68+136];
	ld.f32 	%f6888, [%rd81+136];
	add.f32 	%f6889, %f6887, %f6888;
	st.f32 	[%rd81+136], %f6889;
	ld.f32 	%f6890, [%rd68+140];
	ld.f32 	%f6891, [%rd81+140];
	add.f32 	%f6892, %f6890, %f6891;
	st.f32 	[%rd81+140], %f6892;
	ld.f32 	%f6893, [%rd68+144];
	ld.f32 	%f6894, [%rd81+144];
	add.f32 	%f6895, %f6893, %f6894;
	st.f32 	[%rd81+144], %f6895;
	ld.f32 	%f6896, [%rd68+148];
	ld.f32 	%f6897, [%rd81+148];
	add.f32 	%f6898, %f6896, %f6897;
	st.f32 	[%rd81+148], %f6898;
	ld.f32 	%f6899, [%rd68+152];
	ld.f32 	%f6900, [%rd81+152];
	add.f32 	%f6901, %f6899, %f6900;
	st.f32 	[%rd81+152], %f6901;
	ld.f32 	%f6902, [%rd68+156];
	ld.f32 	%f6903, [%rd81+156];
	add.f32 	%f6904, %f6902, %f6903;
	st.f32 	[%rd81+156], %f6904;
	ld.f32 	%f6905, [%rd68+160];
	ld.f32 	%f6906, [%rd81+160];
	add.f32 	%f6907, %f6905, %f6906;
	st.f32 	[%rd81+160], %f6907;
	ld.f32 	%f6908, [%rd68+164];
	ld.f32 	%f6909, [%rd81+164];
	add.f32 	%f6910, %f6908, %f6909;
	st.f32 	[%rd81+164], %f6910;
	ld.f32 	%f6911, [%rd68+168];
	ld.f32 	%f6912, [%rd81+168];
	add.f32 	%f6913, %f6911, %f6912;
	st.f32 	[%rd81+168], %f6913;
	ld.f32 	%f6914, [%rd68+172];
	ld.f32 	%f6915, [%rd81+172];
	add.f32 	%f6916, %f6914, %f6915;
	st.f32 	[%rd81+172], %f6916;
	ld.f32 	%f6917, [%rd68+176];
	ld.f32 	%f6918, [%rd81+176];
	add.f32 	%f6919, %f6917, %f6918;
	st.f32 	[%rd81+176], %f6919;
	ld.f32 	%f6920, [%rd68+180];
	ld.f32 	%f6921, [%rd81+180];
	add.f32 	%f6922, %f6920, %f6921;
	st.f32 	[%rd81+180], %f6922;
	ld.f32 	%f6923, [%rd68+184];
	ld.f32 	%f6924, [%rd81+184];
	add.f32 	%f6925, %f6923, %f6924;
	st.f32 	[%rd81+184], %f6925;
	ld.f32 	%f6926, [%rd68+188];
	ld.f32 	%f6927, [%rd81+188];
	add.f32 	%f6928, %f6926, %f6927;
	st.f32 	[%rd81+188], %f6928;
	ld.f32 	%f6929, [%rd68+192];
	ld.f32 	%f6930, [%rd81+192];
	add.f32 	%f6931, %f6929, %f6930;
	st.f32 	[%rd81+192], %f6931;
	ld.f32 	%f6932, [%rd68+196];
	ld.f32 	%f6933, [%rd81+196];
	add.f32 	%f6934, %f6932, %f6933;
	st.f32 	[%rd81+196], %f6934;
	ld.f32 	%f6935, [%rd68+200];
	ld.f32 	%f6936, [%rd81+200];
	add.f32 	%f6937, %f6935, %f6936;
	st.f32 	[%rd81+200], %f6937;
	ld.f32 	%f6938, [%rd68+204];
	ld.f32 	%f6939, [%rd81+204];
	add.f32 	%f6940, %f6938, %f6939;
	st.f32 	[%rd81+204], %f6940;
	ld.f32 	%f6941, [%rd68+208];
	ld.f32 	%f6942, [%rd81+208];
	add.f32 	%f6943, %f6941, %f6942;
	st.f32 	[%rd81+208], %f6943;
	ld.f32 	%f6944, [%rd68+212];
	ld.f32 	%f6945, [%rd81+212];
	add.f32 	%f6946, %f6944, %f6945;
	st.f32 	[%rd81+212], %f6946;
	ld.f32 	%f6947, [%rd68+216];
	ld.f32 	%f6948, [%rd81+216];
	add.f32 	%f6949, %f6947, %f6948;
	st.f32 	[%rd81+216], %f6949;
	ld.f32 	%f6950, [%rd68+220];
	ld.f32 	%f6951, [%rd81+220];
	add.f32 	%f6952, %f6950, %f6951;
	st.f32 	[%rd81+220], %f6952;
	ld.f32 	%f6953, [%rd68+224];
	ld.f32 	%f6954, [%rd81+224];
	add.f32 	%f6955, %f6953, %f6954;
	st.f32 	[%rd81+224], %f6955;
	ld.f32 	%f6956, [%rd68+228];
	ld.f32 	%f6957, [%rd81+228];
	add.f32 	%f6958, %f6956, %f6957;
	st.f32 	[%rd81+228], %f6958;
	ld.f32 	%f6959, [%rd68+232];
	ld.f32 	%f6960, [%rd81+232];
	add.f32 	%f6961, %f6959, %f6960;
	st.f32 	[%rd81+232], %f6961;
	ld.f32 	%f6962, [%rd68+236];
	ld.f32 	%f6963, [%rd81+236];
	add.f32 	%f6964, %f6962, %f6963;
	st.f32 	[%rd81+236], %f6964;
	ld.f32 	%f6965, [%rd68+240];
	ld.f32 	%f6966, [%rd81+240];
	add.f32 	%f6967, %f6965, %f6966;
	st.f32 	[%rd81+240], %f6967;
	ld.f32 	%f6968, [%rd68+244];
	ld.f32 	%f6969, [%rd81+244];
	add.f32 	%f6970, %f6968, %f6969;
	st.f32 	[%rd81+244], %f6970;
	ld.f32 	%f6971, [%rd68+248];
	ld.f32 	%f6972, [%rd81+248];
	add.f32 	%f6973, %f6971, %f6972;
	st.f32 	[%rd81+248], %f6973;
	ld.f32 	%f6974, [%rd68+252];
	ld.f32 	%f6975, [%rd81+252];
	add.f32 	%f6976, %f6974, %f6975;
	st.f32 	[%rd81+252], %f6976;
$L__BB12_16:
	mov.b32 	%r218, 8;
	mov.b32 	%r219, 31;
	mov.b32 	%r220, -1;
	// begin inline asm
	shfl.sync.down.b32 %r211, %r182, %r218, %r219, %r220;
	// end inline asm
	// begin inline asm
	shfl.sync.down.b32 %r216, %r187, %r218, %r219, %r220;
	// end inline asm
	setp.gt.s32 	%p39, %r180, 23;
	@%p39 bra 	$L__BB12_18;
	mov.b64 	%rd69, {%r211, %r216};
	ld.f32 	%f6977, [%rd69];
	ld.f32 	%f6978, [%rd81];
	add.f32 	%f6979, %f6977, %f6978;
	st.f32 	[%rd81], %f6979;
	ld.f32 	%f6980, [%rd69+4];
	ld.f32 	%f6981, [%rd81+4];
	add.f32 	%f6982, %f6980, %f6981;
	st.f32 	[%rd81+4], %f6982;
	ld.f32 	%f6983, [%rd69+8];
	ld.f32 	%f6984, [%rd81+8];
	add.f32 	%f6985, %f6983, %f6984;
	st.f32 	[%rd81+8], %f6985;
	ld.f32 	%f6986, [%rd69+12];
	ld.f32 	%f6987, [%rd81+12];
	add.f32 	%f6988, %f6986, %f6987;
	st.f32 	[%rd81+12], %f6988;
	ld.f32 	%f6989, [%rd69+16];
	ld.f32 	%f6990, [%rd81+16];
	add.f32 	%f6991, %f6989, %f6990;
	st.f32 	[%rd81+16], %f6991;
	ld.f32 	%f6992, [%rd69+20];
	ld.f32 	%f6993, [%rd81+20];
	add.f32 	%f6994, %f6992, %f6993;
	st.f32 	[%rd81+20], %f6994;
	ld.f32 	%f6995, [%rd69+24];
	ld.f32 	%f6996, [%rd81+24];
	add.f32 	%f6997, %f6995, %f6996;
	st.f32 	[%rd81+24], %f6997;
	ld.f32 	%f6998, [%rd69+28];
	ld.f32 	%f6999, [%rd81+28];
	add.f32 	%f7000, %f6998, %f6999;
	st.f32 	[%rd81+28], %f7000;
	ld.f32 	%f7001, [%rd69+32];
	ld.f32 	%f7002, [%rd81+32];
	add.f32 	%f7003, %f7001, %f7002;
	st.f32 	[%rd81+32], %f7003;
	ld.f32 	%f7004, [%rd69+36];
	ld.f32 	%f7005, [%rd81+36];
	add.f32 	%f7006, %f7004, %f7005;
	st.f32 	[%rd81+36], %f7006;
	ld.f32 	%f7007, [%rd69+40];
	ld.f32 	%f7008, [%rd81+40];
	add.f32 	%f7009, %f7007, %f7008;
	st.f32 	[%rd81+40], %f7009;
	ld.f32 	%f7010, [%rd69+44];
	ld.f32 	%f7011, [%rd81+44];
	add.f32 	%f7012, %f7010, %f7011;
	st.f32 	[%rd81+44], %f7012;
	ld.f32 	%f7013, [%rd69+48];
	ld.f32 	%f7014, [%rd81+48];
	add.f32 	%f7015, %f7013, %f7014;
	st.f32 	[%rd81+48], %f7015;
	ld.f32 	%f7016, [%rd69+52];
	ld.f32 	%f7017, [%rd81+52];
	add.f32 	%f7018, %f7016, %f7017;
	st.f32 	[%rd81+52], %f7018;
	ld.f32 	%f7019, [%rd69+56];
	ld.f32 	%f7020, [%rd81+56];
	add.f32 	%f7021, %f7019, %f7020;
	st.f32 	[%rd81+56], %f7021;
	ld.f32 	%f7022, [%rd69+60];
	ld.f32 	%f7023, [%rd81+60];
	add.f32 	%f7024, %f7022, %f7023;
	st.f32 	[%rd81+60], %f7024;
	ld.f32 	%f7025, [%rd69+64];
	ld.f32 	%f7026, [%rd81+64];
	add.f32 	%f7027, %f7025, %f7026;
	st.f32 	[%rd81+64], %f7027;
	ld.f32 	%f7028, [%rd69+68];
	ld.f32 	%f7029, [%rd81+68];
	add.f32 	%f7030, %f7028, %f7029;
	st.f32 	[%rd81+68], %f7030;
	ld.f32 	%f7031, [%rd69+72];
	ld.f32 	%f7032, [%rd81+72];
	add.f32 	%f7033, %f7031, %f7032;
	st.f32 	[%rd81+72], %f7033;
	ld.f32 	%f7034, [%rd69+76];
	ld.f32 	%f7035, [%rd81+76];
	add.f32 	%f7036, %f7034, %f7035;
	st.f32 	[%rd81+76], %f7036;
	ld.f32 	%f7037, [%rd69+80];
	ld.f32 	%f7038, [%rd81+80];
	add.f32 	%f7039, %f7037, %f7038;
	st.f32 	[%rd81+80], %f7039;
	ld.f32 	%f7040, [%rd69+84];
	ld.f32 	%f7041, [%rd81+84];
	add.f32 	%f7042, %f7040, %f7041;
	st.f32 	[%rd81+84], %f7042;
	ld.f32 	%f7043, [%rd69+88];
	ld.f32 	%f7044, [%rd81+88];
	add.f32 	%f7045, %f7043, %f7044;
	st.f32 	[%rd81+88], %f7045;
	ld.f32 	%f7046, [%rd69+92];
	ld.f32 	%f7047, [%rd81+92];
	add.f32 	%f7048, %f7046, %f7047;
	st.f32 	[%rd81+92], %f7048;
	ld.f32 	%f7049, [%rd69+96];
	ld.f32 	%f7050, [%rd81+96];
	add.f32 	%f7051, %f7049, %f7050;
	st.f32 	[%rd81+96], %f7051;
	ld.f32 	%f7052, [%rd69+100];
	ld.f32 	%f7053, [%rd81+100];
	add.f32 	%f7054, %f7052, %f7053;
	st.f32 	[%rd81+100], %f7054;
	ld.f32 	%f7055, [%rd69+104];
	ld.f32 	%f7056, [%rd81+104];
	add.f32 	%f7057, %f7055, %f7056;
	st.f32 	[%rd81+104], %f7057;
	ld.f32 	%f7058, [%rd69+108];
	ld.f32 	%f7059, [%rd81+108];
	add.f32 	%f7060, %f7058, %f7059;
	st.f32 	[%rd81+108], %f7060;
	ld.f32 	%f7061, [%rd69+112];
	ld.f32 	%f7062, [%rd81+112];
	add.f32 	%f7063, %f7061, %f7062;
	st.f32 	[%rd81+112], %f7063;
	ld.f32 	%f7064, [%rd69+116];
	ld.f32 	%f7065, [%rd81+116];
	add.f32 	%f7066, %f7064, %f7065;
	st.f32 	[%rd81+116], %f7066;
	ld.f32 	%f7067, [%rd69+120];
	ld.f32 	%f7068, [%rd81+120];
	add.f32 	%f7069, %f7067, %f7068;
	st.f32 	[%rd81+120], %f7069;
	ld.f32 	%f7070, [%rd69+124];
	ld.f32 	%f7071, [%rd81+124];
	add.f32 	%f7072, %f7070, %f7071;
	st.f32 	[%rd81+124], %f7072;
	ld.f32 	%f7073, [%rd69+128];
	ld.f32 	%f7074, [%rd81+128];
	add.f32 	%f7075, %f7073, %f7074;
	st.f32 	[%rd81+128], %f7075;
	ld.f32 	%f7076, [%rd69+132];
	ld.f32 	%f7077, [%rd81+132];
	add.f32 	%f7078, %f7076, %f7077;
	st.f32 	[%rd81+132], %f7078;
	ld.f32 	%f7079, [%rd69+136];
	ld.f32 	%f7080, [%rd81+136];
	add.f32 	%f7081, %f7079, %f7080;
	st.f32 	[%rd81+136], %f7081;
	ld.f32 	%f7082, [%rd69+140];
	ld.f32 	%f7083, [%rd81+140];
	add.f32 	%f7084, %f7082, %f7083;
	st.f32 	[%rd81+140], %f7084;
	ld.f32 	%f7085, [%rd69+144];
	ld.f32 	%f7086, [%rd81+144];
	add.f32 	%f7087, %f7085, %f7086;
	st.f32 	[%rd81+144], %f7087;
	ld.f32 	%f7088, [%rd69+148];
	ld.f32 	%f7089, [%rd81+148];
	add.f32 	%f7090, %f7088, %f7089;
	st.f32 	[%rd81+148], %f7090;
	ld.f32 	%f7091, [%rd69+152];
	ld.f32 	%f7092, [%rd81+152];
	add.f32 	%f7093, %f7091, %f7092;
	st.f32 	[%rd81+152], %f7093;
	ld.f32 	%f7094, [%rd69+156];
	ld.f32 	%f7095, [%rd81+156];
	add.f32 	%f7096, %f7094, %f7095;
	st.f32 	[%rd81+156], %f7096;
	ld.f32 	%f7097, [%rd69+160];
	ld.f32 	%f7098, [%rd81+160];
	add.f32 	%f7099, %f7097, %f7098;
	st.f32 	[%rd81+160], %f7099;
	ld.f32 	%f7100, [%rd69+164];
	ld.f32 	%f7101, [%rd81+164];
	add.f32 	%f7102, %f7100, %f7101;
	st.f32 	[%rd81+164], %f7102;
	ld.f32 	%f7103, [%rd69+168];
	ld.f32 	%f7104, [%rd81+168];
	add.f32 	%f7105, %f7103, %f7104;
	st.f32 	[%rd81+168], %f7105;
	ld.f32 	%f7106, [%rd69+172];
	ld.f32 	%f7107, [%rd81+172];
	add.f32 	%f7108, %f7106, %f7107;
	st.f32 	[%rd81+172], %f7108;
	ld.f32 	%f7109, [%rd69+176];
	ld.f32 	%f7110, [%rd81+176];
	add.f32 	%f7111, %f7109, %f7110;
	st.f32 	[%rd81+176], %f7111;
	ld.f32 	%f7112, [%rd69+180];
	ld.f32 	%f7113, [%rd81+180];
	add.f32 	%f7114, %f7112, %f7113;
	st.f32 	[%rd81+180], %f7114;
	ld.f32 	%f7115, [%rd69+184];
	ld.f32 	%f7116, [%rd81+184];
	add.f32 	%f7117, %f7115, %f7116;
	st.f32 	[%rd81+184], %f7117;
	ld.f32 	%f7118, [%rd69+188];
	ld.f32 	%f7119, [%rd81+188];
	add.f32 	%f7120, %f7118, %f7119;
	st.f32 	[%rd81+188], %f7120;
	ld.f32 	%f7121, [%rd69+192];
	ld.f32 	%f7122, [%rd81+192];
	add.f32 	%f7123, %f7121, %f7122;
	st.f32 	[%rd81+192], %f7123;
	ld.f32 	%f7124, [%rd69+196];
	ld.f32 	%f7125, [%rd81+196];
	add.f32 	%f7126, %f7124, %f7125;
	st.f32 	[%rd81+196], %f7126;
	ld.f32 	%f7127, [%rd69+200];
	ld.f32 	%f7128, [%rd81+200];
	add.f32 	%f7129, %f7127, %f7128;
	st.f32 	[%rd81+200], %f7129;
	ld.f32 	%f7130, [%rd69+204];
	ld.f32 	%f7131, [%rd81+204];
	add.f32 	%f7132, %f7130, %f7131;
	st.f32 	[%rd81+204], %f7132;
	ld.f32 	%f7133, [%rd69+208];
	ld.f32 	%f7134, [%rd81+208];
	add.f32 	%f7135, %f7133, %f7134;
	st.f32 	[%rd81+208], %f7135;
	ld.f32 	%f7136, [%rd69+212];
	ld.f32 	%f7137, [%rd81+212];
	add.f32 	%f7138, %f7136, %f7137;
	st.f32 	[%rd81+212], %f7138;
	ld.f32 	%f7139, [%rd69+216];
	ld.f32 	%f7140, [%rd81+216];
	add.f32 	%f7141, %f7139, %f7140;
	st.f32 	[%rd81+216], %f7141;
	ld.f32 	%f7142, [%rd69+220];
	ld.f32 	%f7143, [%rd81+220];
	add.f32 	%f7144, %f7142, %f7143;
	st.f32 	[%rd81+220], %f7144;
	ld.f32 	%f7145, [%rd69+224];
	ld.f32 	%f7146, [%rd81+224];
	add.f32 	%f7147, %f7145, %f7146;
	st.f32 	[%rd81+224], %f7147;
	ld.f32 	%f7148, [%rd69+228];
	ld.f32 	%f7149, [%rd81+228];
	add.f32 	%f7150, %f7148, %f7149;
	st.f32 	[%rd81+228], %f7150;
	ld.f32 	%f7151, [%rd69+232];
	ld.f32 	%f7152, [%rd81+232];
	add.f32 	%f7153, %f7151, %f7152;
	st.f32 	[%rd81+232], %f7153;
	ld.f32 	%f7154, [%rd69+236];
	ld.f32 	%f7155, [%rd81+236];
	add.f32 	%f7156, %f7154, %f7155;
	st.f32 	[%rd81+236], %f7156;
	ld.f32 	%f7157, [%rd69+240];
	ld.f32 	%f7158, [%rd81+240];
	add.f32 	%f7159, %f7157, %f7158;
	st.f32 	[%rd81+240], %f7159;
	ld.f32 	%f7160, [%rd69+244];
	ld.f32 	%f7161, [%rd81+244];
	add.f32 	%f7162, %f7160, %f7161;
	st.f32 	[%rd81+244], %f7162;
	ld.f32 	%f7163, [%rd69+248];
	ld.f32 	%f7164, [%rd81+248];
	add.f32 	%f7165, %f7163, %f7164;
	st.f32 	[%rd81+248], %f7165;
	ld.f32 	%f7166, [%rd69+252];
	ld.f32 	%f7167, [%rd81+252];
	add.f32 	%f7168, %f7166, %f7167;
	st.f32 	[%rd81+252], %f7168;
$L__BB12_18:
	mov.b32 	%r228, 16;
	mov.b32 	%r229, 31;
	mov.b32 	%r230, -1;
	// begin inline asm
	shfl.sync.down.b32 %r221, %r182, %r228, %r229, %r230;
	// end inline asm
	// begin inline asm
	shfl.sync.down.b32 %r226, %r187, %r228, %r229, %r230;
	// end inline asm
	setp.gt.s32 	%p40, %r180, 15;
	@%p40 bra 	$L__BB12_21;
	mov.b64 	%rd70, {%r221, %r226};
	ld.f32 	%f7169, [%rd70];
	ld.f32 	%f7170, [%rd81];
	add.f32 	%f7171, %f7169, %f7170;
	st.f32 	[%rd81], %f7171;
	ld.f32 	%f7172, [%rd70+4];
	ld.f32 	%f7173, [%rd81+4];
	add.f32 	%f7174, %f7172, %f7173;
	st.f32 	[%rd81+4], %f7174;
	ld.f32 	%f7175, [%rd70+8];
	ld.f32 	%f7176, [%rd81+8];
	add.f32 	%f7177, %f7175, %f7176;
	st.f32 	[%rd81+8], %f7177;
	ld.f32 	%f7178, [%rd70+12];
	ld.f32 	%f7179, [%rd81+12];
	add.f32 	%f7180, %f7178, %f7179;
	st.f32 	[%rd81+12], %f7180;
	ld.f32 	%f7181, [%rd70+16];
	ld.f32 	%f7182, [%rd81+16];
	add.f32 	%f7183, %f7181, %f7182;
	st.f32 	[%rd81+16], %f7183;
	ld.f32 	%f7184, [%rd70+20];
	ld.f32 	%f7185, [%rd81+20];
	add.f32 	%f7186, %f7184, %f7185;
	st.f32 	[%rd81+20], %f7186;
	ld.f32 	%f7187, [%rd70+24];
	ld.f32 	%f7188, [%rd81+24];
	add.f32 	%f7189, %f7187, %f7188;
	st.f32 	[%rd81+24], %f7189;
	ld.f32 	%f7190, [%rd70+28];
	ld.f32 	%f7191, [%rd81+28];
	add.f32 	%f7192, %f7190, %f7191;
	st.f32 	[%rd81+28], %f7192;
	ld.f32 	%f7193, [%rd70+32];
	ld.f32 	%f7194, [%rd81+32];
	add.f32 	%f7195, %f7193, %f7194;
	st.f32 	[%rd81+32], %f7195;
	ld.f32 	%f7196, [%rd70+36];
	ld.f32 	%f7197, [%rd81+36];
	add.f32 	%f7198, %f7196, %f7197;
	st.f32 	[%rd81+36], %f7198;
	ld.f32 	%f7199, [%rd70+40];
	ld.f32 	%f7200, [%rd81+40];
	add.f32 	%f7201, %f7199, %f7200;
	st.f32 	[%rd81+40], %f7201;
	ld.f32 	%f7202, [%rd70+44];
	ld.f32 	%f7203, [%rd81+44];
	add.f32 	%f7204, %f7202, %f7203;
	st.f32 	[%rd81+44], %f7204;
	ld.f32 	%f7205, [%rd70+48];
	ld.f32 	%f7206, [%rd81+48];
	add.f32 	%f7207, %f7205, %f7206;
	st.f32 	[%rd81+48], %f7207;
	ld.f32 	%f7208, [%rd70+52];
	ld.f32 	%f7209, [%rd81+52];
	add.f32 	%f7210, %f7208, %f7209;
	st.f32 	[%rd81+52], %f7210;
	ld.f32 	%f7211, [%rd70+56];
	ld.f32 	%f7212, [%rd81+56];
	add.f32 	%f7213, %f7211, %f7212;
	st.f32 	[%rd81+56], %f7213;
	ld.f32 	%f7214, [%rd70+60];
	ld.f32 	%f7215, [%rd81+60];
	add.f32 	%f7216, %f7214, %f7215;
	st.f32 	[%rd81+60], %f7216;
	ld.f32 	%f7217, [%rd70+64];
	ld.f32 	%f7218, [%rd81+64];
	add.f32 	%f7219, %f7217, %f7218;
	st.f32 	[%rd81+64], %f7219;
	ld.f32 	%f7220, [%rd70+68];
	ld.f32 	%f7221, [%rd81+68];
	add.f32 	%f7222, %f7220, %f7221;
	st.f32 	[%rd81+68], %f7222;
	ld.f32 	%f7223, [%rd70+72];
	ld.f32 	%f7224, [%rd81+72];
	add.f32 	%f7225, %f7223, %f7224;
	st.f32 	[%rd81+72], %f7225;
	ld.f32 	%f7226, [%rd70+76];
	ld.f32 	%f7227, [%rd81+76];
	add.f32 	%f7228, %f7226, %f7227;
	st.f32 	[%rd81+76], %f7228;
	ld.f32 	%f7229, [%rd70+80];
	ld.f32 	%f7230, [%rd81+80];
	add.f32 	%f7231, %f7229, %f7230;
	st.f32 	[%rd81+80], %f7231;
	ld.f32 	%f7232, [%rd70+84];
	ld.f32 	%f7233, [%rd81+84];
	add.f32 	%f7234, %f7232, %f7233;
	st.f32 	[%rd81+84], %f7234;
	ld.f32 	%f7235, [%rd70+88];
	ld.f32 	%f7236, [%rd81+88];
	add.f32 	%f7237, %f7235, %f7236;
	st.f32 	[%rd81+88], %f7237;
	ld.f32 	%f7238, [%rd70+92];
	ld.f32 	%f7239, [%rd81+92];
	add.f32 	%f7240, %f7238, %f7239;
	st.f32 	[%rd81+92], %f7240;
	ld.f32 	%f7241, [%rd70+96];
	ld.f32 	%f7242, [%rd81+96];
	add.f32 	%f7243, %f7241, %f7242;
	st.f32 	[%rd81+96], %f7243;
	ld.f32 	%f7244, [%rd70+100];
	ld.f32 	%f7245, [%rd81+100];
	add.f32 	%f7246, %f7244, %f7245;
	st.f32 	[%rd81+100], %f7246;
	ld.f32 	%f7247, [%rd70+104];
	ld.f32 	%f7248, [%rd81+104];
	add.f32 	%f7249, %f7247, %f7248;
	st.f32 	[%rd81+104], %f7249;
	ld.f32 	%f7250, [%rd70+108];
	ld.f32 	%f7251, [%rd81+108];
	add.f32 	%f7252, %f7250, %f7251;
	st.f32 	[%rd81+108], %f7252;
	ld.f32 	%f7253, [%rd70+112];
	ld.f32 	%f7254, [%rd81+112];
	add.f32 	%f7255, %f7253, %f7254;
	st.f32 	[%rd81+112], %f7255;
	ld.f32 	%f7256, [%rd70+116];
	ld.f32 	%f7257, [%rd81+116];
	add.f32 	%f7258, %f7256, %f7257;
	st.f32 	[%rd81+116], %f7258;
	ld.f32 	%f7259, [%rd70+120];
	ld.f32 	%f7260, [%rd81+120];
	add.f32 	%f7261, %f7259, %f7260;
	st.f32 	[%rd81+120], %f7261;
	ld.f32 	%f7262, [%rd70+124];
	ld.f32 	%f7263, [%rd81+124];
	add.f32 	%f7264, %f7262, %f7263;
	st.f32 	[%rd81+124], %f7264;
	ld.f32 	%f7265, [%rd70+128];
	ld.f32 	%f7266, [%rd81+128];
	add.f32 	%f7267, %f7265, %f7266;
	st.f32 	[%rd81+128], %f7267;
	ld.f32 	%f7268, [%rd70+132];
	ld.f32 	%f7269, [%rd81+132];
	add.f32 	%f7270, %f7268, %f7269;
	st.f32 	[%rd81+132], %f7270;
	ld.f32 	%f7271, [%rd70+136];
	ld.f32 	%f7272, [%rd81+136];
	add.f32 	%f7273, %f7271, %f7272;
	st.f32 	[%rd81+136], %f7273;
	ld.f32 	%f7274, [%rd70+140];
	ld.f32 	%f7275, [%rd81+140];
	add.f32 	%f7276, %f7274, %f7275;
	st.f32 	[%rd81+140], %f7276;
	ld.f32 	%f7277, [%rd70+144];
	ld.f32 	%f7278, [%rd81+144];
	add.f32 	%f7279, %f7277, %f7278;
	st.f32 	[%rd81+144], %f7279;
	ld.f32 	%f7280, [%rd70+148];
	ld.f32 	%f7281, [%rd81+148];
	add.f32 	%f7282, %f7280, %f7281;
	st.f32 	[%rd81+148], %f7282;
	ld.f32 	%f7283, [%rd70+152];
	ld.f32 	%f7284, [%rd81+152];
	add.f32 	%f7285, %f7283, %f7284;
	st.f32 	[%rd81+152], %f7285;
	ld.f32 	%f7286, [%rd70+156];
	ld.f32 	%f7287, [%rd81+156];
	add.f32 	%f7288, %f7286, %f7287;
	st.f32 	[%rd81+156], %f7288;
	ld.f32 	%f7289, [%rd70+160];
	ld.f32 	%f7290, [%rd81+160];
	add.f32 	%f7291, %f7289, %f7290;
	st.f32 	[%rd81+160], %f7291;
	ld.f32 	%f7292, [%rd70+164];
	ld.f32 	%f7293, [%rd81+164];
	add.f32 	%f7294, %f7292, %f7293;
	st.f32 	[%rd81+164], %f7294;
	ld.f32 	%f7295, [%rd70+168];
	ld.f32 	%f7296, [%rd81+168];
	add.f32 	%f7297, %f7295, %f7296;
	st.f32 	[%rd81+168], %f7297;
	ld.f32 	%f7298, [%rd70+172];
	ld.f32 	%f7299, [%rd81+172];
	add.f32 	%f7300, %f7298, %f7299;
	st.f32 	[%rd81+172], %f7300;
	ld.f32 	%f7301, [%rd70+176];
	ld.f32 	%f7302, [%rd81+176];
	add.f32 	%f7303, %f7301, %f7302;
	st.f32 	[%rd81+176], %f7303;
	ld.f32 	%f7304, [%rd70+180];
	ld.f32 	%f7305, [%rd81+180];
	add.f32 	%f7306, %f7304, %f7305;
	st.f32 	[%rd81+180], %f7306;
	ld.f32 	%f7307, [%rd70+184];
	ld.f32 	%f7308, [%rd81+184];
	add.f32 	%f7309, %f7307, %f7308;
	st.f32 	[%rd81+184], %f7309;
	ld.f32 	%f7310, [%rd70+188];
	ld.f32 	%f7311, [%rd81+188];
	add.f32 	%f7312, %f7310, %f7311;
	st.f32 	[%rd81+188], %f7312;
	ld.f32 	%f7313, [%rd70+192];
	ld.f32 	%f7314, [%rd81+192];
	add.f32 	%f7315, %f7313, %f7314;
	st.f32 	[%rd81+192], %f7315;
	ld.f32 	%f7316, [%rd70+196];
	ld.f32 	%f7317, [%rd81+196];
	add.f32 	%f7318, %f7316, %f7317;
	st.f32 	[%rd81+196], %f7318;
	ld.f32 	%f7319, [%rd70+200];
	ld.f32 	%f7320, [%rd81+200];
	add.f32 	%f7321, %f7319, %f7320;
	st.f32 	[%rd81+200], %f7321;
	ld.f32 	%f7322, [%rd70+204];
	ld.f32 	%f7323, [%rd81+204];
	add.f32 	%f7324, %f7322, %f7323;
	st.f32 	[%rd81+204], %f7324;
	ld.f32 	%f7325, [%rd70+208];
	ld.f32 	%f7326, [%rd81+208];
	add.f32 	%f7327, %f7325, %f7326;
	st.f32 	[%rd81+208], %f7327;
	ld.f32 	%f7328, [%rd70+212];
	ld.f32 	%f7329, [%rd81+212];
	add.f32 	%f7330, %f7328, %f7329;
	st.f32 	[%rd81+212], %f7330;
	ld.f32 	%f7331, [%rd70+216];
	ld.f32 	%f7332, [%rd81+216];
	add.f32 	%f7333, %f7331, %f7332;
	st.f32 	[%rd81+216], %f7333;
	ld.f32 	%f7334, [%rd70+220];
	ld.f32 	%f7335, [%rd81+220];
	add.f32 	%f7336, %f7334, %f7335;
	st.f32 	[%rd81+220], %f7336;
	ld.f32 	%f7337, [%rd70+224];
	ld.f32 	%f7338, [%rd81+224];
	add.f32 	%f7339, %f7337, %f7338;
	st.f32 	[%rd81+224], %f7339;
	ld.f32 	%f7340, [%rd70+228];
	ld.f32 	%f7341, [%rd81+228];
	add.f32 	%f7342, %f7340, %f7341;
	st.f32 	[%rd81+228], %f7342;
	ld.f32 	%f7343, [%rd70+232];
	ld.f32 	%f7344, [%rd81+232];
	add.f32 	%f7345, %f7343, %f7344;
	st.f32 	[%rd81+232], %f7345;
	ld.f32 	%f7346, [%rd70+236];
	ld.f32 	%f7347, [%rd81+236];
	add.f32 	%f7348, %f7346, %f7347;
	st.f32 	[%rd81+236], %f7348;
	ld.f32 	%f7349, [%rd70+240];
	ld.f32 	%f7350, [%rd81+240];
	add.f32 	%f7351, %f7349, %f7350;
	st.f32 	[%rd81+240], %f7351;
	ld.f32 	%f7352, [%rd70+244];
	ld.f32 	%f7353, [%rd81+244];
	add.f32 	%f7354, %f7352, %f7353;
	st.f32 	[%rd81+244], %f7354;
	ld.f32 	%f7355, [%rd70+248];
	ld.f32 	%f7356, [%rd81+248];
	add.f32 	%f7357, %f7355, %f7356;
	st.f32 	[%rd81+248], %f7357;
	ld.f32 	%f7358, [%rd70+252];
	ld.f32 	%f7359, [%rd81+252];
	add.f32 	%f7360, %f7358, %f7359;
	st.f32 	[%rd81+252], %f7360;
	setp.ne.s32 	%p41, %r180, 0;
	@%p41 bra 	$L__BB12_21;
	shr.u32 	%r231, %r1, 2;
	and.b32  	%r232, %r231, 248;
	mov.u32 	%r233, _ZZN3cub18CUB_300001_SM_10006detail6reduce28DeviceReduceSingleTileKernelINS2_10policy_hubIPfj9sum_deltaE10Policy1000EN6thrust24THRUST_300001_SM_1000_NS6detail15normal_iteratorINSA_10device_ptrIS5_EEEEPS5_jS6_S5_S5_N4cuda3std3__410__identityEEEvT0_T1_T2_T3_T4_T6_E12temp_storage;
	add.s32 	%r234, %r233, %r232;
	st.shared.u64 	[%r234+8], %rd81;
$L__BB12_21:
	bar.sync 	0;
	setp.ne.s32 	%p42, %r1, 0;
	@%p42 bra 	$L__BB12_64;
	ld.shared.u64 	%rd71, [_ZZN3cub18CUB_300001_SM_10006detail6reduce28DeviceReduceSingleTileKernelINS2_10policy_hubIPfj9sum_deltaE10Policy1000EN6thrust24THRUST_300001_SM_1000_NS6detail15normal_iteratorINSA_10device_ptrIS5_EEEEPS5_jS6_S5_S5_N4cuda3std3__410__identityEEEvT0_T1_T2_T3_T4_T6_E12temp_storage+16];
	ld.f32 	%f7361, [%rd71];
	ld.f32 	%f7362, [%rd81];
	add.f32 	%f7363, %f7361, %f7362;
	st.f32 	[%rd81], %f7363;
	ld.f32 	%f7364, [%rd71+4];
	ld.f32 	%f7365, [%rd81+4];
	add.f32 	%f7366, %f7364, %f7365;
	st.f32 	[%rd81+4], %f7366;
	ld.f32 	%f7367, [%rd71+8];
	ld.f32 	%f7368, [%rd81+8];
	add.f32 	%f7369, %f7367, %f7368;
	st.f32 	[%rd81+8], %f7369;
	ld.f32 	%f7370, [%rd71+12];
	ld.f32 	%f7371, [%rd81+12];
	add.f32 	%f7372, %f7370, %f7371;
	st.f32 	[%rd81+12], %f7372;
	ld.f32 	%f7373, [%rd71+16];
	ld.f32 	%f7374, [%rd81+16];
	add.f32 	%f7375, %f7373, %f7374;
	st.f32 	[%rd81+16], %f7375;
	ld.f32 	%f7376, [%rd71+20];
	ld.f32 	%f7377, [%rd81+20];
	add.f32 	%f7378, %f7376, %f7377;
	st.f32 	[%rd81+20], %f7378;
	ld.f32 	%f7379, [%rd71+24];
	ld.f32 	%f7380, [%rd81+24];
	add.f32 	%f7381, %f7379, %f7380;
	st.f32 	[%rd81+24], %f7381;
	ld.f32 	%f7382, [%rd71+28];
	ld.f32 	%f7383, [%rd81+28];
	add.f32 	%f7384, %f7382, %f7383;
	st.f32 	[%rd81+28], %f7384;
	ld.f32 	%f7385, [%rd71+32];
	ld.f32 	%f7386, [%rd81+32];
	add.f32 	%f7387, %f7385, %f7386;
	st.f32 	[%rd81+32], %f7387;
	ld.f32 	%f7388, [%rd71+36];
	ld.f32 	%f7389, [%rd81+36];
	add.f32 	%f7390, %f7388, %f7389;
	st.f32 	[%rd81+36], %f7390;
	ld.f32 	%f7391, [%rd71+40];
	ld.f32 	%f7392, [%rd81+40];
	add.f32 	%f7393, %f7391, %f7392;
	st.f32 	[%rd81+40], %f7393;
	ld.f32 	%f7394, [%rd71+44];
	ld.f32 	%f7395, [%rd81+44];
	add.f32 	%f7396, %f7394, %f7395;
	st.f32 	[%rd81+44], %f7396;
	ld.f32 	%f7397, [%rd71+48];
	ld.f32 	%f7398, [%rd81+48];
	add.f32 	%f7399, %f7397, %f7398;
	st.f32 	[%rd81+48], %f7399;
	ld.f32 	%f7400, [%rd71+52];
	ld.f32 	%f7401, [%rd81+52];
	add.f32 	%f7402, %f7400, %f7401;
	st.f32 	[%rd81+52], %f7402;
	ld.f32 	%f7403, [%rd71+56];
	ld.f32 	%f7404, [%rd81+56];
	add.f32 	%f7405, %f7403, %f7404;
	st.f32 	[%rd81+56], %f7405;
	ld.f32 	%f7406, [%rd71+60];
	ld.f32 	%f7407, [%rd81+60];
	add.f32 	%f7408, %f7406, %f7407;
	st.f32 	[%rd81+60], %f7408;
	ld.f32 	%f7409, [%rd71+64];
	ld.f32 	%f7410, [%rd81+64];
	add.f32 	%f7411, %f7409, %f7410;
	st.f32 	[%rd81+64], %f7411;
	ld.f32 	%f7412, [%rd71+68];
	ld.f32 	%f7413, [%rd81+68];
	add.f32 	%f7414, %f7412, %f7413;
	st.f32 	[%rd81+68], %f7414;
	ld.f32 	%f7415, [%rd71+72];
	ld.f32 	%f7416, [%rd81+72];
	add.f32 	%f7417, %f7415, %f7416;
	st.f32 	[%rd81+72], %f7417;
	ld.f32 	%f7418, [%rd71+76];
	ld.f32 	%f7419, [%rd81+76];
	add.f32 	%f7420, %f7418, %f7419;
	st.f32 	[%rd81+76], %f7420;
	ld.f32 	%f7421, [%rd71+80];
	ld.f32 	%f7422, [%rd81+80];
	add.f32 	%f7423, %f7421, %f7422;
	st.f32 	[%rd81+80], %f7423;
	ld.f32 	%f7424, [%rd71+84];
	ld.f32 	%f7425, [%rd81+84];
	add.f32 	%f7426, %f7424, %f7425;
	st.f32 	[%rd81+84], %f7426;
	ld.f32 	%f7427, [%rd71+88];
	ld.f32 	%f7428, [%rd81+88];
	add.f32 	%f7429, %f7427, %f7428;
	st.f32 	[%rd81+88], %f7429;
	ld.f32 	%f7430, [%rd71+92];
	ld.f32 	%f7431, [%rd81+92];
	add.f32 	%f7432, %f7430, %f7431;
	st.f32 	[%rd81+92], %f7432;
	ld.f32 	%f7433, [%rd71+96];
	ld.f32 	%f7434, [%rd81+96];
	add.f32 	%f7435, %f7433, %f7434;
	st.f32 	[%rd81+96], %f7435;
	ld.f32 	%f7436, [%rd71+100];
	ld.f32 	%f7437, [%rd81+100];
	add.f32 	%f7438, %f7436, %f7437;
	st.f32 	[%rd81+100], %f7438;
	ld.f32 	%f7439, [%rd71+104];
	ld.f32 	%f7440, [%rd81+104];
	add.f32 	%f7441, %f7439, %f7440;
	st.f32 	[%rd81+104], %f7441;
	ld.f32 	%f7442, [%rd71+108];
	ld.f32 	%f7443, [%rd81+108];
	add.f32 	%f7444, %f7442, %f7443;
	st.f32 	[%rd81+108], %f7444;
	ld.f32 	%f7445, [%rd71+112];
	ld.f32 	%f7446, [%rd81+112];
	add.f32 	%f7447, %f7445, %f7446;
	st.f32 	[%rd81+112], %f7447;
	ld.f32 	%f7448, [%rd71+116];
	ld.f32 	%f7449, [%rd81+116];
	add.f32 	%f7450, %f7448, %f7449;
	st.f32 	[%rd81+116], %f7450;
	ld.f32 	%f7451, [%rd71+120];
	ld.f32 	%f7452, [%rd81+120];
	add.f32 	%f7453, %f7451, %f7452;
	st.f32 	[%rd81+120], %f7453;
	ld.f32 	%f7454, [%rd71+124];
	ld.f32 	%f7455, [%rd81+124];
	add.f32 	%f7456, %f7454, %f7455;
	st.f32 	[%rd81+124], %f7456;
	ld.f32 	%f7457, [%rd71+128];
	ld.f32 	%f7458, [%rd81+128];
	add.f32 	%f7459, %f7457, %f7458;
	st.f32 	[%rd81+128], %f7459;
	ld.f32 	%f7460, [%rd71+132];
	ld.f32 	%f7461, [%rd81+132];
	add.f32 	%f7462, %f7460, %f7461;
	st.f32 	[%rd81+132], %f7462;
	ld.f32 	%f7463, [%rd71+136];
	ld.f32 	%f7464, [%rd81+136];
	add.f32 	%f7465, %f7463, %f7464;
	st.f32 	[%rd81+136], %f7465;
	ld.f32 	%f7466, [%rd71+140];
	ld.f32 	%f7467, [%rd81+140];
	add.f32 	%f7468, %f7466, %f7467;
	st.f32 	[%rd81+140], %f7468;
	ld.f32 	%f7469, [%rd71+144];
	ld.f32 	%f7470, [%rd81+144];
	add.f32 	%f7471, %f7469, %f7470;
	st.f32 	[%rd81+144], %f7471;
	ld.f32 	%f7472, [%rd71+148];
	ld.f32 	%f7473, [%rd81+148];
	add.f32 	%f7474, %f7472, %f7473;
	st.f32 	[%rd81+148], %f7474;
	ld.f32 	%f7475, [%rd71+152];
	ld.f32 	%f7476, [%rd81+152];
	add.f32 	%f7477, %f7475, %f7476;
	st.f32 	[%rd81+152], %f7477;
	ld.f32 	%f7478, [%rd71+156];
	ld.f32 	%f7479, [%rd81+156];
	add.f32 	%f7480, %f7478, %f7479;
	st.f32 	[%rd81+156], %f7480;
	ld.f32 	%f7481, [%rd71+160];
	ld.f32 	%f7482, [%rd81+160];
	add.f32 	%f7483, %f7481, %f7482;
	st.f32 	[%rd81+160], %f7483;
	ld.f32 	%f7484, [%rd71+164];
	ld.f32 	%f7485, [%rd81+164];
	add.f32 	%f7486, %f7484, %f7485;
	st.f32 	[%rd81+164], %f7486;
	ld.f32 	%f7487, [%rd71+168];
	ld.f32 	%f7488, [%rd81+168];
	add.f32 	%f7489, %f7487, %f7488;
	st.f32 	[%rd81+168], %f7489;
	ld.f32 	%f7490, [%rd71+172];
	ld.f32 	%f7491, [%rd81+172];
	add.f32 	%f7492, %f7490, %f7491;
	st.f32 	[%rd81+172], %f7492;
	ld.f32 	%f7493, [%rd71+176];
	ld.f32 	%f7494, [%rd81+176];
	add.f32 	%f7495, %f7493, %f7494;
	st.f32 	[%rd81+176], %f7495;
	ld.f32 	%f7496, [%rd71+180];
	ld.f32 	%f7497, [%rd81+180];
	add.f32 	%f7498, %f7496, %f7497;
	st.f32 	[%rd81+180], %f7498;
	ld.f32 	%f7499, [%rd71+184];
	ld.f32 	%f7500, [%rd81+184];
	add.f32 	%f7501, %f7499, %f7500;
	st.f32 	[%rd81+184], %f7501;
	ld.f32 	%f7502, [%rd71+188];
	ld.f32 	%f7503, [%rd81+188];
	add.f32 	%f7504, %f7502, %f7503;
	st.f32 	[%rd81+188], %f7504;
	ld.f32 	%f7505, [%rd71+192];
	ld.f32 	%f7506, [%rd81+192];
	add.f32 	%f7507, %f7505, %f7506;
	st.f32 	[%rd81+192], %f7507;
	ld.f32 	%f7508, [%rd71+196];
	ld.f32 	%f7509, [%rd81+196];
	add.f32 	%f7510, %f7508, %f7509;
	st.f32 	[%rd81+196], %f7510;
	ld.f32 	%f7511, [%rd71+200];
	ld.f32 	%f7512, [%rd81+200];
	add.f32 	%f7513, %f7511, %f7512;
	st.f32 	[%rd81+200], %f7513;
	ld.f32 	%f7514, [%rd71+204];
	ld.f32 	%f7515, [%rd81+204];
	add.f32 	%f7516, %f7514, %f7515;
	st.f32 	[%rd81+204], %f7516;
	ld.f32 	%f7517, [%rd71+208];
	ld.f32 	%f7518, [%rd81+208];
	add.f32 	%f7519, %f7517, %f7518;
	st.f32 	[%rd81+208], %f7519;
	ld.f32 	%f7520, [%rd71+212];
	ld.f32 	%f7521, [%rd81+212];
	add.f32 	%f7522, %f7520, %f7521;
	st.f32 	[%rd81+212], %f7522;
	ld.f32 	%f7523, [%rd71+216];
	ld.f32 	%f7524, [%rd81+216];
	add.f32 	%f7525, %f7523, %f7524;
	st.f32 	[%rd81+216], %f7525;
	ld.f32 	%f7526, [%rd71+220];
	ld.f32 	%f7527, [%rd81+220];
	add.f32 	%f7528, %f7526, %f7527;
	st.f32 	[%rd81+220], %f7528;
	ld.f32 	%f7529, [%rd71+224];
	ld.f32 	%f7530, [%rd81+224];
	add.f32 	%f7531, %f7529, %f7530;
	st.f32 	[%rd81+224], %f7531;
	ld.f32 	%f7532, [%rd71+228];
	ld.f32 	%f7533, [%rd81+228];
	add.f32 	%f7534, %f7532, %f7533;
	st.f32 	[%rd81+228], %f7534;
	ld.f32 	%f7535, [%rd71+232];
	ld.f32 	%f7536, [%rd81+232];
	add.f32 	%f7537, %f7535, %f7536;
	st.f32 	[%rd81+232], %f7537;
	ld.f32 	%f7538, [%rd71+236];
	ld.f32 	%f7539, [%rd81+236];
	add.f32 	%f7540, %f7538, %f7539;
	st.f32 	[%rd81+236], %f7540;
	ld.f32 	%f7541, [%rd71+240];
	ld.f32 	%f7542, [%rd81+240];
	add.f32 	%f7543, %f7541, %f7542;
	st.f32 	[%rd81+240], %f7543;
	ld.f32 	%f7544, [%rd71+244];
	ld.f32 	%f7545, [%rd81+244];
	add.f32 	%f7546, %f7544, %f7545;
	st.f32 	[%rd81+244], %f7546;
	ld.f32 	%f7547, [%rd71+248];
	ld.f32 	%f7548, [%rd81+248];
	add.f32 	%f7549, %f7547, %f7548;
	st.f32 	[%rd81+248], %f7549;
	ld.f32 	%f7550, [%rd71+252];
	ld.f32 	%f7551, [%rd81+252];
	add.f32 	%f7552, %f7550, %f7551;
	st.f32 	[%rd81+252], %f7552;
	ld.shared.u64 	%rd72, [_ZZN3cub18CUB_300001_SM_10006detail6reduce28DeviceReduceSingleTileKernelINS2_10policy_hubIPfj9sum_deltaE10Policy1000EN6thrust24THRUST_300001_SM_1000_NS6detail15normal_iteratorINSA_10device_ptrIS5_EEEEPS5_jS6_S5_S5_N4cuda3std3__410__identityEEEvT0_T1_T2_T3_T4_T6_E12temp_storage+24];
	ld.f32 	%f7553, [%rd72];
	add.f32 	%f7554, %f7553, %f7363;
	st.f32 	[%rd81], %f7554;
	ld.f32 	%f7555, [%rd72+4];
	add.f32 	%f7556, %f7555, %f7366;
	st.f32 	[%rd81+4], %f7556;
	ld.f32 	%f7557, [%rd72+8];
	add.f32 	%f7558, %f7557, %f7369;
	st.f32 	[%rd81+8], %f7558;
	ld.f32 	%f7559, [%rd72+12];
	add.f32 	%f7560, %f7559, %f7372;
	st.f32 	[%rd81+12], %f7560;
	ld.f32 	%f7561, [%rd72+16];
	add.f32 	%f7562, %f7561, %f7375;
	st.f32 	[%rd81+16], %f7562;
	ld.f32 	%f7563, [%rd72+20];
	add.f32 	%f7564, %f7563, %f7378;
	st.f32 	[%rd81+20], %f7564;
	ld.f32 	%f7565, [%rd72+24];
	add.f32 	%f7566, %f7565, %f7381;
	st.f32 	[%rd81+24], %f7566;
	ld.f32 	%f7567, [%rd72+28];
	add.f32 	%f7568, %f7567, %f7384;
	st.f32 	[%rd81+28], %f7568;
	ld.f32 	%f7569, [%rd72+32];
	add.f32 	%f7570, %f7569, %f7387;
	st.f32 	[%rd81+32], %f7570;
	ld.f32 	%f7571, [%rd72+36];
	add.f32 	%f7572, %f7571, %f7390;
	st.f32 	[%rd81+36], %f7572;
	ld.f32 	%f7573, [%rd72+40];
	add.f32 	%f7574, %f7573, %f7393;
	st.f32 	[%rd81+40], %f7574;
	ld.f32 	%f7575, [%rd72+44];
	add.f32 	%f7576, %f7575, %f7396;
	st.f32 	[%rd81+44], %f7576;
	ld.f32 	%f7577, [%rd72+48];
	add.f32 	%f7578, %f7577, %f7399;
	st.f32 	[%rd81+48], %f7578;
	ld.f32 	%f7579, [%rd72+52];
	add.f32 	%f7580, %f7579, %f7402;
	st.f32 	[%rd81+52], %f7580;
	ld.f32 	%f7581, [%rd72+56];
	add.f32 	%f7582, %f7581, %f7405;
	st.f32 	[%rd81+56], %f7582;
	ld.f32 	%f7583, [%rd72+60];
	add.f32 	%f7584, %f7583, %f7408;
	st.f32 	[%rd81+60], %f7584;
	ld.f32 	%f7585, [%rd72+64];
	add.f32 	%f7586, %f7585, %f7411;
	st.f32 	[%rd81+64], %f7586;
	ld.f32 	%f7587, [%rd72+68];
	add.f32 	%f7588, %f7587, %f7414;
	st.f32 	[%rd81+68], %f7588;
	ld.f32 	%f7589, [%rd72+72];
	add.f32 	%f7590, %f7589, %f7417;
	st.f32 	[%rd81+72], %f7590;
	ld.f32 	%f7591, [%rd72+76];
	add.f32 	%f7592, %f7591, %f7420;
	st.f32 	[%rd81+76], %f7592;
	ld.f32 	%f7593, [%rd72+80];
	add.f32 	%f7594, %f7593, %f7423;
	st.f32 	[%rd81+80], %f7594;
	ld.f32 	%f7595, [%rd72+84];
	add.f32 	%f7596, %f7595, %f7426;
	st.f32 	[%rd81+84], %f7596;
	ld.f32 	%f7597, [%rd72+88];
	add.f32 	%f7598, %f7597, %f7429;
	st.f32 	[%rd81+88], %f7598;
	ld.f32 	%f7599, [%rd72+92];
	add.f32 	%f7600, %f7599, %f7432;
	st.f32 	[%rd81+92], %f7600;
	ld.f32 	%f7601, [%rd72+96];
	add.f32 	%f7602, %f7601, %f7435;
	st.f32 	[%rd81+96], %f7602;
	ld.f32 	%f7603, [%rd72+100];
	add.f32 	%f7604, %f7603, %f7438;
	st.f32 	[%rd81+100], %f7604;
	ld.f32 	%f7605, [%rd72+104];
	add.f32 	%f7606, %f7605, %f7441;
	st.f32 	[%rd81+104], %f7606;
	ld.f32 	%f7607, [%rd72+108];
	add.f32 	%f7608, %f7607, %f7444;
	st.f32 	[%rd81+108], %f7608;
	ld.f32 	%f7609, [%rd72+112];
	add.f32 	%f7610, %f7609, %f7447;
	st.f32 	[%rd81+112], %f7610;
	ld.f32 	%f7611, [%rd72+116];
	add.f32 	%f7612, %f7611, %f7450;
	st.f32 	[%rd81+116], %f7612;
	ld.f32 	%f7613, [%rd72+120];
	add.f32 	%f7614, %f7613, %f7453;
	st.f32 	[%rd81+120], %f7614;
	ld.f32 	%f7615, [%rd72+124];
	add.f32 	%f7616, %f7615, %f7456;
	st.f32 	[%rd81+124], %f7616;
	ld.f32 	%f7617, [%rd72+128];
	add.f32 	%f7618, %f7617, %f7459;
	st.f32 	[%rd81+128], %f7618;
	ld.f32 	%f7619, [%rd72+132];
	add.f32 	%f7620, %f7619, %f7462;
	st.f32 	[%rd81+132], %f7620;
	ld.f32 	%f7621, [%rd72+136];
	add.f32 	%f7622, %f7621, %f7465;
	st.f32 	[%rd81+136], %f7622;
	ld.f32 	%f7623, [%rd72+140];
	add.f32 	%f7624, %f7623, %f7468;
	st.f32 	[%rd81+140], %f7624;
	ld.f32 	%f7625, [%rd72+144];
	add.f32 	%f7626, %f7625, %f7471;
	st.f32 	[%rd81+144], %f7626;
	ld.f32 	%f7627, [%rd72+148];
	add.f32 	%f7628, %f7627, %f7474;
	st.f32 	[%rd81+148], %f7628;
	ld.f32 	%f7629, [%rd72+152];
	add.f32 	%f7630, %f7629, %f7477;
	st.f32 	[%rd81+152], %f7630;
	ld.f32 	%f7631, [%rd72+156];
	add.f32 	%f7632, %f7631, %f7480;
	st.f32 	[%rd81+156], %f7632;
	ld.f32 	%f7633, [%rd72+160];
	add.f32 	%f7634, %f7633, %f7483;
	st.f32 	[%rd81+160], %f7634;
	ld.f32 	%f7635, [%rd72+164];
	add.f32 	%f7636, %f7635, %f7486;
	st.f32 	[%rd81+164], %f7636;
	ld.f32 	%f7637, [%rd72+168];
	add.f32 	%f7638, %f7637, %f7489;
	st.f32 	[%rd81+168], %f7638;
	ld.f32 	%f7639, [%rd72+172];
	add.f32 	%f7640, %f7639, %f7492;
	st.f32 	[%rd81+172], %f7640;
	ld.f32 	%f7641, [%rd72+176];
	add.f32 	%f7642, %f7641, %f7495;
	st.f32 	[%rd81+176], %f7642;
	ld.f32 	%f7643, [%rd72+180];
	add.f32 	%f7644, %f7643, %f7498;
	st.f32 	[%rd81+180], %f7644;
	ld.f32 	%f7645, [%rd72+184];
	add.f32 	%f7646, %f7645, %f7501;
	st.f32 	[%rd81+184], %f7646;
	ld.f32 	%f7647, [%rd72+188];
	add.f32 	%f7648, %f7647, %f7504;
	st.f32 	[%rd81+188], %f7648;
	ld.f32 	%f7649, [%rd72+192];
	add.f32 	%f7650, %f7649, %f7507;
	st.f32 	[%rd81+192], %f7650;
	ld.f32 	%f7651, [%rd72+196];
	add.f32 	%f7652, %f7651, %f7510;
	st.f32 	[%rd81+196], %f7652;
	ld.f32 	%f7653, [%rd72+200];
	add.f32 	%f7654, %f7653, %f7513;
	st.f32 	[%rd81+200], %f7654;
	ld.f32 	%f7655, [%rd72+204];
	add.f32 	%f7656, %f7655, %f7516;
	st.f32 	[%rd81+204], %f7656;
	ld.f32 	%f7657, [%rd72+208];
	add.f32 	%f7658, %f7657, %f7519;
	st.f32 	[%rd81+208], %f7658;
	ld.f32 	%f7659, [%rd72+212];
	add.f32 	%f7660, %f7659, %f7522;
	st.f32 	[%rd81+212], %f7660;
	ld.f32 	%f7661, [%rd72+216];
	add.f32 	%f7662, %f7661, %f7525;
	st.f32 	[%rd81+216], %f7662;
	ld.f32 	%f7663, [%rd72+220];
	add.f32 	%f7664, %f7663, %f7528;
	st.f32 	[%rd81+220], %f7664;
	ld.f32 	%f7665, [%rd72+224];
	add.f32 	%f7666, %f7665, %f7531;
	st.f32 	[%rd81+224], %f7666;
	ld.f32 	%f7667, [%rd72+228];
	add.f32 	%f7668, %f7667, %f7534;
	st.f32 	[%rd81+228], %f7668;
	ld.f32 	%f7669, [%rd72+232];
	add.f32 	%f7670, %f7669, %f7537;
	st.f32 	[%rd81+232], %f7670;
	ld.f32 	%f7671, [%rd72+236];
	add.f32 	%f7672, %f7671, %f7540;
	st.f32 	[%rd81+236], %f7672;
	ld.f32 	%f7673, [%rd72+240];
	add.f32 	%f7674, %f7673, %f7543;
	st.f32 	[%rd81+240], %f7674;
	ld.f32 	%f7675, [%rd72+244];
	add.f32 	%f7676, %f7675, %f7546;
	st.f32 	[%rd81+244], %f7676;
	ld.f32 	%f7677, [%rd72+248];
	add.f32 	%f7678, %f7677, %f7549;
	st.f32 	[%rd81+248], %f7678;
	ld.f32 	%f7679, [%rd72+252];
	add.f32 	%f7680, %f7679, %f7552;
	st.f32 	[%rd81+252], %f7680;
	ld.shared.u64 	%rd73, [_ZZN3cub18CUB_300001_SM_10006detail6reduce28DeviceReduceSingleTileKernelINS2_10policy_hubIPfj9sum_deltaE10Policy1000EN6thrust24THRUST_300001_SM_1000_NS6detail15normal_iteratorINSA_10device_ptrIS5_EEEEPS5_jS6_S5_S5_N4cuda3std3__410__identityEEEvT0_T1_T2_T3_T4_T6_E12temp_storage+32];
	ld.f32 	%f7681, [%rd73];
	add.f32 	%f7682, %f7681, %f7554;
	st.f32 	[%rd81], %f7682;
	ld.f32 	%f7683, [%rd73+4];
	add.f32 	%f7684, %f7683, %f7556;
	st.f32 	[%rd81+4], %f7684;
	ld.f32 	%f7685, [%rd73+8];
	add.f32 	%f7686, %f7685, %f7558;
	st.f32 	[%rd81+8], %f7686;
	ld.f32 	%f7687, [%rd73+12];
	add.f32 	%f7688, %f7687, %f7560;
	st.f32 	[%rd81+12], %f7688;
	ld.f32 	%f7689, [%rd73+16];
	add.f32 	%f7690, %f7689, %f7562;
	st.f32 	[%rd81+16], %f7690;
	ld.f32 	%f7691, [%rd73+20];
	add.f32 	%f7692, %f7691, %f7564;
	st.f32 	[%rd81+20], %f7692;
	ld.f32 	%f7693, [%rd73+24];
	add.f32 	%f7694, %f7693, %f7566;
	st.f32 	[%rd81+24], %f7694;
	ld.f32 	%f7695, [%rd73+28];
	add.f32 	%f7696, %f7695, %f7568;
	st.f32 	[%rd81+28], %f7696;
	ld.f32 	%f7697, [%rd73+32];
	add.f32 	%f7698, %f7697, %f7570;
	st.f32 	[%rd81+32], %f7698;
	ld.f32 	%f7699, [%rd73+36];
	add.f32 	%f7700, %f7699, %f7572;
	st.f32 	[%rd81+36], %f7700;
	ld.f32 	%f7701, [%rd73+40];
	add.f32 	%f7702, %f7701, %f7574;
	st.f32 	[%rd81+40], %f7702;
	ld.f32 	%f7703, [%rd73+44];
	add.f32 	%f7704, %f7703, %f7576;
	st.f32 	[%rd81+44], %f7704;
	ld.f32 	%f7705, [%rd73+48];
	add.f32 	%f7706, %f7705, %f7578;
	st.f32 	[%rd81+48], %f7706;
	ld.f32 	%f7707, [%rd73+52];
	add.f32 	%f7708, %f7707, %f7580;
	st.f32 	[%rd81+52], %f7708;
	ld.f32 	%f7709, [%rd73+56];
	add.f32 	%f7710, %f7709, %f7582;
	st.f32 	[%rd81+56], %f7710;
	ld.f32 	%f7711, [%rd73+60];
	add.f32 	%f7712, %f7711, %f7584;
	st.f32 	[%rd81+60], %f7712;
	ld.f32 	%f7713, [%rd73+64];
	add.f32 	%f7714, %f7713, %f7586;
	st.f32 	[%rd81+64], %f7714;
	ld.f32 	%f7715, [%rd73+68];
	add.f32 	%f7716, %f7715, %f7588;
	st.f32 	[%rd81+68], %f7716;
	ld.f32 	%f7717, [%rd73+72];
	add.f32 	%f7718, %f7717, %f7590;
	st.f32 	[%rd81+72], %f7718;
	ld.f32 	%f7719, [%rd73+76];
	add.f32 	%f7720, %f7719, %f7592;
	st.f32 	[%rd81+76], %f7720;
	ld.f32 	%f7721, [%rd73+80];
	add.f32 	%f7722, %f7721, %f7594;
	st.f32 	[%rd81+80], %f7722;
	ld.f32 	%f7723, [%rd73+84];
	add.f32 	%f7724, %f7723, %f7596;
	st.f32 	[%rd81+84], %f7724;
	ld.f32 	%f7725, [%rd73+88];
	add.f32 	%f7726, %f7725, %f7598;
	st.f32 	[%rd81+88], %f7726;
	ld.f32 	%f7727, [%rd73+92];
	add.f32 	%f7728, %f7727, %f7600;
	st.f32 	[%rd81+92], %f7728;
	ld.f32 	%f7729, [%rd73+96];
	add.f32 	%f7730, %f7729, %f7602;
	st.f32 	[%rd81+96], %f7730;
	ld.f32 	%f7731, [%rd73+100];
	add.f32 	%f7732, %f7731, %f7604;
	st.f32 	[%rd81+100], %f7732;
	ld.f32 	%f7733, [%rd73+104];
	add.f32 	%f7734, %f7733, %f7606;
	st.f32 	[%rd81+104], %f7734;
	ld.f32 	%f7735, [%rd73+108];
	add.f32 	%f7736, %f7735, %f7608;
	st.f32 	[%rd81+108], %f7736;
	ld.f32 	%f7737, [%rd73+112];
	add.f32 	%f7738, %f7737, %f7610;
	st.f32 	[%rd81+112], %f7738;
	ld.f32 	%f7739, [%rd73+116];
	add.f32 	%f7740, %f7739, %f7612;
	st.f32 	[%rd81+116], %f7740;
	ld.f32 	%f7741, [%rd73+120];
	add.f32 	%f7742, %f7741, %f7614;
	st.f32 	[%rd81+120], %f7742;
	ld.f32 	%f7743, [%rd73+124];
	add.f32 	%f7744, %f7743, %f7616;
	st.f32 	[%rd81+124], %f7744;
	ld.f32 	%f7745, [%rd73+128];
	add.f32 	%f7746, %f7745, %f7618;
	st.f32 	[%rd81+128], %f7746;
	ld.f32 	%f7747, [%rd73+132];
	add.f32 	%f7748, %f7747, %f7620;
	st.f32 	[%rd81+132], %f7748;
	ld.f32 	%f7749, [%rd73+136];
	add.f32 	%f7750, %f7749, %f7622;
	st.f32 	[%rd81+136], %f7750;
	ld.f32 	%f7751, [%rd73+140];
	add.f32 	%f7752, %f7751, %f7624;
	st.f32 	[%rd81+140], %f7752;
	ld.f32 	%f7753, [%rd73+144];
	add.f32 	%f7754, %f7753, %f7626;
	st.f32 	[%rd81+144], %f7754;
	ld.f32 	%f7755, [%rd73+148];
	add.f32 	%f7756, %f7755, %f7628;
	st.f32 	[%rd81+148], %f7756;
	ld.f32 	%f7757, [%rd73+152];
	add.f32 	%f7758, %f7757, %f7630;
	st.f32 	[%rd81+152], %f7758;
	ld.f32 	%f7759, [%rd73+156];
	add.f32 	%f7760, %f7759, %f7632;
	st.f32 	[%rd81+156], %f7760;
	ld.f32 	%f7761, [%rd73+160];
	add.f32 	%f7762, %f7761, %f7634;
	st.f32 	[%rd81+160], %f7762;
	ld.f32 	%f7763, [%rd73+164];
	add.f32 	%f7764, %f7763, %f7636;
	st.f32 	[%rd81+164], %f7764;
	ld.f32 	%f7765, [%rd73+168];
	add.f32 	%f7766, %f7765, %f7638;
	st.f32 	[%rd81+168], %f7766;
	ld.f32 	%f7767, [%rd73+172];
	add.f32 	%f7768, %f7767, %f7640;
	st.f32 	[%rd81+172], %f7768;
	ld.f32 	%f7769, [%rd73+176];
	add.f32 	%f7770, %f7769, %f7642;
	st.f32 	[%rd81+176], %f7770;
	ld.f32 	%f7771, [%rd73+180];
	add.f32 	%f7772, %f7771, %f7644;
	st.f32 	[%rd81+180], %f7772;
	ld.f32 	%f7773, [%rd73+184];
	add.f32 	%f7774, %f7773, %f7646;
	st.f32 	[%rd81+184], %f7774;
	ld.f32 	%f7775, [%rd73+188];
	add.f32 	%f7776, %f7775, %f7648;
	st.f32 	[%rd81+188], %f7776;
	ld.f32 	%f7777, [%rd73+192];
	add.f32 	%f7778, %f7777, %f7650;
	st.f32 	[%rd81+192], %f7778;
	ld.f32 	%f7779, [%rd73+196];
	add.f32 	%f7780, %f7779, %f7652;
	st.f32 	[%rd81+196], %f7780;
	ld.f32 	%f7781, [%rd73+200];
	add.f32 	%f7782, %f7781, %f7654;
	st.f32 	[%rd81+200], %f7782;
	ld.f32 	%f7783, [%rd73+204];
	add.f32 	%f7784, %f7783, %f7656;
	st.f32 	[%rd81+204], %f7784;
	ld.f32 	%f7785, [%rd73+208];
	add.f32 	%f7786, %f7785, %f7658;
	st.f32 	[%rd81+208], %f7786;
	ld.f32 	%f7787, [%rd73+212];
	add.f32 	%f7788, %f7787, %f7660;
	st.f32 	[%rd81+212], %f7788;
	ld.f32 	%f7789, [%rd73+216];
	add.f32 	%f7790, %f7789, %f7662;
	st.f32 	[%rd81+216], %f7790;
	ld.f32 	%f7791, [%rd73+220];
	add.f32 	%f7792, %f7791, %f7664;
	st.f32 	[%rd81+220], %f7792;
	ld.f32 	%f7793, [%rd73+224];
	add.f32 	%f7794, %f7793, %f7666;
	st.f32 	[%rd81+224], %f7794;
	ld.f32 	%f7795, [%rd73+228];
	add.f32 	%f7796, %f7795, %f7668;
	st.f32 	[%rd81+228], %f7796;
	ld.f32 	%f7797, [%rd73+232];
	add.f32 	%f7798, %f7797, %f7670;
	st.f32 	[%rd81+232], %f7798;
	ld.f32 	%f7799, [%rd73+236];
	add.f32 	%f7800, %f7799, %f7672;
	st.f32 	[%rd81+236], %f7800;
	ld.f32 	%f7801, [%rd73+240];
	add.f32 	%f7802, %f7801, %f7674;
	st.f32 	[%rd81+240], %f7802;
	ld.f32 	%f7803, [%rd73+244];
	add.f32 	%f7804, %f7803, %f7676;
	st.f32 	[%rd81+244], %f7804;
	ld.f32 	%f7805, [%rd73+248];
	add.f32 	%f7806, %f7805, %f7678;
	st.f32 	[%rd81+248], %f7806;
	ld.f32 	%f7807, [%rd73+252];
	add.f32 	%f7808, %f7807, %f7680;
	st.f32 	[%rd81+252], %f7808;
	ld.shared.u64 	%rd74, [_ZZN3cub18CUB_300001_SM_10006detail6reduce28DeviceReduceSingleTileKernelINS2_10policy_hubIPfj9sum_deltaE10Policy1000EN6thrust24THRUST_300001_SM_1000_NS6detail15normal_iteratorINSA_10device_ptrIS5_EEEEPS5_jS6_S5_S5_N4cuda3std3__410__identityEEEvT0_T1_T2_T3_T4_T6_E12temp_storage+40];
	ld.f32 	%f7809, [%rd74];
	add.f32 	%f7810, %f7809, %f7682;
	st.f32 	[%rd81], %f7810;
	ld.f32 	%f7811, [%rd74+4];
	add.f32 	%f7812, %f7811, %f7684;
	st.f32 	[%rd81+4], %f7812;
	ld.f32 	%f7813, [%rd74+8];
	add.f32 	%f7814, %f7813, %f7686;
	st.f32 	[%rd81+8], %f7814;
	ld.f32 	%f7815, [%rd74+12];
	add.f32 	%f7816, %f7815, %f7688;
	st.f32 	[%rd81+12], %f7816;
	ld.f32 	%f7817, [%rd74+16];
	add.f32 	%f7818, %f7817, %f7690;
	st.f32 	[%rd81+16], %f7818;
	ld.f32 	%f7819, [%rd74+20];
	add.f32 	%f7820, %f7819, %f7692;
	st.f32 	[%rd81+20], %f7820;
	ld.f32 	%f7821, [%rd74+24];
	add.f32 	%f7822, %f7821, %f7694;
	st.f32 	[%rd81+24], %f7822;
	ld.f32 	%f7823, [%rd74+28];
	add.f32 	%f7824, %f7823, %f7696;
	st.f32 	[%rd81+28], %f7824;
	ld.f32 	%f7825, [%rd74+32];
	add.f32 	%f7826, %f7825, %f7698;
	st.f32 	[%rd81+32], %f7826;
	ld.f32 	%f7827, [%rd74+36];
	add.f32 	%f7828, %f7827, %f7700;
	st.f32 	[%rd81+36], %f7828;
	ld.f32 	%f7829, [%rd74+40];
	add.f32 	%f7830, %f7829, %f7702;
	st.f32 	[%rd81+40], %f7830;
	ld.f32 	%f7831, [%rd74+44];
	add.f32 	%f7832, %f7831, %f7704;
	st.f32 	[%rd81+44], %f7832;
	ld.f32 	%f7833, [%rd74+48];
	add.f32 	%f7834, %f7833, %f7706;
	st.f32 	[%rd81+48], %f7834;
	ld.f32 	%f7835, [%rd74+52];
	add.f32 	%f7836, %f7835, %f7708;
	st.f32 	[%rd81+52], %f7836;
	ld.f32 	%f7837, [%rd74+56];
	add.f32 	%f7838, %f7837, %f7710;
	st.f32 	[%rd81+56], %f7838;
	ld.f32 	%f7839, [%rd74+60];
	add.f32 	%f7840, %f7839, %f7712;
	st.f32 	[%rd81+60], %f7840;
	ld.f32 	%f7841, [%rd74+64];
	add.f32 	%f7842, %f7841, %f7714;
	st.f32 	[%rd81+64], %f7842;
	ld.f32 	%f7843, [%rd74+68];
	add.f32 	%f7844, %f7843, %f7716;
	st.f32 	[%rd81+68], %f7844;
	ld.f32 	%f7845, [%rd74+72];
	add.f32 	%f7846, %f7845, %f7718;
	st.f32 	[%rd81+72], %f7846;
	ld.f32 	%f7847, [%rd74+76];
	add.f32 	%f7848, %f7847, %f7720;
	st.f32 	[%rd81+76], %f7848;
	ld.f32 	%f7849, [%rd74+80];
	add.f32 	%f7850, %f7849, %f7722;
	st.f32 	[%rd81+80], %f7850;
	ld.f32 	%f7851, [%rd74+84];
	add.f32 	%f7852, %f7851, %f7724;
	st.f32 	[%rd81+84], %f7852;
	ld.f32 	%f7853, [%rd74+88];
	add.f32 	%f7854, %f7853, %f7726;
	st.f32 	[%rd81+88], %f7854;
	ld.f32 	%f7855, [%rd74+92];
	add.f32 	%f7856, %f7855, %f7728;
	st.f32 	[%rd81+92], %f7856;
	ld.f32 	%f7857, [%rd74+96];
	add.f32 	%f7858, %f7857, %f7730;
	st.f32 	[%rd81+96], %f7858;
	ld.f32 	%f7859, [%rd74+100];
	add.f32 	%f7860, %f7859, %f7732;
	st.f32 	[%rd81+100], %f7860;
	ld.f32 	%f7861, [%rd74+104];
	add.f32 	%f7862, %f7861, %f7734;
	st.f32 	[%rd81+104], %f7862;
	ld.f32 	%f7863, [%rd74+108];
	add.f32 	%f7864, %f7863, %f7736;
	st.f32 	[%rd81+108], %f7864;
	ld.f32 	%f7865, [%rd74+112];
	add.f32 	%f7866, %f7865, %f7738;
	st.f32 	[%rd81+112], %f7866;
	ld.f32 	%f7867, [%rd74+116];
	add.f32 	%f7868, %f7867, %f7740;
	st.f32 	[%rd81+116], %f7868;
	ld.f32 	%f7869, [%rd74+120];
	add.f32 	%f7870, %f7869, %f7742;
	st.f32 	[%rd81+120], %f7870;
	ld.f32 	%f7871, [%rd74+124];
	add.f32 	%f7872, %f7871, %f7744;
	st.f32 	[%rd81+124], %f7872;
	ld.f32 	%f7873, [%rd74+128];
	add.f32 	%f7874, %f7873, %f7746;
	st.f32 	[%rd81+128], %f7874;
	ld.f32 	%f7875, [%rd74+132];
	add.f32 	%f7876, %f7875, %f7748;
	st.f32 	[%rd81+132], %f7876;
	ld.f32 	%f7877, [%rd74+136];
	add.f32 	%f7878, %f7877, %f7750;
	st.f32 	[%rd81+136], %f7878;
	ld.f32 	%f7879, [%rd74+140];
	add.f32 	%f7880, %f7879, %f7752;
	st.f32 	[%rd81+140], %f7880;
	ld.f32 	%f7881, [%rd74+144];
	add.f32 	%f7882, %f7881, %f7754;
	st.f32 	[%rd81+144], %f7882;
	ld.f32 	%f7883, [%rd74+148];
	add.f32 	%f7884, %f7883, %f7756;
	st.f32 	[%rd81+148], %f7884;
	ld.f32 	%f7885, [%rd74+152];
	add.f32 	%f7886, %f7885, %f7758;
	st.f32 	[%rd81+152], %f7886;
	ld.f32 	%f7887, [%rd74+156];
	add.f32 	%f7888, %f7887, %f7760;
	st.f32 	[%rd81+156], %f7888;
	ld.f32 	%f7889, [%rd74+160];
	add.f32 	%f7890, %f7889, %f7762;
	st.f32 	[%rd81+160], %f7890;
	ld.f32 	%f7891, [%rd74+164];
	add.f32 	%f7892, %f7891, %f7764;
	st.f32 	[%rd81+164], %f7892;
	ld.f32 	%f7893, [%rd74+168];
	add.f32 	%f7894, %f7893, %f7766;
	st.f32 	[%rd81+168], %f7894;
	ld.f32 	%f7895, [%rd74+172];
	add.f32 	%f7896, %f7895, %f7768;
	st.f32 	[%rd81+172], %f7896;
	ld.f32 	%f7897, [%rd74+176];
	add.f32 	%f7898, %f7897, %f7770;
	st.f32 	[%rd81+176], %f7898;
	ld.f32 	%f7899, [%rd74+180];
	add.f32 	%f7900, %f7899, %f7772;
	st.f32 	[%rd81+180], %f7900;
	ld.f32 	%f7901, [%rd74+184];
	add.f32 	%f7902, %f7901, %f7774;
	st.f32 	[%rd81+184], %f7902;
	ld.f32 	%f7903, [%rd74+188];
	add.f32 	%f7904, %f7903, %f7776;
	st.f32 	[%rd81+188], %f7904;
	ld.f32 	%f7905, [%rd74+192];
	add.f32 	%f7906, %f7905, %f7778;
	st.f32 	[%rd81+192], %f7906;
	ld.f32 	%f7907, [%rd74+196];
	add.f32 	%f7908, %f7907, %f7780;
	st.f32 	[%rd81+196], %f7908;
	ld.f32 	%f7909, [%rd74+200];
	add.f32 	%f7910, %f7909, %f7782;
	st.f32 	[%rd81+200], %f7910;
	ld.f32 	%f7911, [%rd74+204];
	add.f32 	%f7912, %f7911, %f7784;
	st.f32 	[%rd81+204], %f7912;
	ld.f32 	%f7913, [%rd74+208];
	add.f32 	%f7914, %f7913, %f7786;
	st.f32 	[%rd81+208], %f7914;
	ld.f32 	%f7915, [%rd74+212];
	add.f32 	%f7916, %f7915, %f7788;
	st.f32 	[%rd81+212], %f7916;
	ld.f32 	%f7917, [%rd74+216];
	add.f32 	%f7918, %f7917, %f7790;
	st.f32 	[%rd81+216], %f7918;
	ld.f32 	%f7919, [%rd74+220];
	add.f32 	%f7920, %f7919, %f7792;
	st.f32 	[%rd81+220], %f7920;
	ld.f32 	%f7921, [%rd74+224];
	add.f32 	%f7922, %f7921, %f7794;
	st.f32 	[%rd81+224], %f7922;
	ld.f32 	%f7923, [%rd74+228];
	add.f32 	%f7924, %f7923, %f7796;
	st.f32 	[%rd81+228], %f7924;
	ld.f32 	%f7925, [%rd74+232];
	add.f32 	%f7926, %f7925, %f7798;
	st.f32 	[%rd81+232], %f7926;
	ld.f32 	%f7927, [%rd74+236];
	add.f32 	%f7928, %f7927, %f7800;
	st.f32 	[%rd81+236], %f7928;
	ld.f32 	%f7929, [%rd74+240];
	add.f32 	%f7930, %f7929, %f7802;
	st.f32 	[%rd81+240], %f7930;
	ld.f32 	%f7931, [%rd74+244];
	add.f32 	%f7932, %f7931, %f7804;
	st.f32 	[%rd81+244], %f7932;
	ld.f32 	%f7933, [%rd74+248];
	add.f32 	%f7934, %f7933, %f7806;
	st.f32 	[%rd81+248], %f7934;
	ld.f32 	%f7935, [%rd74+252];
	add.f32 	%f7936, %f7935, %f7808;
	st.f32 	[%rd81+252], %f7936;
	ld.shared.u64 	%rd75, [_ZZN3cub18CUB_300001_SM_10006detail6reduce28DeviceReduceSingleTileKernelINS2_10policy_hubIPfj9sum_deltaE10Policy1000EN6thrust24THRUST_300001_SM_1000_NS6detail15normal_iteratorINSA_10device_ptrIS5_EEEEPS5_jS6_S5_S5_N4cuda3std3__410__identityEEEvT0_T1_T2_T3_T4_T6_E12temp_storage+48];
	ld.f32 	%f7937, [%rd75];
	add.f32 	%f7938, %f7937, %f7810;
	st.f32 	[%rd81], %f7938;
	ld.f32 	%f7939, [%rd75+4];
	add.f32 	%f7940, %f7939, %f7812;
	st.f32 	[%rd81+4], %f7940;
	ld.f32 	%f7941, [%rd75+8];
	add.f32 	%f7942, %f7941, %f7814;
	st.f32 	[%rd81+8], %f7942;
	ld.f32 	%f7943, [%rd75+12];
	add.f32 	%f7944, %f7943, %f7816;
	st.f32 	[%rd81+12], %f7944;
	ld.f32 	%f7945, [%rd75+16];
	add.f32 	%f7946, %f7945, %f7818;
	st.f32 	[%rd81+16], %f7946;
	ld.f32 	%f7947, [%rd75+20];
	add.f32 	%f7948, %f7947, %f7820;
	st.f32 	[%rd81+20], %f7948;
	ld.f32 	%f7949, [%rd75+24];
	add.f32 	%f7950, %f7949, %f7822;
	st.f32 	[%rd81+24], %f7950;
	ld.f32 	%f7951, [%rd75+28];
	add.f32 	%f7952, %f7951, %f7824;
	st.f32 	[%rd81+28], %f7952;
	ld.f32 	%f7953, [%rd75+32];
	add.f32 	%f7954, %f7953, %f7826;
	st.f32 	[%rd81+32], %f7954;
	ld.f32 	%f7955, [%rd75+36];
	add.f32 	%f7956, %f7955, %f7828;
	st.f32 	[%rd81+36], %f7956;
	ld.f32 	%f7957, [%rd75+40];
	add.f32 	%f7958, %f7957, %f7830;
	st.f32 	[%rd81+40], %f7958;
	ld.f32 	%f7959, [%rd75+44];
	add.f32 	%f7960, %f7959, %f7832;
	st.f32 	[%rd81+44], %f7960;
	ld.f32 	%f7961, [%rd75+48];
	add.f32 	%f7962, %f7961, %f7834;
	st.f32 	[%rd81+48], %f7962;
	ld.f32 	%f7963, [%rd75+52];
	add.f32 	%f7964, %f7963, %f7836;
	st.f32 	[%rd81+52], %f7964;
	ld.f32 	%f7965, [%rd75+56];
	add.f32 	%f7966, %f7965, %f7838;
	st.f32 	[%rd81+56], %f7966;
	ld.f32 	%f7967, [%rd75+60];
	add.f32 	%f7968, %f7967, %f7840;
	st.f32 	[%rd81+60], %f7968;
	ld.f32 	%f7969, [%rd75+64];
	add.f32 	%f7970, %f7969, %f7842;
	st.f32 	[%rd81+64], %f7970;
	ld.f32 	%f7971, [%rd75+68];
	add.f32 	%f7972, %f7971, %f7844;
	st.f32 	[%rd81+68], %f7972;
	ld.f32 	%f7973, [%rd75+72];
	add.f32 	%f7974, %f7973, %f7846;
	st.f32 	[%rd81+72], %f7974;
	ld.f32 	%f7975, [%rd75+76];
	add.f32 	%f7976, %f7975, %f7848;
	st.f32 	[%rd81+76], %f7976;
	ld.f32 	%f7977, [%rd75+80];
	add.f32 	%f7978, %f7977, %f7850;
	st.f32 	[%rd81+80], %f7978;
	ld.f32 	%f7979, [%rd75+84];
	add.f32 	%f7980, %f7979, %f7852;
	st.f32 	[%rd81+84], %f7980;
	ld.f32 	%f7981, [%rd75+88];
	add.f32 	%f7982, %f7981, %f7854;
	st.f32 	[%rd81+88], %f7982;
	ld.f32 	%f7983, [%rd75+92];
	add.f32 	%f7984, %f7983, %f7856;
	st.f32 	[%rd81+92], %f7984;
	ld.f32 	%f7985, [%rd75+96];
	add.f32 	%f7986, %f7985, %f7858;
	st.f32 	[%rd81+96], %f7986;
	ld.f32 	%f7987, [%rd75+100];
	add.f32 	%f7988, %f7987, %f7860;
	st.f32 	[%rd81+100], %f7988;
	ld.f32 	%f7989, [%rd75+104];
	add.f32 	%f7990, %f7989, %f7862;
	st.f32 	[%rd81+104], %f7990;
	ld.f32 	%f7991, [%rd75+108];
	add.f32 	%f7992, %f7991, %f7864;
	st.f32 	[%rd81+108], %f7992;
	ld.f32 	%f7993, [%rd75+112];
	add.f32 	%f7994, %f7993, %f7866;
	st.f32 	[%rd81+112], %f7994;
	ld.f32 	%f7995, [%rd75+116];
	add.f32 	%f7996, %f7995, %f7868;
	st.f32 	[%rd81+116], %f7996;
	ld.f32 	%f7997, [%rd75+120];
	add.f32 	%f7998, %f7997, %f7870;
	st.f32 	[%rd81+120], %f7998;
	ld.f32 	%f7999, [%rd75+124];
	add.f32 	%f8000, %f7999, %f7872;
	st.f32 	[%rd81+124], %f8000;
	ld.f32 	%f8001, [%rd75+128];
	add.f32 	%f8002, %f8001, %f7874;
	st.f32 	[%rd81+128], %f8002;
	ld.f32 	%f8003, [%rd75+132];
	add.f32 	%f8004, %f8003, %f7876;
	st.f32 	[%rd81+132], %f8004;
	ld.f32 	%f8005, [%rd75+136];
	add.f32 	%f8006, %f8005, %f7878;
	st.f32 	[%rd81+136], %f8006;
	ld.f32 	%f8007, [%rd75+140];
	add.f32 	%f8008, %f8007, %f7880;
	st.f32 	[%rd81+140], %f8008;
	ld.f32 	%f8009, [%rd75+144];
	add.f32 	%f8010, %f8009, %f7882;
	st.f32 	[%rd81+144], %f8010;
	ld.f32 	%f8011, [%rd75+148];
	add.f32 	%f8012, %f8011, %f7884;
	st.f32 	[%rd81+148], %f8012;
	ld.f32 	%f8013, [%rd75+152];
	add.f32 	%f8014, %f8013, %f7886;
	st.f32 	[%rd81+152], %f8014;
	ld.f32 	%f8015, [%rd75+156];
	add.f32 	%f8016, %f8015, %f7888;
	st.f32 	[%rd81+156], %f8016;
	ld.f32 	%f8017, [%rd75+160];
	add.f32 	%f8018, %f8017, %f7890;
	st.f32 	[%rd81+160], %f8018;
	ld.f32 	%f8019, [%rd75+164];
	add.f32 	%f8020, %f8019, %f7892;
	st.f32 	[%rd81+164], %f8020;
	ld.f32 	%f8021, [%rd75+168];
	add.f32 	%f8022, %f8021, %f7894;
	st.f32 	[%rd81+168], %f8022;
	ld.f32 	%f8023, [%rd75+172];
	add.f32 	%f8024, %f8023, %f7896;
	st.f32 	[%rd81+172], %f8024;
	ld.f32 	%f8025, [%rd75+176];
	add.f32 	%f8026, %f8025, %f7898;
	st.f32 	[%rd81+176], %f8026;
	ld.f32 	%f8027, [%rd75+180];
	add.f32 	%f8028, %f8027, %f7900;
	st.f32 	[%rd81+180], %f8028;
	ld.f32 	%f8029, [%rd75+184];
	add.f32 	%f8030, %f8029, %f7902;
	st.f32 	[%rd81+184], %f8030;
	ld.f32 	%f8031, [%rd75+188];
	add.f32 	%f8032, %f8031, %f7904;
	st.f32 	[%rd81+188], %f8032;
	ld.f32 	%f8033, [%rd75+192];
	add.f32 	%f8034, %f8033, %f7906;
	st.f32 	[%rd81+192], %f8034;
	ld.f32 	%f8035, [%rd75+196];
	add.f32 	%f8036, %f8035, %f7908;
	st.f32 	[%rd81+196], %f8036;
	ld.f32 	%f8037, [%rd75+200];
	add.f32 	%f8038, %f8037, %f7910;
	st.f32 	[%rd81+200], %f8038;
	ld.f32 	%f8039, [%rd75+204];
	add.f32 	%f8040, %f8039, %f7912;
	st.f32 	[%rd81+204], %f8040;
	ld.f32 	%f8041, [%rd75+208];
	add.f32 	%f8042, %f8041, %f7914;
	st.f32 	[%rd81+208], %f8042;
	ld.f32 	%f8043, [%rd75+212];
	add.f32 	%f8044, %f8043, %f7916;
	st.f32 	[%rd81+212], %f8044;
	ld.f32 	%f8045, [%rd75+216];
	add.f32 	%f8046, %f8045, %f7918;
	st.f32 	[%rd81+216], %f8046;
	ld.f32 	%f8047, [%rd75+220];
	add.f32 	%f8048, %f8047, %f7920;
	st.f32 	[%rd81+220], %f8048;
	ld.f32 	%f8049, [%rd75+224];
	add.f32 	%f8050, %f8049, %f7922;
	st.f32 	[%rd81+224], %f8050;
	ld.f32 	%f8051, [%rd75+228];
	add.f32 	%f8052, %f8051, %f7924;
	st.f32 	[%rd81+228], %f8052;
	ld.f32 	%f8053, [%rd75+232];
	add.f32 	%f8054, %f8053, %f7926;
	st.f32 	[%rd81+232], %f8054;
	ld.f32 	%f8055, [%rd75+236];
	add.f32 	%f8056, %f8055, %f7928;
	st.f32 	[%rd81+236], %f8056;
	ld.f32 	%f8057, [%rd75+240];
	add.f32 	%f8058, %f8057, %f7930;
	st.f32 	[%rd81+240], %f8058;
	ld.f32 	%f8059, [%rd75+244];
	add.f32 	%f8060, %f8059, %f7932;
	st.f32 	[%rd81+244], %f8060;
	ld.f32 	%f8061, [%rd75+248];
	add.f32 	%f8062, %f8061, %f7934;
	st.f32 	[%rd81+248], %f8062;
	ld.f32 	%f8063, [%rd75+252];
	add.f32 	%f8064, %f8063, %f7936;
	st.f32 	[%rd81+252], %f8064;
	ld.shared.u64 	%rd76, [_ZZN3cub18CUB_300001_SM_10006detail6reduce28DeviceReduceSingleTileKernelINS2_10policy_hubIPfj9sum_deltaE10Policy1000EN6thrust24THRUST_300001_SM_1000_NS6detail15normal_iteratorINSA_10device_ptrIS5_EEEEPS5_jS6_S5_S5_N4cuda3std3__410__identityEEEvT0_T1_T2_T3_T4_T6_E12temp_storage+56];
	ld.f32 	%f8065, [%rd76];
	add.f32 	%f8066, %f8065, %f7938;
	st.f32 	[%rd81], %f8066;
	ld.f32 	%f8067, [%rd76+4];
	add.f32 	%f8068, %f8067, %f7940;
	st.f32 	[%rd81+4], %f8068;
	ld.f32 	%f8069, [%rd76+8];
	add.f32 	%f8070, %f8069, %f7942;
	st.f32 	[%rd81+8], %f8070;
	ld.f32 	%f8071, [%rd76+12];
	add.f32 	%f8072, %f8071, %f7944;
	st.f32 	[%rd81+12], %f8072;
	ld.f32 	%f8073, [%rd76+16];
	add.f32 	%f8074, %f8073, %f7946;
	st.f32 	[%rd81+16], %f8074;
	ld.f32 	%f8075, [%rd76+20];
	add.f32 	%f8076, %f8075, %f7948;
	st.f32 	[%rd81+20], %f8076;
	ld.f32 	%f8077, [%rd76+24];
	add.f32 	%f8078, %f8077, %f7950;
	st.f32 	[%rd81+24], %f8078;
	ld.f32 	%f8079, [%rd76+28];
	add.f32 	%f8080, %f8079, %f7952;
	st.f32 	[%rd81+28], %f8080;
	ld.f32 	%f8081, [%rd76+32];
	add.f32 	%f8082, %f8081, %f7954;
	st.f32 	[%rd81+32], %f8082;
	ld.f32 	%f8083, [%rd76+36];
	add.f32 	%f8084, %f8083, %f7956;
	st.f32 	[%rd81+36], %f8084;
	ld.f32 	%f8085, [%rd76+40];
	add.f32 	%f8086, %f8085, %f7958;
	st.f32 	[%rd81+40], %f8086;
	ld.f32 	%f8087, [%rd76+44];
	add.f32 	%f8088, %f8087, %f7960;
	st.f32 	[%rd81+44], %f8088;
	ld.f32 	%f8089, [%rd76+48];
	add.f32 	%f8090, %f8089, %f7962;
	st.f32 	[%rd81+48], %f8090;
	ld.f32 	%f8091, [%rd76+52];
	add.f32 	%f8092, %f8091, %f7964;
	st.f32 	[%rd81+52], %f8092;
	ld.f32 	%f8093, [%rd76+56];
	add.f32 	%f8094, %f8093, %f7966;
	st.f32 	[%rd81+56], %f8094;
	ld.f32 	%f8095, [%rd76+60];
	add.f32 	%f8096, %f8095, %f7968;
	st.f32 	[%rd81+60], %f8096;
	ld.f32 	%f8097, [%rd76+64];
	add.f32 	%f8098, %f8097, %f7970;
	st.f32 	[%rd81+64], %f8098;
	ld.f32 	%f8099, [%rd76+68];
	add.f32 	%f8100, %f8099, %f7972;
	st.f32 	[%rd81+68], %f8100;
	ld.f32 	%f8101, [%rd76+72];
	add.f32 	%f8102, %f8101, %f7974;
	st.f32 	[%rd81+72], %f8102;
	ld.f32 	%f8103, [%rd76+76];
	add.f32 	%f8104, %f8103, %f7976;
	st.f32 	[%rd81+76], %f8104;
	ld.f32 	%f8105, [%rd76+80];
	add.f32 	%f8106, %f8105, %f7978;
	st.f32 	[%rd81+80], %f8106;
	ld.f32 	%f8107, [%rd76+84];
	add.f32 	%f8108, %f8107, %f7980;
	st.f32 	[%rd81+84], %f8108;
	ld.f32 	%f8109, [%rd76+88];
	add.f32 	%f8110, %f8109, %f7982;
	st.f32 	[%rd81+88], %f8110;
	ld.f32 	%f8111, [%rd76+92];
	add.f32 	%f8112, %f8111, %f7984;
	st.f32 	[%rd81+92], %f8112;
	ld.f32 	%f8113, [%rd76+96];
	add.f32 	%f8114, %f8113, %f7986;
	st.f32 	[%rd81+96], %f8114;
	ld.f32 	%f8115, [%rd76+100];
	add.f32 	%f8116, %f8115, %f7988;
	st.f32 	[%rd81+100], %f8116;
	ld.f32 	%f8117, [%rd76+104];
	add.f32 	%f8118, %f8117, %f7990;
	st.f32 	[%rd81+104], %f8118;
	ld.f32 	%f8119, [%rd76+108];
	add.f32 	%f8120, %f8119, %f7992;
	st.f32 	[%rd81+108], %f8120;
	ld.f32 	%f8121, [%rd76+112];
	add.f32 	%f8122, %f8121, %f7994;
	st.f32 	[%rd81+112], %f8122;
	ld.f32 	%f8123, [%rd76+116];
	add.f32 	%f8124, %f8123, %f7996;
	st.f32 	[%rd81+116], %f8124;
	ld.f32 	%f8125, [%rd76+120];
	add.f32 	%f8126, %f8125, %f7998;
	st.f32 	[%rd81+120], %f8126;
	ld.f32 	%f8127, [%rd76+124];
	add.f32 	%f8128, %f8127, %f8000;
	st.f32 	[%rd81+124], %f8128;
	ld.f32 	%f8129, [%rd76+128];
	add.f32 	%f8130, %f8129, %f8002;
	st.f32 	[%rd81+128], %f8130;
	ld.f32 	%f8131, [%rd76+132];
	add.f32 	%f8132, %f8131, %f8004;
	st.f32 	[%rd81+132], %f8132;
	ld.f32 	%f8133, [%rd76+136];
	add.f32 	%f8134, %f8133, %f8006;
	st.f32 	[%rd81+136], %f8134;
	ld.f32 	%f8135, [%rd76+140];
	add.f32 	%f8136, %f8135, %f8008;
	st.f32 	[%rd81+140], %f8136;
	ld.f32 	%f8137, [%rd76+144];
	add.f32 	%f8138, %f8137, %f8010;
	st.f32 	[%rd81+144], %f8138;
	ld.f32 	%f8139, [%rd76+148];
	add.f32 	%f8140, %f8139, %f8012;
	st.f32 	[%rd81+148], %f8140;
	ld.f32 	%f8141, [%rd76+152];
	add.f32 	%f8142, %f8141, %f8014;
	st.f32 	[%rd81+152], %f8142;
	ld.f32 	%f8143, [%rd76+156];
	add.f32 	%f8144, %f8143, %f8016;
	st.f32 	[%rd81+156], %f8144;
	ld.f32 	%f8145, [%rd76+160];
	add.f32 	%f8146, %f8145, %f8018;
	st.f32 	[%rd81+160], %f8146;
	ld.f32 	%f8147, [%rd76+164];
	add.f32 	%f8148, %f8147, %f8020;
	st.f32 	[%rd81+164], %f8148;
	ld.f32 	%f8149, [%rd76+168];
	add.f32 	%f8150, %f8149, %f8022;
	st.f32 	[%rd81+168], %f8150;
	ld.f32 	%f8151, [%rd76+172];
	add.f32 	%f8152, %f8151, %f8024;
	st.f32 	[%rd81+172], %f8152;
	ld.f32 	%f8153, [%rd76+176];
	add.f32 	%f8154, %f8153, %f8026;
	st.f32 	[%rd81+176], %f8154;
	ld.f32 	%f8155, [%rd76+180];
	add.f32 	%f8156, %f8155, %f8028;
	st.f32 	[%rd81+180], %f8156;
	ld.f32 	%f8157, [%rd76+184];
	add.f32 	%f8158, %f8157, %f8030;
	st.f32 	[%rd81+184], %f8158;
	ld.f32 	%f8159, [%rd76+188];
	add.f32 	%f8160, %f8159, %f8032;
	st.f32 	[%rd81+188], %f8160;
	ld.f32 	%f8161, [%rd76+192];
	add.f32 	%f8162, %f8161, %f8034;
	st.f32 	[%rd81+192], %f8162;
	ld.f32 	%f8163, [%rd76+196];
	add.f32 	%f8164, %f8163, %f8036;
	st.f32 	[%rd81+196], %f8164;
	ld.f32 	%f8165, [%rd76+200];
	add.f32 	%f8166, %f8165, %f8038;
	st.f32 	[%rd81+200], %f8166;
	ld.f32 	%f8167, [%rd76+204];
	add.f32 	%f8168, %f8167, %f8040;
	st.f32 	[%rd81+204], %f8168;
	ld.f32 	%f8169, [%rd76+208];
	add.f32 	%f8170, %f8169, %f8042;
	st.f32 	[%rd81+208], %f8170;
	ld.f32 	%f8171, [%rd76+212];
	add.f32 	%f8172, %f8171, %f8044;
	st.f32 	[%rd81+212], %f8172;
	ld.f32 	%f8173, [%rd76+216];
	add.f32 	%f8174, %f8173, %f8046;
	st.f32 	[%rd81+216], %f8174;
	ld.f32 	%f8175, [%rd76+220];
	add.f32 	%f8176, %f8175, %f8048;
	st.f32 	[%rd81+220], %f8176;
	ld.f32 	%f8177, [%rd76+224];
	add.f32 	%f8178, %f8177, %f8050;
	st.f32 	[%rd81+224], %f8178;
	ld.f32 	%f8179, [%rd76+228];
	add.f32 	%f8180, %f8179, %f8052;
	st.f32 	[%rd81+228], %f8180;
	ld.f32 	%f8181, [%rd76+232];
	add.f32 	%f8182, %f8181, %f8054;
	st.f32 	[%rd81+232], %f8182;
	ld.f32 	%f8183, [%rd76+236];
	add.f32 	%f8184, %f8183, %f8056;
	st.f32 	[%rd81+236], %f8184;
	ld.f32 	%f8185, [%rd76+240];
	add.f32 	%f8186, %f8185, %f8058;
	st.f32 	[%rd81+240], %f8186;
	ld.f32 	%f8187, [%rd76+244];
	add.f32 	%f8188, %f8187, %f8060;
	st.f32 	[%rd81+244], %f8188;
	ld.f32 	%f8189, [%rd76+248];
	add.f32 	%f8190, %f8189, %f8062;
	st.f32 	[%rd81+248], %f8190;
	ld.f32 	%f8191, [%rd76+252];
	add.f32 	%f8192, %f8191, %f8064;
	st.f32 	[%rd81+252], %f8192;
	ld.shared.u64 	%rd77, [_ZZN3cub18CUB_300001_SM_10006detail6reduce28DeviceReduceSingleTileKernelINS2_10policy_hubIPfj9sum_deltaE10Policy1000EN6thrust24THRUST_300001_SM_1000_NS6detail15normal_iteratorINSA_10device_ptrIS5_EEEEPS5_jS6_S5_S5_N4cuda3std3__410__identityEEEvT0_T1_T2_T3_T4_T6_E12temp_storage+64];
	ld.f32 	%f8193, [%rd77];
	add.f32 	%f8194, %f8193, %f8066;
	st.f32 	[%rd81], %f8194;
	ld.f32 	%f8195, [%rd77+4];
	add.f32 	%f8196, %f8195, %f8068;
	st.f32 	[%rd81+4], %f8196;
	ld.f32 	%f8197, [%rd77+8];
	add.f32 	%f8198, %f8197, %f8070;
	st.f32 	[%rd81+8], %f8198;
	ld.f32 	%f8199, [%rd77+12];
	add.f32 	%f8200, %f8199, %f8072;
	st.f32 	[%rd81+12], %f8200;
	ld.f32 	%f8201, [%rd77+16];
	add.f32 	%f8202, %f8201, %f8074;
	st.f32 	[%rd81+16], %f8202;
	ld.f32 	%f8203, [%rd77+20];
	add.f32 	%f8204, %f8203, %f8076;
	st.f32 	[%rd81+20], %f8204;
	ld.f32 	%f8205, [%rd77+24];
	add.f32 	%f8206, %f8205, %f8078;
	st.f32 	[%rd81+24], %f8206;
	ld.f32 	%f8207, [%rd77+28];
	add.f32 	%f8208, %f8207, %f8080;
	st.f32 	[%rd81+28], %f8208;
	ld.f32 	%f8209, [%rd77+32];
	add.f32 	%f8210, %f8209, %f8082;
	st.f32 	[%rd81+32], %f8210;
	ld.f32 	%f8211, [%rd77+36];
	add.f32 	%f8212, %f8211, %f8084;
	st.f32 	[%rd81+36], %f8212;
	ld.f32 	%f8213, [%rd77+40];
	add.f32 	%f8214, %f8213, %f8086;
	st.f32 	[%rd81+40], %f8214;
	ld.f32 	%f8215, [%rd77+44];
	add.f32 	%f8216, %f8215, %f8088;
	st.f32 	[%rd81+44], %f8216;
	ld.f32 	%f8217, [%rd77+48];
	add.f32 	%f8218, %f8217, %f8090;
	st.f32 	[%rd81+48], %f8218;
	ld.f32 	%f8219, [%rd77+52];
	add.f32 	%f8220, %f8219, %f8092;
	st.f32 	[%rd81+52], %f8220;
	ld.f32 	%f8221, [%rd77+56];
	add.f32 	%f8222, %f8221, %f8094;
	st.f32 	[%rd81+56], %f8222;
	ld.f32 	%f8223, [%rd77+60];
	add.f32 	%f8224, %f8223, %f8096;
	st.f32 	[%rd81+60], %f8224;
	ld.f32 	%f8225, [%rd77+64];
	add.f32 	%f8226, %f8225, %f8098;
	st.f32 	[%rd81+64], %f8226;
	ld.f32 	%f8227, [%rd77+68];
	add.f32 	%f8228, %f8227, %f8100;
	st.f32 	[%rd81+68], %f8228;
	ld.f32 	%f8229, [%rd77+72];
	add.f32 	%f8230, %f8229, %f8102;
	st.f32 	[%rd81+72], %f8230;
	ld.f32 	%f8231, [%rd77+76];
	add.f32 	%f8232, %f8231, %f8104;
	st.f32 	[%rd81+76], %f8232;
	ld.f32 	%f8233, [%rd77+80];
	add.f32 	%f8234, %f8233, %f8106;
	st.f32 	[%rd81+80], %f8234;
	ld.f32 	%f8235, [%rd77+84];
	add.f32 	%f8236, %f8235, %f8108;
	st.f32 	[%rd81+84], %f8236;
	ld.f32 	%f8237, [%rd77+88];
	add.f32 	%f8238, %f8237, %f8110;
	st.f32 	[%rd81+88], %f8238;
	ld.f32 	%f8239, [%rd77+92];
	add.f32 	%f8240, %f8239, %f8112;
	st.f32 	[%rd81+92], %f8240;
	ld.f32 	%f8241, [%rd77+96];
	add.f32 	%f8242, %f8241, %f8114;
	st.f32 	[%rd81+96], %f8242;
	ld.f32 	%f8243, [%rd77+100];
	add.f32 	%f8244, %f8243, %f8116;
	st.f32 	[%rd81+100], %f8244;
	ld.f32 	%f8245, [%rd77+104];
	add.f32 	%f8246, %f8245, %f8118;
	st.f32 	[%rd81+104], %f8246;
	ld.f32 	%f8247, [%rd77+108];
	add.f32 	%f8248, %f8247, %f8120;
	st.f32 	[%rd81+108], %f8248;
	ld.f32 	%f8249, [%rd77+112];
	add.f32 	%f8250, %f8249, %f8122;
	st.f32 	[%rd81+112], %f8250;
	ld.f32 	%f8251, [%rd77+116];
	add.f32 	%f8252, %f8251, %f8124;
	st.f32 	[%rd81+116], %f8252;
	ld.f32 	%f8253, [%rd77+120];
	add.f32 	%f8254, %f8253, %f8126;
	st.f32 	[%rd81+120], %f8254;
	ld.f32 	%f8255, [%rd77+124];
	add.f32 	%f8256, %f8255, %f8128;
	st.f32 	[%rd81+124], %f8256;
	ld.f32 	%f8257, [%rd77+128];
	add.f32 	%f8258, %f8257, %f8130;
	st.f32 	[%rd81+128], %f8258;
	ld.f32 	%f8259, [%rd77+132];
	add.f32 	%f8260, %f8259, %f8132;
	st.f32 	[%rd81+132], %f8260;
	ld.f32 	%f8261, [%rd77+136];
	add.f32 	%f8262, %f8261, %f8134;
	st.f32 	[%rd81+136], %f8262;
	ld.f32 	%f8263, [%rd77+140];
	add.f32 	%f8264, %f8263, %f8136;
	st.f32 	[%rd81+140], %f8264;
	ld.f32 	%f8265, [%rd77+144];
	add.f32 	%f8266, %f8265, %f8138;
	st.f32 	[%rd81+144], %f8266;
	ld.f32 	%f8267, [%rd77+148];
	add.f32 	%f8268, %f8267, %f8140;
	st.f32 	[%rd81+148], %f8268;
	ld.f32 	%f8269, [%rd77+152];
	add.f32 	%f8270, %f8269, %f8142;
	st.f32 	[%rd81+152], %f8270;
	ld.f32 	%f8271, [%rd77+156];
	add.f32 	%f8272, %f8271, %f8144;
	st.f32 	[%rd81+156], %f8272;
	ld.f32 	%f8273, [%rd77+160];
	add.f32 	%f8274, %f8273, %f8146;
	st.f32 	[%rd81+160], %f8274;
	ld.f32 	%f8275, [%rd77+164];
	add.f32 	%f8276, %f8275, %f8148;
	st.f32 	[%rd81+164], %f8276;
	ld.f32 	%f8277, [%rd77+168];
	add.f32 	%f8278, %f8277, %f8150;
	st.f32 	[%rd81+168], %f8278;
	ld.f32 	%f8279, [%rd77+172];
	add.f32 	%f8280, %f8279, %f8152;
	st.f32 	[%rd81+172], %f8280;
	ld.f32 	%f8281, [%rd77+176];
	add.f32 	%f8282, %f8281, %f8154;
	st.f32 	[%rd81+176], %f8282;
	ld.f32 	%f8283, [%rd77+180];
	add.f32 	%f8284, %f8283, %f8156;
	st.f32 	[%rd81+180], %f8284;
	ld.f32 	%f8285, [%rd77+184];
	add.f32 	%f8286, %f8285, %f8158;
	st.f32 	[%rd81+184], %f8286;
	ld.f32 	%f8287, [%rd77+188];
	add.f32 	%f8288, %f8287, %f8160;
	st.f32 	[%rd81+188], %f8288;
	ld.f32 	%f8289, [%rd77+192];
	add.f32 	%f8290, %f8289, %f8162;
	st.f32 	[%rd81+192], %f8290;
	ld.f32 	%f8291, [%rd77+196];
	add.f32 	%f8292, %f8291, %f8164;
	st.f32 	[%rd81+196], %f8292;
	ld.f32 	%f8293, [%rd77+200];
	add.f32 	%f8294, %f8293, %f8166;
	st.f32 	[%rd81+200], %f8294;
	ld.f32 	%f8295, [%rd77+204];
	add.f32 	%f8296, %f8295, %f8168;
	st.f32 	[%rd81+204], %f8296;
	ld.f32 	%f8297, [%rd77+208];
	add.f32 	%f8298, %f8297, %f8170;
	st.f32 	[%rd81+208], %f8298;
	ld.f32 	%f8299, [%rd77+212];
	add.f32 	%f8300, %f8299, %f8172;
	st.f32 	[%rd81+212], %f8300;
	ld.f32 	%f8301, [%rd77+216];
	add.f32 	%f8302, %f8301, %f8174;
	st.f32 	[%rd81+216], %f8302;
	ld.f32 	%f8303, [%rd77+220];
	add.f32 	%f8304, %f8303, %f8176;
	st.f32 	[%rd81+220], %f8304;
	ld.f32 	%f8305, [%rd77+224];
	add.f32 	%f8306, %f8305, %f8178;
	st.f32 	[%rd81+224], %f8306;
	ld.f32 	%f8307, [%rd77+228];
	add.f32 	%f8308, %f8307, %f8180;
	st.f32 	[%rd81+228], %f8308;
	ld.f32 	%f8309, [%rd77+232];
	add.f32 	%f8310, %f8309, %f8182;
	st.f32 	[%rd81+232], %f8310;
	ld.f32 	%f8311, [%rd77+236];
	add.f32 	%f8312, %f8311, %f8184;
	st.f32 	[%rd81+236], %f8312;
	ld.f32 	%f8313, [%rd77+240];
	add.f32 	%f8314, %f8313, %f8186;
	st.f32 	[%rd81+240], %f8314;
	ld.f32 	%f8315, [%rd77+244];
	add.f32 	%f8316, %f8315, %f8188;
	st.f32 	[%rd81+244], %f8316;
	ld.f32 	%f8317, [%rd77+248];
	add.f32 	%f8318, %f8317, %f8190;
	st.f32 	[%rd81+248], %f8318;
	ld.f32 	%f8319, [%rd77+252];
	add.f32 	%f8320, %f8319, %f8192;
	st.f32 	[%rd81+252], %f8320;
	bra.uni 	$L__BB12_64;
$L__BB12_23:
	// begin inline asm
	mov.u32 %r117, %laneid;
	// end inline asm
	and.b32  	%r128, %r1, 992;
	add.s32 	%r129, %r128, 32;
	setp.gt.u32 	%p20, %r129, %r57;
	not.b32 	%r130, %r128;
	add.s32 	%r131, %r57, %r130;
	selp.b32 	%r126, %r131, 31, %p20;
	mov.b64 	{%r119, %r124}, %rd81;
	mov.b32 	%r125, 1;
	mov.b32 	%r127, -1;
	// begin inline asm
	shfl.sync.down.b32 %r118, %r119, %r125, %r126, %r127;
	// end inline asm
	// begin inline asm
	shfl.sync.down.b32 %r123, %r124, %r125, %r126, %r127;
	// end inline asm
	setp.ge.s32 	%p21, %r117, %r126;
	@%p21 bra 	$L__BB12_25;
	mov.b64 	%rd54, {%r118, %r123};
	ld.f32 	%f4865, [%rd54];
	ld.f32 	%f4866, [%rd81];
	add.f32 	%f4867, %f4865, %f4866;
	st.f32 	[%rd81], %f4867;
	ld.f32 	%f4868, [%rd54+4];
	ld.f32 	%f4869, [%rd81+4];
	add.f32 	%f4870, %f4868, %f4869;
	st.f32 	[%rd81+4], %f4870;
	ld.f32 	%f4871, [%rd54+8];
	ld.f32 	%f4872, [%rd81+8];
	add.f32 	%f4873, %f4871, %f4872;
	st.f32 	[%rd81+8], %f4873;
	ld.f32 	%f4874, [%rd54+12];
	ld.f32 	%f4875, [%rd81+12];
	add.f32 	%f4876, %f4874, %f4875;
	st.f32 	[%rd81+12], %f4876;
	ld.f32 	%f4877, [%rd54+16];
	ld.f32 	%f4878, [%rd81+16];
	add.f32 	%f4879, %f4877, %f4878;
	st.f32 	[%rd81+16], %f4879;
	ld.f32 	%f4880, [%rd54+20];
	ld.f32 	%f4881, [%rd81+20];
	add.f32 	%f4882, %f4880, %f4881;
	st.f32 	[%rd81+20], %f4882;
	ld.f32 	%f4883, [%rd54+24];
	ld.f32 	%f4884, [%rd81+24];
	add.f32 	%f4885, %f4883, %f4884;
	st.f32 	[%rd81+24], %f4885;
	ld.f32 	%f4886, [%rd54+28];
	ld.f32 	%f4887, [%rd81+28];
	add.f32 	%f4888, %f4886, %f4887;
	st.f32 	[%rd81+28], %f4888;
	ld.f32 	%f4889, [%rd54+32];
	ld.f32 	%f4890, [%rd81+32];
	add.f32 	%f4891, %f4889, %f4890;
	st.f32 	[%rd81+32], %f4891;
	ld.f32 	%f4892, [%rd54+36];
	ld.f32 	%f4893, [%rd81+36];
	add.f32 	%f4894, %f4892, %f4893;
	st.f32 	[%rd81+36], %f4894;
	ld.f32 	%f4895, [%rd54+40];
	ld.f32 	%f4896, [%rd81+40];
	add.f32 	%f4897, %f4895, %f4896;
	st.f32 	[%rd81+40], %f4897;
	ld.f32 	%f4898, [%rd54+44];
	ld.f32 	%f4899, [%rd81+44];
	add.f32 	%f4900, %f4898, %f4899;
	st.f32 	[%rd81+44], %f4900;
	ld.f32 	%f4901, [%rd54+48];
	ld.f32 	%f4902, [%rd81+48];
	add.f32 	%f4903, %f4901, %f4902;
	st.f32 	[%rd81+48], %f4903;
	ld.f32 	%f4904, [%rd54+52];
	ld.f32 	%f4905, [%rd81+52];
	add.f32 	%f4906, %f4904, %f4905;
	st.f32 	[%rd81+52], %f4906;
	ld.f32 	%f4907, [%rd54+56];
	ld.f32 	%f4908, [%rd81+56];
	add.f32 	%f4909, %f4907, %f4908;
	st.f32 	[%rd81+56], %f4909;
	ld.f32 	%f4910, [%rd54+60];
	ld.f32 	%f4911, [%rd81+60];
	add.f32 	%f4912, %f4910, %f4911;
	st.f32 	[%rd81+60], %f4912;
	ld.f32 	%f4913, [%rd54+64];
	ld.f32 	%f4914, [%rd81+64];
	add.f32 	%f4915, %f4913, %f4914;
	st.f32 	[%rd81+64], %f4915;
	ld.f32 	%f4916, [%rd54+68];
	ld.f32 	%f4917, [%rd81+68];
	add.f32 	%f4918, %f4916, %f4917;
	st.f32 	[%rd81+68], %f4918;
	ld.f32 	%f4919, [%rd54+72];
	ld.f32 	%f4920, [%rd81+72];
	add.f32 	%f4921, %f4919, %f4920;
	st.f32 	[%rd81+72], %f4921;
	ld.f32 	%f4922, [%rd54+76];
	ld.f32 	%f4923, [%rd81+76];
	add.f32 	%f4924, %f4922, %f4923;
	st.f32 	[%rd81+76], %f4924;
	ld.f32 	%f4925, [%rd54+80];
	ld.f32 	%f4926, [%rd81+80];
	add.f32 	%f4927, %f4925, %f4926;
	st.f32 	[%rd81+80], %f4927;
	ld.f32 	%f4928, [%rd54+84];
	ld.f32 	%f4929, [%rd81+84];
	add.f32 	%f4930, %f4928, %f4929;
	st.f32 	[%rd81+84], %f4930;
	ld.f32 	%f4931, [%rd54+88];
	ld.f32 	%f4932, [%rd81+88];
	add.f32 	%f4933, %f4931, %f4932;
	st.f32 	[%rd81+88], %f4933;
	ld.f32 	%f4934, [%rd54+92];
	ld.f32 	%f4935, [%rd81+92];
	add.f32 	%f4936, %f4934, %f4935;
	st.f32 	[%rd81+92], %f4936;
	ld.f32 	%f4937, [%rd54+96];
	ld.f32 	%f4938, [%rd81+96];
	add.f32 	%f4939, %f4937, %f4938;
	st.f32 	[%rd81+96], %f4939;
	ld.f32 	%f4940, [%rd54+100];
	ld.f32 	%f4941, [%rd81+100];
	add.f32 	%f4942, %f4940, %f4941;
	st.f32 	[%rd81+100], %f4942;
	ld.f32 	%f4943, [%rd54+104];
	ld.f32 	%f4944, [%rd81+104];
	add.f32 	%f4945, %f4943, %f4944;
	st.f32 	[%rd81+104], %f4945;
	ld.f32 	%f4946, [%rd54+108];
	ld.f32 	%f4947, [%rd81+108];
	add.f32 	%f4948, %f4946, %f4947;
	st.f32 	[%rd81+108], %f4948;
	ld.f32 	%f4949, [%rd54+112];
	ld.f32 	%f4950, [%rd81+112];
	add.f32 	%f4951, %f4949, %f4950;
	st.f32 	[%rd81+112], %f4951;
	ld.f32 	%f4952, [%rd54+116];
	ld.f32 	%f4953, [%rd81+116];
	add.f32 	%f4954, %f4952, %f4953;
	st.f32 	[%rd81+116], %f4954;
	ld.f32 	%f4955, [%rd54+120];
	ld.f32 	%f4956, [%rd81+120];
	add.f32 	%f4957, %f4955, %f4956;
	st.f32 	[%rd81+120], %f4957;
	ld.f32 	%f4958, [%rd54+124];
	ld.f32 	%f4959, [%rd81+124];
	add.f32 	%f4960, %f4958, %f4959;
	st.f32 	[%rd81+124], %f4960;
	ld.f32 	%f4961, [%rd54+128];
	ld.f32 	%f4962, [%rd81+128];
	add.f32 	%f4963, %f4961, %f4962;
	st.f32 	[%rd81+128], %f4963;
	ld.f32 	%f4964, [%rd54+132];
	ld.f32 	%f4965, [%rd81+132];
	add.f32 	%f4966, %f4964, %f4965;
	st.f32 	[%rd81+132], %f4966;
	ld.f32 	%f4967, [%rd54+136];
	ld.f32 	%f4968, [%rd81+136];
	add.f32 	%f4969, %f4967, %f4968;
	st.f32 	[%rd81+136], %f4969;
	ld.f32 	%f4970, [%rd54+140];
	ld.f32 	%f4971, [%rd81+140];
	add.f32 	%f4972, %f4970, %f4971;
	st.f32 	[%rd81+140], %f4972;
	ld.f32 	%f4973, [%rd54+144];
	ld.f32 	%f4974, [%rd81+144];
	add.f32 	%f4975, %f4973, %f4974;
	st.f32 	[%rd81+144], %f4975;
	ld.f32 	%f4976, [%rd54+148];
	ld.f32 	%f4977, [%rd81+148];
	add.f32 	%f4978, %f4976, %f4977;
	st.f32 	[%rd81+148], %f4978;
	ld.f32 	%f4979, [%rd54+152];
	ld.f32 	%f4980, [%rd81+152];
	add.f32 	%f4981, %f4979, %f4980;
	st.f32 	[%rd81+152], %f4981;
	ld.f32 	%f4982, [%rd54+156];
	ld.f32 	%f4983, [%rd81+156];
	add.f32 	%f4984, %f4982, %f4983;
	st.f32 	[%rd81+156], %f4984;
	ld.f32 	%f4985, [%rd54+160];
	ld.f32 	%f4986, [%rd81+160];
	add.f32 	%f4987, %f4985, %f4986;
	st.f32 	[%rd81+160], %f4987;
	ld.f32 	%f4988, [%rd54+164];
	ld.f32 	%f4989, [%rd81+164];
	add.f32 	%f4990, %f4988, %f4989;
	st.f32 	[%rd81+164], %f4990;
	ld.f32 	%f4991, [%rd54+168];
	ld.f32 	%f4992, [%rd81+168];
	add.f32 	%f4993, %f4991, %f4992;
	st.f32 	[%rd81+168], %f4993;
	ld.f32 	%f4994, [%rd54+172];
	ld.f32 	%f4995, [%rd81+172];
	add.f32 	%f4996, %f4994, %f4995;
	st.f32 	[%rd81+172], %f4996;
	ld.f32 	%f4997, [%rd54+176];
	ld.f32 	%f4998, [%rd81+176];
	add.f32 	%f4999, %f4997, %f4998;
	st.f32 	[%rd81+176], %f4999;
	ld.f32 	%f5000, [%rd54+180];
	ld.f32 	%f5001, [%rd81+180];
	add.f32 	%f5002, %f5000, %f5001;
	st.f32 	[%rd81+180], %f5002;
	ld.f32 	%f5003, [%rd54+184];
	ld.f32 	%f5004, [%rd81+184];
	add.f32 	%f5005, %f5003, %f5004;
	st.f32 	[%rd81+184], %f5005;
	ld.f32 	%f5006, [%rd54+188];
	ld.f32 	%f5007, [%rd81+188];
	add.f32 	%f5008, %f5006, %f5007;
	st.f32 	[%rd81+188], %f5008;
	ld.f32 	%f5009, [%rd54+192];
	ld.f32 	%f5010, [%rd81+192];
	add.f32 	%f5011, %f5009, %f5010;
	st.f32 	[%rd81+192], %f5011;
	ld.f32 	%f5012, [%rd54+196];
	ld.f32 	%f5013, [%rd81+196];
	add.f32 	%f5014, %f5012, %f5013;
	st.f32 	[%rd81+196], %f5014;
	ld.f32 	%f5015, [%rd54+200];
	ld.f32 	%f5016, [%rd81+200];
	add.f32 	%f5017, %f5015, %f5016;
	st.f32 	[%rd81+200], %f5017;
	ld.f32 	%f5018, [%rd54+204];
	ld.f32 	%f5019, [%rd81+204];
	add.f32 	%f5020, %f5018, %f5019;
	st.f32 	[%rd81+204], %f5020;
	ld.f32 	%f5021, [%rd54+208];
	ld.f32 	%f5022, [%rd81+208];
	add.f32 	%f5023, %f5021, %f5022;
	st.f32 	[%rd81+208], %f5023;
	ld.f32 	%f5024, [%rd54+212];
	ld.f32 	%f5025, [%rd81+212];
	add.f32 	%f5026, %f5024, %f5025;
	st.f32 	[%rd81+212], %f5026;
	ld.f32 	%f5027, [%rd54+216];
	ld.f32 	%f5028, [%rd81+216];
	add.f32 	%f5029, %f5027, %f5028;
	st.f32 	[%rd81+216], %f5029;
	ld.f32 	%f5030, [%rd54+220];
	ld.f32 	%f5031, [%rd81+220];
	add.f32 	%f5032, %f5030, %f5031;
	st.f32 	[%rd81+220], %f5032;
	ld.f32 	%f5033, [%rd54+224];
	ld.f32 	%f5034, [%rd81+224];
	add.f32 	%f5035, %f5033, %f5034;
	st.f32 	[%rd81+224], %f5035;
	ld.f32 	%f5036, [%rd54+228];
	ld.f32 	%f5037, [%rd81+228];
	add.f32 	%f5038, %f5036, %f5037;
	st.f32 	[%rd81+228], %f5038;
	ld.f32 	%f5039, [%rd54+232];
	ld.f32 	%f5040, [%rd81+232];
	add.f32 	%f5041, %f5039, %f5040;
	st.f32 	[%rd81+232], %f5041;
	ld.f32 	%f5042, [%rd54+236];
	ld.f32 	%f5043, [%rd81+236];
	add.f32 	%f5044, %f5042, %f5043;
	st.f32 	[%rd81+236], %f5044;
	ld.f32 	%f5045, [%rd54+240];
	ld.f32 	%f5046, [%rd81+240];
	add.f32 	%f5047, %f5045, %f5046;
	st.f32 	[%rd81+240], %f5047;
	ld.f32 	%f5048, [%rd54+244];
	ld.f32 	%f5049, [%rd81+244];
	add.f32 	%f5050, %f5048, %f5049;
	st.f32 	[%rd81+244], %f5050;
	ld.f32 	%f5051, [%rd54+248];
	ld.f32 	%f5052, [%rd81+248];
	add.f32 	%f5053, %f5051, %f5052;
	st.f32 	[%rd81+248], %f5053;
	ld.f32 	%f5054, [%rd54+252];
	ld.f32 	%f5055, [%rd81+252];
	add.f32 	%f5056, %f5054, %f5055;
	st.f32 	[%rd81+252], %f5056;
$L__BB12_25:
	mov.b32 	%r139, 2;
	mov.b32 	%r141, -1;
	// begin inline asm
	shfl.sync.down.b32 %r132, %r119, %r139, %r126, %r141;
	// end inline asm
	// begin inline asm
	shfl.sync.down.b32 %r137, %r124, %r139, %r126, %r141;
	// end inline asm
	add.s32 	%r142, %r117, 2;
	setp.gt.s32 	%p22, %r142, %r126;
	@%p22 bra 	$L__BB12_27;
	mov.b64 	%rd55, {%r132, %r137};
	ld.f32 	%f5057, [%rd55];
	ld.f32 	%f5058, [%rd81];
	add.f32 	%f5059, %f5057, %f5058;
	st.f32 	[%rd81], %f5059;
	ld.f32 	%f5060, [%rd55+4];
	ld.f32 	%f5061, [%rd81+4];
	add.f32 	%f5062, %f5060, %f5061;
	st.f32 	[%rd81+4], %f5062;
	ld.f32 	%f5063, [%rd55+8];
	ld.f32 	%f5064, [%rd81+8];
	add.f32 	%f5065, %f5063, %f5064;
	st.f32 	[%rd81+8], %f5065;
	ld.f32 	%f5066, [%rd55+12];
	ld.f32 	%f5067, [%rd81+12];
	add.f32 	%f5068, %f5066, %f5067;
	st.f32 	[%rd81+12], %f5068;
	ld.f32 	%f5069, [%rd55+16];
	ld.f32 	%f5070, [%rd81+16];
	add.f32 	%f5071, %f5069, %f5070;
	st.f32 	[%rd81+16], %f5071;
	ld.f32 	%f5072, [%rd55+20];
	ld.f32 	%f5073, [%rd81+20];
	add.f32 	%f5074, %f5072, %f5073;
	st.f32 	[%rd81+20], %f5074;
	ld.f32 	%f5075, [%rd55+24];
	ld.f32 	%f5076, [%rd81+24];
	add.f32 	%f5077, %f5075, %f5076;
	st.f32 	[%rd81+24], %f5077;
	ld.f32 	%f5078, [%rd55+28];
	ld.f32 	%f5079, [%rd81+28];
	add.f32 	%f5080, %f5078, %f5079;
	st.f32 	[%rd81+28], %f5080;
	ld.f32 	%f5081, [%rd55+32];
	ld.f32 	%f5082, [%rd81+32];
	add.f32 	%f5083, %f5081, %f5082;
	st.f32 	[%rd81+32], %f5083;
	ld.f32 	%f5084, [%rd55+36];
	ld.f32 	%f5085, [%rd81+36];
	add.f32 	%f5086, %f5084, %f5085;
	st.f32 	[%rd81+36], %f5086;
	ld.f32 	%f5087, [%rd55+40];
	ld.f32 	%f5088, [%rd81+40];
	add.f32 	%f5089, %f5087, %f5088;
	st.f32 	[%rd81+40], %f5089;
	ld.f32 	%f5090, [%rd55+44];
	ld.f32 	%f5091, [%rd81+44];
	add.f32 	%f5092, %f5090, %f5091;
	st.f32 	[%rd81+44], %f5092;
	ld.f32 	%f5093, [%rd55+48];
	ld.f32 	%f5094, [%rd81+48];
	add.f32 	%f5095, %f5093, %f5094;
	st.f32 	[%rd81+48], %f5095;
	ld.f32 	%f5096, [%rd55+52];
	ld.f32 	%f5097, [%rd81+52];
	add.f32 	%f5098, %f5096, %f5097;
	st.f32 	[%rd81+52], %f5098;
	ld.f32 	%f5099, [%rd55+56];
	ld.f32 	%f5100, [%rd81+56];
	add.f32 	%f5101, %f5099, %f5100;
	st.f32 	[%rd81+56], %f5101;
	ld.f32 	%f5102, [%rd55+60];
	ld.f32 	%f5103, [%rd81+60];
	add.f32 	%f5104, %f5102, %f5103;
	st.f32 	[%rd81+60], %f5104;
	ld.f32 	%f5105, [%rd55+64];
	ld.f32 	%f5106, [%rd81+64];
	add.f32 	%f5107, %f5105, %f5106;
	st.f32 	[%rd81+64], %f5107;
	ld.f32 	%f5108, [%rd55+68];
	ld.f32 	%f5109, [%rd81+68];
	add.f32 	%f5110, %f5108, %f5109;
	st.f32 	[%rd81+68], %f5110;
	ld.f32 	%f5111, [%rd55+72];
	ld.f32 	%f5112, [%rd81+72];
	add.f32 	%f5113, %f5111, %f5112;
	st.f32 	[%rd81+72], %f5113;
	ld.f32 	%f5114, [%rd55+76];
	ld.f32 	%f5115, [%rd81+76];
	add.f32 	%f5116, %f5114, %f5115;
	st.f32 	[%rd81+76], %f5116;
	ld.f32 	%f5117, [%rd55+80];
	ld.f32 	%f5118, [%rd81+80];
	add.f32 	%f5119, %f5117, %f5118;
	st.f32 	[%rd81+80], %f5119;
	ld.f32 	%f5120, [%rd55+84];
	ld.f32 	%f5121, [%rd81+84];
	add.f32 	%f5122, %f5120, %f5121;
	st.f32 	[%rd81+84], %f5122;
	ld.f32 	%f5123, [%rd55+88];
	ld.f32 	%f5124, [%rd81+88];
	add.f32 	%f5125, %f5123, %f5124;
	st.f32 	[%rd81+88], %f5125;
	ld.f32 	%f5126, [%rd55+92];
	ld.f32 	%f5127, [%rd81+92];
	add.f32 	%f5128, %f5126, %f5127;
	st.f32 	[%rd81+92], %f5128;
	ld.f32 	%f5129, [%rd55+96];
	ld.f32 	%f5130, [%rd81+96];
	add.f32 	%f5131, %f5129, %f5130;
	st.f32 	[%rd81+96], %f5131;
	ld.f32 	%f5132, [%rd55+100];
	ld.f32 	%f5133, [%rd81+100];
	add.f32 	%f5134, %f5132, %f5133;
	st.f32 	[%rd81+100], %f5134;
	ld.f32 	%f5135, [%rd55+104];
	ld.f32 	%f5136, [%rd81+104];
	add.f32 	%f5137, %f5135, %f5136;
	st.f32 	[%rd81+104], %f5137;
	ld.f32 	%f5138, [%rd55+108];
	ld.f32 	%f5139, [%rd81+108];
	add.f32 	%f5140, %f5138, %f5139;
	st.f32 	[%rd81+108], %f5140;
	ld.f32 	%f5141, [%rd55+112];
	ld.f32 	%f5142, [%rd81+112];
	add.f32 	%f5143, %f5141, %f5142;
	st.f32 	[%rd81+112], %f5143;
	ld.f32 	%f5144, [%rd55+116];
	ld.f32 	%f5145, [%rd81+116];
	add.f32 	%f5146, %f5144, %f5145;
	st.f32 	[%rd81+116], %f5146;
	ld.f32 	%f5147, [%rd55+120];
	ld.f32 	%f5148, [%rd81+120];
	add.f32 	%f5149, %f5147, %f5148;
	st.f32 	[%rd81+120], %f5149;
	ld.f32 	%f5150, [%rd55+124];
	ld.f32 	%f5151, [%rd81+124];
	add.f32 	%f5152, %f5150, %f5151;
	st.f32 	[%rd81+124], %f5152;
	ld.f32 	%f5153, [%rd55+128];
	ld.f32 	%f5154, [%rd81+128];
	add.f32 	%f5155, %f5153, %f5154;
	st.f32 	[%rd81+128], %f5155;
	ld.f32 	%f5156, [%rd55+132];
	ld.f32 	%f5157, [%rd81+132];
	add.f32 	%f5158, %f5156, %f5157;
	st.f32 	[%rd81+132], %f5158;
	ld.f32 	%f5159, [%rd55+136];
	ld.f32 	%f5160, [%rd81+136];
	add.f32 	%f5161, %f5159, %f5160;
	st.f32 	[%rd81+136], %f5161;
	ld.f32 	%f5162, [%rd55+140];
	ld.f32 	%f5163, [%rd81+140];
	add.f32 	%f5164, %f5162, %f5163;
	st.f32 	[%rd81+140], %f5164;
	ld.f32 	%f5165, [%rd55+144];
	ld.f32 	%f5166, [%rd81+144];
	add.f32 	%f5167, %f5165, %f5166;
	st.f32 	[%rd81+144], %f5167;
	ld.f32 	%f5168, [%rd55+148];
	ld.f32 	%f5169, [%rd81+148];
	add.f32 	%f5170, %f5168, %f5169;
	st.f32 	[%rd81+148], %f5170;
	ld.f32 	%f5171, [%rd55+152];
	ld.f32 	%f5172, [%rd81+152];
	add.f32 	%f5173, %f5171, %f5172;
	st.f32 	[%rd81+152], %f5173;
	ld.f32 	%f5174, [%rd55+156];
	ld.f32 	%f5175, [%rd81+156];
	add.f32 	%f5176, %f5174, %f5175;
	st.f32 	[%rd81+156], %f5176;
	ld.f32 	%f5177, [%rd55+160];
	ld.f32 	%f5178, [%rd81+160];
	add.f32 	%f5179, %f5177, %f5178;
	st.f32 	[%rd81+160], %f5179;
	ld.f32 	%f5180, [%rd55+164];
	ld.f32 	%f5181, [%rd81+164];
	add.f32 	%f5182, %f5180, %f5181;
	st.f32 	[%rd81+164], %f5182;
	ld.f32 	%f5183, [%rd55+168];
	ld.f32 	%f5184, [%rd81+168];
	add.f32 	%f5185, %f5183, %f5184;
	st.f32 	[%rd81+168], %f5185;
	ld.f32 	%f5186, [%rd55+172];
	ld.f32 	%f5187, [%rd81+172];
	add.f32 	%f5188, %f5186, %f5187;
	st.f32 	[%rd81+172], %f5188;
	ld.f32 	%f5189, [%rd55+176];
	ld.f32 	%f5190, [%rd81+176];
	add.f32 	%f5191, %f5189, %f5190;
	st.f32 	[%rd81+176], %f5191;
	ld.f32 	%f5192, [%rd55+180];
	ld.f32 	%f5193, [%rd81+180];
	add.f32 	%f5194, %f5192, %f5193;
	st.f32 	[%rd81+180], %f5194;
	ld.f32 	%f5195, [%rd55+184];
	ld.f32 	%f5196, [%rd81+184];
	add.f32 	%f5197, %f5195, %f5196;
	st.f32 	[%rd81+184], %f5197;
	ld.f32 	%f5198, [%rd55+188];
	ld.f32 	%f5199, [%rd81+188];
	add.f32 	%f5200, %f5198, %f5199;
	st.f32 	[%rd81+188], %f5200;
	ld.f32 	%f5201, [%rd55+192];
	ld.f32 	%f5202, [%rd81+192];
	add.f32 	%f5203, %f5201, %f5202;
	st.f32 	[%rd81+192], %f5203;
	ld.f32 	%f5204, [%rd55+196];
	ld.f32 	%f5205, [%rd81+196];
	add.f32 	%f5206, %f5204, %f5205;
	st.f32 	[%rd81+196], %f5206;
	ld.f32 	%f5207, [%rd55+200];
	ld.f32 	%f5208, [%rd81+200];
	add.f32 	%f5209, %f5207, %f5208;
	st.f32 	[%rd81+200], %f5209;
	ld.f32 	%f5210, [%rd55+204];
	ld.f32 	%f5211, [%rd81+204];
	add.f32 	%f5212, %f5210, %f5211;
	st.f32 	[%rd81+204], %f5212;
	ld.f32 	%f5213, [%rd55+208];
	ld.f32 	%f5214, [%rd81+208];
	add.f32 	%f5215, %f5213, %f5214;
	st.f32 	[%rd81+208], %f5215;
	ld.f32 	%f5216, [%rd55+212];
	ld.f32 	%f5217, [%rd81+212];
	add.f32 	%f5218, %f5216, %f5217;
	st.f32 	[%rd81+212], %f5218;
	ld.f32 	%f5219, [%rd55+216];
	ld.f32 	%f5220, [%rd81+216];
	add.f32 	%f5221, %f5219, %f5220;
	st.f32 	[%rd81+216], %f5221;
	ld.f32 	%f5222, [%rd55+220];
	ld.f32 	%f5223, [%rd81+220];
	add.f32 	%f5224, %f5222, %f5223;
	st.f32 	[%rd81+220], %f5224;
	ld.f32 	%f5225, [%rd55+224];
	ld.f32 	%f5226, [%rd81+224];
	add.f32 	%f5227, %f5225, %f5226;
	st.f32 	[%rd81+224], %f5227;
	ld.f32 	%f5228, [%rd55+228];
	ld.f32 	%f5229, [%rd81+228];
	add.f32 	%f5230, %f5228, %f5229;
	st.f32 	[%rd81+228], %f5230;
	ld.f32 	%f5231, [%rd55+232];
	ld.f32 	%f5232, [%rd81+232];
	add.f32 	%f5233, %f5231, %f5232;
	st.f32 	[%rd81+232], %f5233;
	ld.f32 	%f5234, [%rd55+236];
	ld.f32 	%f5235, [%rd81+236];
	add.f32 	%f5236, %f5234, %f5235;
	st.f32 	[%rd81+236], %f5236;
	ld.f32 	%f5237, [%rd55+240];
	ld.f32 	%f5238, [%rd81+240];
	add.f32 	%f5239, %f5237, %f5238;
	st.f32 	[%rd81+240], %f5239;
	ld.f32 	%f5240, [%rd55+244];
	ld.f32 	%f5241, [%rd81+244];
	add.f32 	%f5242, %f5240, %f5241;
	st.f32 	[%rd81+244], %f5242;
	ld.f32 	%f5243, [%rd55+248];
	ld.f32 	%f5244, [%rd81+248];
	add.f32 	%f5245, %f5243, %f5244;
	st.f32 	[%rd81+248], %f5245;
	ld.f32 	%f5246, [%rd55+252];
	ld.f32 	%f5247, [%rd81+252];
	add.f32 	%f5248, %f5246, %f5247;
	st.f32 	[%rd81+252], %f5248;
$L__BB12_27:
	mov.b32 	%r150, 4;
	mov.b32 	%r152, -1;
	// begin inline asm
	shfl.sync.down.b32 %r143, %r119, %r150, %r126, %r152;
	// end inline asm
	// begin inline asm
	shfl.sync.down.b32 %r148, %r124, %r150, %r126, %r152;
	// end inline asm
	add.s32 	%r153, %r117, 4;
	setp.gt.s32 	%p23, %r153, %r126;
	@%p23 bra 	$L__BB12_29;
	mov.b64 	%rd56, {%r143, %r148};
	ld.f32 	%f5249, [%rd56];
	ld.f32 	%f5250, [%rd81];
	add.f32 	%f5251, %f5249, %f5250;
	st.f32 	[%rd81], %f5251;
	ld.f32 	%f5252, [%rd56+4];
	ld.f32 	%f5253, [%rd81+4];
	add.f32 	%f5254, %f5252, %f5253;
	st.f32 	[%rd81+4], %f5254;
	ld.f32 	%f5255, [%rd56+8];
	ld.f32 	%f5256, [%rd81+8];
	add.f32 	%f5257, %f5255, %f5256;
	st.f32 	[%rd81+8], %f5257;
	ld.f32 	%f5258, [%rd56+12];
	ld.f32 	%f5259, [%rd81+12];
	add.f32 	%f5260, %f5258, %f5259;
	st.f32 	[%rd81+12], %f5260;
	ld.f32 	%f5261, [%rd56+16];
	ld.f32 	%f5262, [%rd81+16];
	add.f32 	%f5263, %f5261, %f5262;
	st.f32 	[%rd81+16], %f5263;
	ld.f32 	%f5264, [%rd56+20];
	ld.f32 	%f5265, [%rd81+20];
	add.f32 	%f5266, %f5264, %f5265;
	st.f32 	[%rd81+20], %f5266;
	ld.f32 	%f5267, [%rd56+24];
	ld.f32 	%f5268, [%rd81+24];
	add.f32 	%f5269, %f5267, %f5268;
	st.f32 	[%rd81+24], %f5269;
	ld.f32 	%f5270, [%rd56+28];
	ld.f32 	%f5271, [%rd81+28];
	add.f32 	%f5272, %f5270, %f5271;
	st.f32 	[%rd81+28], %f5272;
	ld.f32 	%f5273, [%rd56+32];
	ld.f32 	%f5274, [%rd81+32];
	add.f32 	%f5275, %f5273, %f5274;
	st.f32 	[%rd81+32], %f5275;
	ld.f32 	%f5276, [%rd56+36];
	ld.f32 	%f5277, [%rd81+36];
	add.f32 	%f5278, %f5276, %f5277;
	st.f32 	[%rd81+36], %f5278;
	ld.f32 	%f5279, [%rd56+40];
	ld.f32 	%f5280, [%rd81+40];
	add.f32 	%f5281, %f5279, %f5280;
	st.f32 	[%rd81+40], %f5281;
	ld.f32 	%f5282, [%rd56+44];
	ld.f32 	%f5283, [%rd81+44];
	add.f32 	%f5284, %f5282, %f5283;
	st.f32 	[%rd81+44], %f5284;
	ld.f32 	%f5285, [%rd56+48];
	ld.f32 	%f5286, [%rd81+48];
	add.f32 	%f5287, %f5285, %f5286;
	st.f32 	[%rd81+48], %f5287;
	ld.f32 	%f5288, [%rd56+52];
	ld.f32 	%f5289, [%rd81+52];
	add.f32 	%f5290, %f5288, %f5289;
	st.f32 	[%rd81+52], %f5290;
	ld.f32 	%f5291, [%rd56+56];
	ld.f32 	%f5292, [%rd81+56];
	add.f32 	%f5293, %f5291, %f5292;
	st.f32 	[%rd81+56], %f5293;
	ld.f32 	%f5294, [%rd56+60];
	ld.f32 	%f5295, [%rd81+60];
	add.f32 	%f5296, %f5294, %f5295;
	st.f32 	[%rd81+60], %f5296;
	ld.f32 	%f5297, [%rd56+64];
	ld.f32 	%f5298, [%rd81+64];
	add.f32 	%f5299, %f5297, %f5298;
	st.f32 	[%rd81+64], %f5299;
	ld.f32 	%f5300, [%rd56+68];
	ld.f32 	%f5301, [%rd81+68];
	add.f32 	%f5302, %f5300, %f5301;
	st.f32 	[%rd81+68], %f5302;
	ld.f32 	%f5303, [%rd56+72];
	ld.f32 	%f5304, [%rd81+72];
	add.f32 	%f5305, %f5303, %f5304;
	st.f32 	[%rd81+72], %f5305;
	ld.f32 	%f5306, [%rd56+76];
	ld.f32 	%f5307, [%rd81+76];
	add.f32 	%f5308, %f5306, %f5307;
	st.f32 	[%rd81+76], %f5308;
	ld.f32 	%f5309, [%rd56+80];
	ld.f32 	%f5310, [%rd81+80];
	add.f32 	%f5311, %f5309, %f5310;
	st.f32 	[%rd81+80], %f5311;
	ld.f32 	%f5312, [%rd56+84];
	ld.f32 	%f5313, [%rd81+84];
	add.f32 	%f5314, %f5312, %f5313;
	st.f32 	[%rd81+84], %f5314;
	ld.f32 	%f5315, [%rd56+88];
	ld.f32 	%f5316, [%rd81+88];
	add.f32 	%f5317, %f5315, %f5316;
	st.f32 	[%rd81+88], %f5317;
	ld.f32 	%f5318, [%rd56+92];
	ld.f32 	%f5319, [%rd81+92];
	add.f32 	%f5320, %f5318, %f5319;
	st.f32 	[%rd81+92], %f5320;
	ld.f32 	%f5321, [%rd56+96];
	ld.f32 	%f5322, [%rd81+96];
	add.f32 	%f5323, %f5321, %f5322;
	st.f32 	[%rd81+96], %f5323;
	ld.f32 	%f5324, [%rd56+100];
	ld.f32 	%f5325, [%rd81+100];
	add.f32 	%f5326, %f5324, %f5325;
	st.f32 	[%rd81+100], %f5326;
	ld.f32 	%f5327, [%rd56+104];
	ld.f32 	%f5328, [%rd81+104];
	add.f32 	%f5329, %f5327, %f5328;
	st.f32 	[%rd81+104], %f5329;
	ld.f32 	%f5330, [%rd56+108];
	ld.f32 	%f5331, [%rd81+108];
	add.f32 	%f5332, %f5330, %f5331;
	st.f32 	[%rd81+108], %f5332;
	ld.f32 	%f5333, [%rd56+112];
	ld.f32 	%f5334, [%rd81+112];
	add.f32 	%f5335, %f5333, %f5334;
	st.f32 	[%rd81+112], %f5335;
	ld.f32 	%f5336, [%rd56+116];
	ld.f32 	%f5337, [%rd81+116];
	add.f32 	%f5338, %f5336, %f5337;
	st.f32 	[%rd81+116], %f5338;
	ld.f32 	%f5339, [%rd56+120];
	ld.f32 	%f5340, [%rd81+120];
	add.f32 	%f5341, %f5339, %f5340;
	st.f32 	[%rd81+120], %f5341;
	ld.f32 	%f5342, [%rd56+124];
	ld.f32 	%f5343, [%rd81+124];
	add.f32 	%f5344, %f5342, %f5343;
	st.f32 	[%rd81+124], %f5344;
	ld.f32 	%f5345, [%rd56+128];
	ld.f32 	%f5346, [%rd81+128];
	add.f32 	%f5347, %f5345, %f5346;
	st.f32 	[%rd81+128], %f5347;
	ld.f32 	%f5348, [%rd56+132];
	ld.f32 	%f5349, [%rd81+132];
	add.f32 	%f5350, %f5348, %f5349;
	st.f32 	[%rd81+132], %f5350;
	ld.f32 	%f5351, [%rd56+136];
	ld.f32 	%f5352, [%rd81+136];
	add.f32 	%f5353, %f5351, %f5352;
	st.f32 	[%rd81+136], %f5353;
	ld.f32 	%f5354, [%rd56+140];
	ld.f32 	%f5355, [%rd81+140];
	add.f32 	%f5356, %f5354, %f5355;
	st.f32 	[%rd81+140], %f5356;
	ld.f32 	%f5357, [%rd56+144];
	ld.f32 	%f5358, [%rd81+144];
	add.f32 	%f5359, %f5357, %f5358;
	st.f32 	[%rd81+144], %f5359;
	ld.f32 	%f5360, [%rd56+148];
	ld.f32 	%f5361, [%rd81+148];
	add.f32 	%f5362, %f5360, %f5361;
	st.f32 	[%rd81+148], %f5362;
	ld.f32 	%f5363, [%rd56+152];
	ld.f32 	%f5364, [%rd81+152];
	add.f32 	%f5365, %f5363, %f5364;
	st.f32 	[%rd81+152], %f5365;
	ld.f32 	%f5366, [%rd56+156];
	ld.f32 	%f5367, [%rd81+156];
	add.f32 	%f5368, %f5366, %f5367;
	st.f32 	[%rd81+156], %f5368;
	ld.f32 	%f5369, [%rd56+160];
	ld.f32 	%f5370, [%rd81+160];
	add.f32 	%f5371, %f5369, %f5370;
	st.f32 	[%rd81+160], %f5371;
	ld.f32 	%f5372, [%rd56+164];
	ld.f32 	%f5373, [%rd81+164];
	add.f32 	%f5374, %f5372, %f5373;
	st.f32 	[%rd81+164], %f5374;
	ld.f32 	%f5375, [%rd56+168];
	ld.f32 	%f5376, [%rd81+168];
	add.f32 	%f5377, %f5375, %f5376;
	st.f32 	[%rd81+168], %f5377;
	ld.f32 	%f5378, [%rd56+172];
	ld.f32 	%f5379, [%rd81+172];
	add.f32 	%f5380, %f5378, %f5379;
	st.f32 	[%rd81+172], %f5380;
	ld.f32 	%f5381, [%rd56+176];
	ld.f32 	%f5382, [%rd81+176];
	add.f32 	%f5383, %f5381, %f5382;
	st.f32 	[%rd81+176], %f5383;
	ld.f32 	%f5384, [%rd56+180];
	ld.f32 	%f5385, [%rd81+180];
	add.f32 	%f5386, %f5384, %f5385;
	st.f32 	[%rd81+180], %f5386;
	ld.f32 	%f5387, [%rd56+184];
	ld.f32 	%f5388, [%rd81+184];
	add.f32 	%f5389, %f5387, %f5388;
	st.f32 	[%rd81+184], %f5389;
	ld.f32 	%f5390, [%rd56+188];
	ld.f32 	%f5391, [%rd81+188];
	add.f32 	%f5392, %f5390, %f5391;
	st.f32 	[%rd81+188], %f5392;
	ld.f32 	%f5393, [%rd56+192];
	ld.f32 	%f5394, [%rd81+192];
	add.f32 	%f5395, %f5393, %f5394;
	st.f32 	[%rd81+192], %f5395;
	ld.f32 	%f5396, [%rd56+196];
	ld.f32 	%f5397, [%rd81+196];
	add.f32 	%f5398, %f5396, %f5397;
	st.f32 	[%rd81+196], %f5398;
	ld.f32 	%f5399, [%rd56+200];
	ld.f32 	%f5400, [%rd81+200];
	add.f32 	%f5401, %f5399, %f5400;
	st.f32 	[%rd81+200], %f5401;
	ld.f32 	%f5402, [%rd56+204];
	ld.f32 	%f5403, [%rd81+204];
	add.f32 	%f5404, %f5402, %f5403;
	st.f32 	[%rd81+204], %f5404;
	ld.f32 	%f5405, [%rd56+208];
	ld.f32 	%f5406, [%rd81+208];
	add.f32 	%f5407, %f5405, %f5406;
	st.f32 	[%rd81+208], %f5407;
	ld.f32 	%f5408, [%rd56+212];
	ld.f32 	%f5409, [%rd81+212];
	add.f32 	%f5410, %f5408, %f5409;
	st.f32 	[%rd81+212], %f5410;
	ld.f32 	%f5411, [%rd56+216];
	ld.f32 	%f5412, [%rd81+216];
	add.f32 	%f5413, %f5411, %f5412;
	st.f32 	[%rd81+216], %f5413;
	ld.f32 	%f5414, [%rd56+220];
	ld.f32 	%f5415, [%rd81+220];
	add.f32 	%f5416, %f5414, %f5415;
	st.f32 	[%rd81+220], %f5416;
	ld.f32 	%f5417, [%rd56+224];
	ld.f32 	%f5418, [%rd81+224];
	add.f32 	%f5419, %f5417, %f5418;
	st.f32 	[%rd81+224], %f5419;
	ld.f32 	%f5420, [%rd56+228];
	ld.f32 	%f5421, [%rd81+228];
	add.f32 	%f5422, %f5420, %f5421;
	st.f32 	[%rd81+228], %f5422;
	ld.f32 	%f5423, [%rd56+232];
	ld.f32 	%f5424, [%rd81+232];
	add.f32 	%f5425, %f5423, %f5424;
	st.f32 	[%rd81+232], %f5425;
	ld.f32 	%f5426, [%rd56+236];
	ld.f32 	%f5427, [%rd81+236];
	add.f32 	%f5428, %f5426, %f5427;
	st.f32 	[%rd81+236], %f5428;
	ld.f32 	%f5429, [%rd56+240];
	ld.f32 	%f5430, [%rd81+240];
	add.f32 	%f5431, %f5429, %f5430;
	st.f32 	[%rd81+240], %f5431;
	ld.f32 	%f5432, [%rd56+244];
	ld.f32 	%f5433, [%rd81+244];
	add.f32 	%f5434, %f5432, %f5433;
	st.f32 	[%rd81+244], %f5434;
	ld.f32 	%f5435, [%rd56+248];
	ld.f32 	%f5436, [%rd81+248];
	add.f32 	%f5437, %f5435, %f5436;
	st.f32 	[%rd81+248], %f5437;
	ld.f32 	%f5438, [%rd56+252];
	ld.f32 	%f5439, [%rd81+252];
	add.f32 	%f5440, %f5438, %f5439;
	st.f32 	[%rd81+252], %f5440;
$L__BB12_29:
	mov.b32 	%r161, 8;
	mov.b32 	%r163, -1;
	// begin inline asm
	shfl.sync.down.b32 %r154, %r119, %r161, %r126, %r163;
	// end inline asm
	// begin inline asm
	shfl.sync.down.b32 %r159, %r124, %r161, %r126, %r163;
	// end inline asm
	add.s32 	%r164, %r117, 8;
	setp.gt.s32 	%p24, %r164, %r126;
	@%p24 bra 	$L__BB12_31;
	mov.b64 	%rd57, {%r154, %r159};
	ld.f32 	%f5441, [%rd57];
	ld.f32 	%f5442, [%rd81];
	add.f32 	%f5443, %f5441, %f5442;
	st.f32 	[%rd81], %f5443;
	ld.f32 	%f5444, [%rd57+4];
	ld.f32 	%f5445, [%rd81+4];
	add.f32 	%f5446, %f5444, %f5445;
	st.f32 	[%rd81+4], %f5446;
	ld.f32 	%f5447, [%rd57+8];
	ld.f32 	%f5448, [%rd81+8];
	add.f32 	%f5449, %f5447, %f5448;
	st.f32 	[%rd81+8], %f5449;
	ld.f32 	%f5450, [%rd57+12];
	ld.f32 	%f5451, [%rd81+12];
	add.f32 	%f5452, %f5450, %f5451;
	st.f32 	[%rd81+12], %f5452;
	ld.f32 	%f5453, [%rd57+16];
	ld.f32 	%f5454, [%rd81+16];
	add.f32 	%f5455, %f5453, %f5454;
	st.f32 	[%rd81+16], %f5455;
	ld.f32 	%f5456, [%rd57+20];
	ld.f32 	%f5457, [%rd81+20];
	add.f32 	%f5458, %f5456, %f5457;
	st.f32 	[%rd81+20], %f5458;
	ld.f32 	%f5459, [%rd57+24];
	ld.f32 	%f5460, [%rd81+24];
	add.f32 	%f5461, %f5459, %f5460;
	st.f32 	[%rd81+24], %f5461;
	ld.f32 	%f5462, [%rd57+28];
	ld.f32 	%f5463, [%rd81+28];
	add.f32 	%f5464, %f5462, %f5463;
	st.f32 	[%rd81+28], %f5464;
	ld.f32 	%f5465, [%rd57+32];
	ld.f32 	%f5466, [%rd81+32];
	add.f32 	%f5467, %f5465, %f5466;
	st.f32 	[%rd81+32], %f5467;
	ld.f32 	%f5468, [%rd57+36];
	ld.f32 	%f5469, [%rd81+36];
	add.f32 	%f5470, %f5468, %f5469;
	st.f32 	[%rd81+36], %f5470;
	ld.f32 	%f5471, [%rd57+40];
	ld.f32 	%f5472, [%rd81+40];
	add.f32 	%f5473, %f5471, %f5472;
	st.f32 	[%rd81+40], %f5473;
	ld.f32 	%f5474, [%rd57+44];
	ld.f32 	%f5475, [%rd81+44];
	add.f32 	%f5476, %f5474, %f5475;
	st.f32 	[%rd81+44], %f5476;
	ld.f32 	%f5477, [%rd57+48];
	ld.f32 	%f5478, [%rd81+48];
	add.f32 	%f5479, %f5477, %f5478;
	st.f32 	[%rd81+48], %f5479;
	ld.f32 	%f5480, [%rd57+52];
	ld.f32 	%f5481, [%rd81+52];
	add.f32 	%f5482, %f5480, %f5481;
	st.f32 	[%rd81+52], %f5482;
	ld.f32 	%f5483, [%rd57+56];
	ld.f32 	%f5484, [%rd81+56];
	add.f32 	%f5485, %f5483, %f5484;
	st.f32 	[%rd81+56], %f5485;
	ld.f32 	%f5486, [%rd57+60];
	ld.f32 	%f5487, [%rd81+60];
	add.f32 	%f5488, %f5486, %f5487;
	st.f32 	[%rd81+60], %f5488;
	ld.f32 	%f5489, [%rd57+64];
	ld.f32 	%f5490, [%rd81+64];
	add.f32 	%f5491, %f5489, %f5490;
	st.f32 	[%rd81+64], %f5491;
	ld.f32 	%f5492, [%rd57+68];
	ld.f32 	%f5493, [%rd81+68];
	add.f32 	%f5494, %f5492, %f5493;
	st.f32 	[%rd81+68], %f5494;
	ld.f32 	%f5495, [%rd57+72];
	ld.f32 	%f5496, [%rd81+72];
	add.f32 	%f5497, %f5495, %f5496;
	st.f32 	[%rd81+72], %f5497;
	ld.f32 	%f5498, [%rd57+76];
	ld.f32 	%f5499, [%rd81+76];
	add.f32 	%f5500, %f5498, %f5499;
	st.f32 	[%rd81+76], %f5500;
	ld.f32 	%f5501, [%rd57+80];
	ld.f32 	%f5502, [%rd81+80];
	add.f32 	%f5503, %f5501, %f5502;
	st.f32 	[%rd81+80], %f5503;
	ld.f32 	%f5504, [%rd57+84];
	ld.f32 	%f5505, [%rd81+84];
	add.f32 	%f5506, %f5504, %f5505;
	st.f32 	[%rd81+84], %f5506;
	ld.f32 	%f5507, [%rd57+88];
	ld.f32 	%f5508, [%rd81+88];
	add.f32 	%f5509, %f5507, %f5508;
	st.f32 	[%rd81+88], %f5509;
	ld.f32 	%f5510, [%rd57+92];
	ld.f32 	%f5511, [%rd81+92];
	add.f32 	%f5512, %f5510, %f5511;
	st.f32 	[%rd81+92], %f5512;
	ld.f32 	%f5513, [%rd57+96];
	ld.f32 	%f5514, [%rd81+96];
	add.f32 	%f5515, %f5513, %f5514;
	st.f32 	[%rd81+96], %f5515;
	ld.f32 	%f5516, [%rd57+100];
	ld.f32 	%f5517, [%rd81+100];
	add.f32 	%f5518, %f5516, %f5517;
	st.f32 	[%rd81+100], %f5518;
	ld.f32 	%f5519, [%rd57+104];
	ld.f32 	%f5520, [%rd81+104];
	add.f32 	%f5521, %f5519, %f5520;
	st.f32 	[%rd81+104], %f5521;
	ld.f32 	%f5522, [%rd57+108];
	ld.f32 	%f5523, [%rd81+108];
	add.f32 	%f5524, %f5522, %f5523;
	st.f32 	[%rd81+108], %f5524;
	ld.f32 	%f5525, [%rd57+112];
	ld.f32 	%f5526, [%rd81+112];
	add.f32 	%f5527, %f5525, %f5526;
	st.f32 	[%rd81+112], %f5527;
	ld.f32 	%f5528, [%rd57+116];
	ld.f32 	%f5529, [%rd81+116];
	add.f32 	%f5530, %f5528, %f5529;
	st.f32 	[%rd81+116], %f5530;
	ld.f32 	%f5531, [%rd57+120];
	ld.f32 	%f5532, [%rd81+120];
	add.f32 	%f5533, %f5531, %f5532;
	st.f32 	[%rd81+120], %f5533;
	ld.f32 	%f5534, [%rd57+124];
	ld.f32 	%f5535, [%rd81+124];
	add.f32 	%f5536, %f5534, %f5535;
	st.f32 	[%rd81+124], %f5536;
	ld.f32 	%f5537, [%rd57+128];
	ld.f32 	%f5538, [%rd81+128];
	add.f32 	%f5539, %f5537, %f5538;
	st.f32 	[%rd81+128], %f5539;
	ld.f32 	%f5540, [%rd57+132];
	ld.f32 	%f5541, [%rd81+132];
	add.f32 	%f5542, %f5540, %f5541;
	st.f32 	[%rd81+132], %f5542;
	ld.f32 	%f5543, [%rd57+136];
	ld.f32 	%f5544, [%rd81+136];
	add.f32 	%f5545, %f5543, %f5544;
	st.f32 	[%rd81+136], %f5545;
	ld.f32 	%f5546, [%rd57+140];
	ld.f32 	%f5547, [%rd81+140];
	add.f32 	%f5548, %f5546, %f5547;
	st.f32 	[%rd81+140], %f5548;
	ld.f32 	%f5549, [%rd57+144];
	ld.f32 	%f5550, [%rd81+144];
	add.f32 	%f5551, %f5549, %f5550;
	st.f32 	[%rd81+144], %f5551;
	ld.f32 	%f5552, [%rd57+148];
	ld.f32 	%f5553, [%rd81+148];
	add.f32 	%f5554, %f5552, %f5553;
	st.f32 	[%rd81+148], %f5554;
	ld.f32 	%f5555, [%rd57+152];
	ld.f32 	%f5556, [%rd81+152];
	add.f32 	%f5557, %f5555, %f5556;
	st.f32 	[%rd81+152], %f5557;
	ld.f32 	%f5558, [%rd57+156];
	ld.f32 	%f5559, [%rd81+156];
	add.f32 	%f5560, %f5558, %f5559;
	st.f32 	[%rd81+156], %f5560;
	ld.f32 	%f5561, [%rd57+160];
	ld.f32 	%f5562, [%rd81+160];
	add.f32 	%f5563, %f5561, %f5562;
	st.f32 	[%rd81+160], %f5563;
	ld.f32 	%f5564, [%rd57+164];
	ld.f32 	%f5565, [%rd81+164];
	add.f32 	%f5566, %f5564, %f5565;
	st.f32 	[%rd81+164], %f5566;
	ld.f32 	%f5567, [%rd57+168];
	ld.f32 	%f5568, [%rd81+168];
	add.f32 	%f5569, %f5567, %f5568;
	st.f32 	[%rd81+168], %f5569;
	ld.f32 	%f5570, [%rd57+172];
	ld.f32 	%f5571, [%rd81+172];
	add.f32 	%f5572, %f5570, %f5571;
	st.f32 	[%rd81+172], %f5572;
	ld.f32 	%f5573, [%rd57+176];
	ld.f32 	%f5574, [%rd81+176];
	add.f32 	%f5575, %f5573, %f5574;
	st.f32 	[%rd81+176], %f5575;
	ld.f32 	%f5576, [%rd57+180];
	ld.f32 	%f5577, [%rd81+180];
	add.f32 	%f5578, %f5576, %f5577;
	st.f32 	[%rd81+180], %f5578;
	ld.f32 	%f5579, [%rd57+184];
	ld.f32 	%f5580, [%rd81+184];
	add.f32 	%f5581, %f5579, %f5580;
	st.f32 	[%rd81+184], %f5581;
	ld.f32 	%f5582, [%rd57+188];
	ld.f32 	%f5583, [%rd81+188];
	add.f32 	%f5584, %f5582, %f5583;
	st.f32 	[%rd81+188], %f5584;
	ld.f32 	%f5585, [%rd57+192];
	ld.f32 	%f5586, [%rd81+192];
	add.f32 	%f5587, %f5585, %f5586;
	st.f32 	[%rd81+192], %f5587;
	ld.f32 	%f5588, [%rd57+196];
	ld.f32 	%f5589, [%rd81+196];
	add.f32 	%f5590, %f5588, %f5589;
	st.f32 	[%rd81+196], %f5590;
	ld.f32 	%f5591, [%rd57+200];
	ld.f32 	%f5592, [%rd81+200];
	add.f32 	%f5593, %f5591, %f5592;
	st.f32 	[%rd81+200], %f5593;
	ld.f32 	%f5594, [%rd57+204];
	ld.f32 	%f5595, [%rd81+204];
	add.f32 	%f5596, %f5594, %f5595;
	st.f32 	[%rd81+204], %f5596;
	ld.f32 	%f5597, [%rd57+208];
	ld.f32 	%f5598, [%rd81+208];
	add.f32 	%f5599, %f5597, %f5598;
	st.f32 	[%rd81+208], %f5599;
	ld.f32 	%f5600, [%rd57+212];
	ld.f32 	%f5601, [%rd81+212];
	add.f32 	%f5602, %f5600, %f5601;
	st.f32 	[%rd81+212], %f5602;
	ld.f32 	%f5603, [%rd57+216];
	ld.f32 	%f5604, [%rd81+216];
	add.f32 	%f5605, %f5603, %f5604;
	st.f32 	[%rd81+216], %f5605;
	ld.f32 	%f5606, [%rd57+220];
	ld.f32 	%f5607, [%rd81+220];
	add.f32 	%f5608, %f5606, %f5607;
	st.f32 	[%rd81+220], %f5608;
	ld.f32 	%f5609, [%rd57+224];
	ld.f32 	%f5610, [%rd81+224];
	add.f32 	%f5611, %f5609, %f5610;
	st.f32 	[%rd81+224], %f5611;
	ld.f32 	%f5612, [%rd57+228];
	ld.f32 	%f5613, [%rd81+228];
	add.f32 	%f5614, %f5612, %f5613;
	st.f32 	[%rd81+228], %f5614;
	ld.f32 	%f5615, [%rd57+232];
	ld.f32 	%f5616, [%rd81+232];
	add.f32 	%f5617, %f5615, %f5616;
	st.f32 	[%rd81+232], %f5617;
	ld.f32 	%f5618, [%rd57+236];
	ld.f32 	%f5619, [%rd81+236];
	add.f32 	%f5620, %f5618, %f5619;
	st.f32 	[%rd81+236], %f5620;
	ld.f32 	%f5621, [%rd57+240];
	ld.f32 	%f5622, [%rd81+240];
	add.f32 	%f5623, %f5621, %f5622;
	st.f32 	[%rd81+240], %f5623;
	ld.f32 	%f5624, [%rd57+244];
	ld.f32 	%f5625, [%rd81+244];
	add.f32 	%f5626, %f5624, %f5625;
	st.f32 	[%rd81+244], %f5626;
	ld.f32 	%f5627, [%rd57+248];
	ld.f32 	%f5628, [%rd81+248];
	add.f32 	%f5629, %f5627, %f5628;
	st.f32 	[%rd81+248], %f5629;
	ld.f32 	%f5630, [%rd57+252];
	ld.f32 	%f5631, [%rd81+252];
	add.f32 	%f5632, %f5630, %f5631;
	st.f32 	[%rd81+252], %f5632;
$L__BB12_31:
	mov.b32 	%r172, 16;
	mov.b32 	%r174, -1;
	// begin inline asm
	shfl.sync.down.b32 %r165, %r119, %r172, %r126, %r174;
	// end inline asm
	// begin inline asm
	shfl.sync.down.b32 %r170, %r124, %r172, %r126, %r174;
	// end inline asm
	add.s32 	%r175, %r117, 16;
	setp.gt.s32 	%p25, %r175, %r126;
	@%p25 bra 	$L__BB12_33;
	mov.b64 	%rd58, {%r165, %r170};
	ld.f32 	%f5633, [%rd58];
	ld.f32 	%f5634, [%rd81];
	add.f32 	%f5635, %f5633, %f5634;
	st.f32 	[%rd81], %f5635;
	ld.f32 	%f5636, [%rd58+4];
	ld.f32 	%f5637, [%rd81+4];
	add.f32 	%f5638, %f5636, %f5637;
	st.f32 	[%rd81+4], %f5638;
	ld.f32 	%f5639, [%rd58+8];
	ld.f32 	%f5640, [%rd81+8];
	add.f32 	%f5641, %f5639, %f5640;
	st.f32 	[%rd81+8], %f5641;
	ld.f32 	%f5642, [%rd58+12];
	ld.f32 	%f5643, [%rd81+12];
	add.f32 	%f5644, %f5642, %f5643;
	st.f32 	[%rd81+12], %f5644;
	ld.f32 	%f5645, [%rd58+16];
	ld.f32 	%f5646, [%rd81+16];
	add.f32 	%f5647, %f5645, %f5646;
	st.f32 	[%rd81+16], %f5647;
	ld.f32 	%f5648, [%rd58+20];
	ld.f32 	%f5649, [%rd81+20];
	add.f32 	%f5650, %f5648, %f5649;
	st.f32 	[%rd81+20], %f5650;
	ld.f32 	%f5651, [%rd58+24];
	ld.f32 	%f5652, [%rd81+24];
	add.f32 	%f5653, %f5651, %f5652;
	st.f32 	[%rd81+24], %f5653;
	ld.f32 	%f5654, [%rd58+28];
	ld.f32 	%f5655, [%rd81+28];
	add.f32 	%f5656, %f5654, %f5655;
	st.f32 	[%rd81+28], %f5656;
	ld.f32 	%f5657, [%rd58+32];
	ld.f32 	%f5658, [%rd81+32];
	add.f32 	%f5659, %f5657, %f5658;
	st.f32 	[%rd81+32], %f5659;
	ld.f32 	%f5660, [%rd58+36];
	ld.f32 	%f5661, [%rd81+36];
	add.f32 	%f5662, %f5660, %f5661;
	st.f32 	[%rd81+36], %f5662;
	ld.f32 	%f5663, [%rd58+40];
	ld.f32 	%f5664, [%rd81+40];
	add.f32 	%f5665, %f5663, %f5664;
	st.f32 	[%rd81+40], %f5665;
	ld.f32 	%f5666, [%rd58+44];
	ld.f32 	%f5667, [%rd81+44];
	add.f32 	%f5668, %f5666, %f5667;
	st.f32 	[%rd81+44], %f5668;
	ld.f32 	%f5669, [%rd58+48];
	ld.f32 	%f5670, [%rd81+48];
	add.f32 	%f5671, %f5669, %f5670;
	st.f32 	[%rd81+48], %f5671;
	ld.f32 	%f5672, [%rd58+52];
	ld.f32 	%f5673, [%rd81+52];
	add.f32 	%f5674, %f5672, %f5673;
	st.f32 	[%rd81+52], %f5674;
	ld.f32 	%f5675, [%rd58+56];
	ld.f32 	%f5676, [%rd81+56];
	add.f32 	%f5677, %f5675, %f5676;
	st.f32 	[%rd81+56], %f5677;
	ld.f32 	%f5678, [%rd58+60];
	ld.f32 	%f5679, [%rd81+60];
	add.f32 	%f5680, %f5678, %f5679;
	st.f32 	[%rd81+60], %f5680;
	ld.f32 	%f5681, [%rd58+64];
	ld.f32 	%f5682, [%rd81+64];
	add.f32 	%f5683, %f5681, %f5682;
	st.f32 	[%rd81+64], %f5683;
	ld.f32 	%f5684, [%rd58+68];
	ld.f32 	%f5685, [%rd81+68];
	add.f32 	%f5686, %f5684, %f5685;
	st.f32 	[%rd81+68], %f5686;
	ld.f32 	%f5687, [%rd58+72];
	ld.f32 	%f5688, [%rd81+72];
	add.f32 	%f5689, %f5687, %f5688;
	st.f32 	[%rd81+72], %f5689;
	ld.f32 	%f5690, [%rd58+76];
	ld.f32 	%f5691, [%rd81+76];
	add.f32 	%f5692, %f5690, %f5691;
	st.f32 	[%rd81+76], %f5692;
	ld.f32 	%f5693, [%rd58+80];
	ld.f32 	%f5694, [%rd81+80];
	add.f32 	%f5695, %f5693, %f5694;
	st.f32 	[%rd81+80], %f5695;
	ld.f32 	%f5696, [%rd58+84];
	ld.f32 	%f5697, [%rd81+84];
	add.f32 	%f5698, %f5696, %f5697;
	st.f32 	[%rd81+84], %f5698;
	ld.f32 	%f5699, [%rd58+88];
	ld.f32 	%f5700, [%rd81+88];
	add.f32 	%f5701, %f5699, %f5700;
	st.f32 	[%rd81+88], %f5701;
	ld.f32 	%f5702, [%rd58+92];
	ld.f32 	%f5703, [%rd81+92];
	add.f32 	%f5704, %f5702, %f5703;
	st.f32 	[%rd81+92], %f5704;
	ld.f32 	%f5705, [%rd58+96];
	ld.f32 	%f5706, [%rd81+96];
	add.f32 	%f5707, %f5705, %f5706;
	st.f32 	[%rd81+96], %f5707;
	ld.f32 	%f5708, [%rd58+100];
	ld.f32 	%f5709, [%rd81+100];
	add.f32 	%f5710, %f5708, %f5709;
	st.f32 	[%rd81+100], %f5710;
	ld.f32 	%f5711, [%rd58+104];
	ld.f32 	%f5712, [%rd81+104];
	add.f32 	%f5713, %f5711, %f5712;
	st.f32 	[%rd81+104], %f5713;
	ld.f32 	%f5714, [%rd58+108];
	ld.f32 	%f5715, [%rd81+108];
	add.f32 	%f5716, %f5714, %f5715;
	st.f32 	[%rd81+108], %f5716;
	ld.f32 	%f5717, [%rd58+112];
	ld.f32 	%f5718, [%rd81+112];
	add.f32 	%f5719, %f5717, %f5718;
	st.f32 	[%rd81+112], %f5719;
	ld.f32 	%f5720, [%rd58+116];
	ld.f32 	%f5721, [%rd81+116];
	add.f32 	%f5722, %f5720, %f5721;
	st.f32 	[%rd81+116], %f5722;
	ld.f32 	%f5723, [%rd58+120];
	ld.f32 	%f5724, [%rd81+120];
	add.f32 	%f5725, %f5723, %f5724;
	st.f32 	[%rd81+120], %f5725;
	ld.f32 	%f5726, [%rd58+124];
	ld.f32 	%f5727, [%rd81+124];
	add.f32 	%f5728, %f5726, %f5727;
	st.f32 	[%rd81+124], %f5728;
	ld.f32 	%f5729, [%rd58+128];
	ld.f32 	%f5730, [%rd81+128];
	add.f32 	%f5731, %f5729, %f5730;
	st.f32 	[%rd81+128], %f5731;
	ld.f32 	%f5732, [%rd58+132];
	ld.f32 	%f5733, [%rd81+132];
	add.f32 	%f5734, %f5732, %f5733;
	st.f32 	[%rd81+132], %f5734;
	ld.f32 	%f5735, [%rd58+136];
	ld.f32 	%f5736, [%rd81+136];
	add.f32 	%f5737, %f5735, %f5736;
	st.f32 	[%rd81+136], %f5737;
	ld.f32 	%f5738, [%rd58+140];
	ld.f32 	%f5739, [%rd81+140];
	add.f32 	%f5740, %f5738, %f5739;
	st.f32 	[%rd81+140], %f5740;
	ld.f32 	%f5741, [%rd58+144];
	ld.f32 	%f5742, [%rd81+144];
	add.f32 	%f5743, %f5741, %f5742;
	st.f32 	[%rd81+144], %f5743;
	ld.f32 	%f5744, [%rd58+148];
	ld.f32 	%f5745, [%rd81+148];
	add.f32 	%f5746, %f5744, %f5745;
	st.f32 	[%rd81+148], %f5746;
	ld.f32 	%f5747, [%rd58+152];
	ld.f32 	%f5748, [%rd81+152];
	add.f32 	%f5749, %f5747, %f5748;
	st.f32 	[%rd81+152], %f5749;
	ld.f32 	%f5750, [%rd58+156];
	ld.f32 	%f5751, [%rd81+156];
	add.f32 	%f5752, %f5750, %f5751;
	st.f32 	[%rd81+156], %f5752;
	ld.f32 	%f5753, [%rd58+160];
	ld.f32 	%f5754, [%rd81+160];
	add.f32 	%f5755, %f5753, %f5754;
	st.f32 	[%rd81+160], %f5755;
	ld.f32 	%f5756, [%rd58+164];
	ld.f32 	%f5757, [%rd81+164];
	add.f32 	%f5758, %f5756, %f5757;
	st.f32 	[%rd81+164], %f5758;
	ld.f32 	%f5759, [%rd58+168];
	ld.f32 	%f5760, [%rd81+168];
	add.f32 	%f5761, %f5759, %f5760;
	st.f32 	[%rd81+168], %f5761;
	ld.f32 	%f5762, [%rd58+172];
	ld.f32 	%f5763, [%rd81+172];
	add.f32 	%f5764, %f5762, %f5763;
	st.f32 	[%rd81+172], %f5764;
	ld.f32 	%f5765, [%rd58+176];
	ld.f32 	%f5766, [%rd81+176];
	add.f32 	%f5767, %f5765, %f5766;
	st.f32 	[%rd81+176], %f5767;
	ld.f32 	%f5768, [%rd58+180];
	ld.f32 	%f5769, [%rd81+180];
	add.f32 	%f5770, %f5768, %f5769;
	st.f32 	[%rd81+180], %f5770;
	ld.f32 	%f5771, [%rd58+184];
	ld.f32 	%f5772, [%rd81+184];
	add.f32 	%f5773, %f5771, %f5772;
	st.f32 	[%rd81+184], %f5773;
	ld.f32 	%f5774, [%rd58+188];
	ld.f32 	%f5775, [%rd81+188];
	add.f32 	%f5776, %f5774, %f5775;
	st.f32 	[%rd81+188], %f5776;
	ld.f32 	%f5777, [%rd58+192];
	ld.f32 	%f5778, [%rd81+192];
	add.f32 	%f5779, %f5777, %f5778;
	st.f32 	[%rd81+192], %f5779;
	ld.f32 	%f5780, [%rd58+196];
	ld.f32 	%f5781, [%rd81+196];
	add.f32 	%f5782, %f5780, %f5781;
	st.f32 	[%rd81+196], %f5782;
	ld.f32 	%f5783, [%rd58+200];
	ld.f32 	%f5784, [%rd81+200];
	add.f32 	%f5785, %f5783, %f5784;
	st.f32 	[%rd81+200], %f5785;
	ld.f32 	%f5786, [%rd58+204];
	ld.f32 	%f5787, [%rd81+204];
	add.f32 	%f5788, %f5786, %f5787;
	st.f32 	[%rd81+204], %f5788;
	ld.f32 	%f5789, [%rd58+208];
	ld.f32 	%f5790, [%rd81+208];
	add.f32 	%f5791, %f5789, %f5790;
	st.f32 	[%rd81+208], %f5791;
	ld.f32 	%f5792, [%rd58+212];
	ld.f32 	%f5793, [%rd81+212];
	add.f32 	%f5794, %f5792, %f5793;
	st.f32 	[%rd81+212], %f5794;
	ld.f32 	%f5795, [%rd58+216];
	ld.f32 	%f5796, [%rd81+216];
	add.f32 	%f5797, %f5795, %f5796;
	st.f32 	[%rd81+216], %f5797;
	ld.f32 	%f5798, [%rd58+220];
	ld.f32 	%f5799, [%rd81+220];
	add.f32 	%f5800, %f5798, %f5799;
	st.f32 	[%rd81+220], %f5800;
	ld.f32 	%f5801, [%rd58+224];
	ld.f32 	%f5802, [%rd81+224];
	add.f32 	%f5803, %f5801, %f5802;
	st.f32 	[%rd81+224], %f5803;
	ld.f32 	%f5804, [%rd58+228];
	ld.f32 	%f5805, [%rd81+228];
	add.f32 	%f5806, %f5804, %f5805;
	st.f32 	[%rd81+228], %f5806;
	ld.f32 	%f5807, [%rd58+232];
	ld.f32 	%f5808, [%rd81+232];
	add.f32 	%f5809, %f5807, %f5808;
	st.f32 	[%rd81+232], %f5809;
	ld.f32 	%f5810, [%rd58+236];
	ld.f32 	%f5811, [%rd81+236];
	add.f32 	%f5812, %f5810, %f5811;
	st.f32 	[%rd81+236], %f5812;
	ld.f32 	%f5813, [%rd58+240];
	ld.f32 	%f5814, [%rd81+240];
	add.f32 	%f5815, %f5813, %f5814;
	st.f32 	[%rd81+240], %f5815;
	ld.f32 	%f5816, [%rd58+244];
	ld.f32 	%f5817, [%rd81+244];
	add.f32 	%f5818, %f5816, %f5817;
	st.f32 	[%rd81+244], %f5818;
	ld.f32 	%f5819, [%rd58+248];
	ld.f32 	%f5820, [%rd81+248];
	add.f32 	%f5821, %f5819, %f5820;
	st.f32 	[%rd81+248], %f5821;
	ld.f32 	%f5822, [%rd58+252];
	ld.f32 	%f5823, [%rd81+252];
	add.f32 	%f5824, %f5822, %f5823;
	st.f32 	[%rd81+252], %f5824;
$L__BB12_33:
	setp.ne.s32 	%p26, %r117, 0;
	@%p26 bra 	$L__BB12_35;
	shr.u32 	%r176, %r1, 2;
	and.b32  	%r177, %r176, 248;
	mov.u32 	%r178, _ZZN3cub18CUB_300001_SM_10006detail6reduce28DeviceReduceSingleTileKernelINS2_10policy_hubIPfj9sum_deltaE10Policy1000EN6thrust24THRUST_300001_SM_1000_NS6detail15normal_iteratorINSA_10device_ptrIS5_EEEEPS5_jS6_S5_S5_N4cuda3std3__410__identityEEEvT0_T1_T2_T3_T4_T6_E12temp_storage;
	add.s32 	%r179, %r178, %r177;
	st.shared.u64 	[%r179+8], %rd81;
$L__BB12_35:
	bar.sync 	0;
	setp.ne.s32 	%p27, %r1, 0;
	setp.lt.u32 	%p28, %r57, 33;
	or.pred  	%p29, %p27, %p28;
	@%p29 bra 	$L__BB12_64;
	ld.shared.u64 	%rd59, [_ZZN3cub18CUB_300001_SM_10006detail6reduce28DeviceReduceSingleTileKernelINS2_10policy_hubIPfj9sum_deltaE10Policy1000EN6thrust24THRUST_300001_SM_1000_NS6detail15normal_iteratorINSA_10device_ptrIS5_EEEEPS5_jS6_S5_S5_N4cuda3std3__410__identityEEEvT0_T1_T2_T3_T4_T6_E12temp_storage+16];
	ld.f32 	%f5825, [%rd59];
	ld.f32 	%f5826, [%rd81];
	add.f32 	%f193, %f5825, %f5826;
	st.f32 	[%rd81], %f193;
	ld.f32 	%f5827, [%rd59+4];
	ld.f32 	%f5828, [%rd81+4];
	add.f32 	%f194, %f5827, %f5828;
	st.f32 	[%rd81+4], %f194;
	ld.f32 	%f5829, [%rd59+8];
	ld.f32 	%f5830, [%rd81+8];
	add.f32 	%f195, %f5829, %f5830;
	st.f32 	[%rd81+8], %f195;
	ld.f32 	%f5831, [%rd59+12];
	ld.f32 	%f5832, [%rd81+12];
	add.f32 	%f196, %f5831, %f5832;
	st.f32 	[%rd81+12], %f196;
	ld.f32 	%f5833, [%rd59+16];
	ld.f32 	%f5834, [%rd81+16];
	add.f32 	%f197, %f5833, %f5834;
	st.f32 	[%rd81+16], %f197;
	ld.f32 	%f5835, [%rd59+20];
	ld.f32 	%f5836, [%rd81+20];
	add.f32 	%f198, %f5835, %f5836;
	st.f32 	[%rd81+20], %f198;
	ld.f32 	%f5837, [%rd59+24];
	ld.f32 	%f5838, [%rd81+24];
	add.f32 	%f199, %f5837, %f5838;
	st.f32 	[%rd81+24], %f199;
	ld.f32 	%f5839, [%rd59+28];
	ld.f32 	%f5840, [%rd81+28];
	add.f32 	%f200, %f5839, %f5840;
	st.f32 	[%rd81+28], %f200;
	ld.f32 	%f5841, [%rd59+32];
	ld.f32 	%f5842, [%rd81+32];
	add.f32 	%f201, %f5841, %f5842;
	st.f32 	[%rd81+32], %f201;
	ld.f32 	%f5843, [%rd59+36];
	ld.f32 	%f5844, [%rd81+36];
	add.f32 	%f202, %f5843, %f5844;
	st.f32 	[%rd81+36], %f202;
	ld.f32 	%f5845, [%rd59+40];
	ld.f32 	%f5846, [%rd81+40];
	add.f32 	%f203, %f5845, %f5846;
	st.f32 	[%rd81+40], %f203;
	ld.f32 	%f5847, [%rd59+44];
	ld.f32 	%f5848, [%rd81+44];
	add.f32 	%f204, %f5847, %f5848;
	st.f32 	[%rd81+44], %f204;
	ld.f32 	%f5849, [%rd59+48];
	ld.f32 	%f5850, [%rd81+48];
	add.f32 	%f205, %f5849, %f5850;
	st.f32 	[%rd81+48], %f205;
	ld.f32 	%f5851, [%rd59+52];
	ld.f32 	%f5852, [%rd81+52];
	add.f32 	%f206, %f5851, %f5852;
	st.f32 	[%rd81+52], %f206;
	ld.f32 	%f5853, [%rd59+56];
	ld.f32 	%f5854, [%rd81+56];
	add.f32 	%f207, %f5853, %f5854;
	st.f32 	[%rd81+56], %f207;
	ld.f32 	%f5855, [%rd59+60];
	ld.f32 	%f5856, [%rd81+60];
	add.f32 	%f208, %f5855, %f5856;
	st.f32 	[%rd81+60], %f208;
	ld.f32 	%f5857, [%rd59+64];
	ld.f32 	%f5858, [%rd81+64];
	add.f32 	%f209, %f5857, %f5858;
	st.f32 	[%rd81+64], %f209;
	ld.f32 	%f5859, [%rd59+68];
	ld.f32 	%f5860, [%rd81+68];
	add.f32 	%f210, %f5859, %f5860;
	st.f32 	[%rd81+68], %f210;
	ld.f32 	%f5861, [%rd59+72];
	ld.f32 	%f5862, [%rd81+72];
	add.f32 	%f211, %f5861, %f5862;
	st.f32 	[%rd81+72], %f211;
	ld.f32 	%f5863, [%rd59+76];
	ld.f32 	%f5864, [%rd81+76];
	add.f32 	%f212, %f5863, %f5864;
	st.f32 	[%rd81+76], %f212;
	ld.f32 	%f5865, [%rd59+80];
	ld.f32 	%f5866, [%rd81+80];
	add.f32 	%f213, %f5865, %f5866;
	st.f32 	[%rd81+80], %f213;
	ld.f32 	%f5867, [%rd59+84];
	ld.f32 	%f5868, [%rd81+84];
	add.f32 	%f214, %f5867, %f5868;
	st.f32 	[%rd81+84], %f214;
	ld.f32 	%f5869, [%rd59+88];
	ld.f32 	%f5870, [%rd81+88];
	add.f32 	%f215, %f5869, %f5870;
	st.f32 	[%rd81+88], %f215;
	ld.f32 	%f5871, [%rd59+92];
	ld.f32 	%f5872, [%rd81+92];
	add.f32 	%f216, %f5871, %f5872;
	st.f32 	[%rd81+92], %f216;
	ld.f32 	%f5873, [%rd59+96];
	ld.f32 	%f5874, [%rd81+96];
	add.f32 	%f217, %f5873, %f5874;
	st.f32 	[%rd81+96], %f217;
	ld.f32 	%f5875, [%rd59+100];
	ld.f32 	%f5876, [%rd81+100];
	add.f32 	%f218, %f5875, %f5876;
	st.f32 	[%rd81+100], %f218;
	ld.f32 	%f5877, [%rd59+104];
	ld.f32 	%f5878, [%rd81+104];
	add.f32 	%f219, %f5877, %f5878;
	st.f32 	[%rd81+104], %f219;
	ld.f32 	%f5879, [%rd59+108];
	ld.f32 	%f5880, [%rd81+108];
	add.f32 	%f220, %f5879, %f5880;
	st.f32 	[%rd81+108], %f220;
	ld.f32 	%f5881, [%rd59+112];
	ld.f32 	%f5882, [%rd81+112];
	add.f32 	%f221, %f5881, %f5882;
	st.f32 	[%rd81+112], %f221;
	ld.f32 	%f5883, [%rd59+116];
	ld.f32 	%f5884, [%rd81+116];
	add.f32 	%f222, %f5883, %f5884;
	st.f32 	[%rd81+116], %f222;
	ld.f32 	%f5885, [%rd59+120];
	ld.f32 	%f5886, [%rd81+120];
	add.f32 	%f223, %f5885, %f5886;
	st.f32 	[%rd81+120], %f223;
	ld.f32 	%f5887, [%rd59+124];
	ld.f32 	%f5888, [%rd81+124];
	add.f32 	%f224, %f5887, %f5888;
	st.f32 	[%rd81+124], %f224;
	ld.f32 	%f5889, [%rd59+128];
	ld.f32 	%f5890, [%rd81+128];
	add.f32 	%f225, %f5889, %f5890;
	st.f32 	[%rd81+128], %f225;
	ld.f32 	%f5891, [%rd59+132];
	ld.f32 	%f5892, [%rd81+132];
	add.f32 	%f226, %f5891, %f5892;
	st.f32 	[%rd81+132], %f226;
	ld.f32 	%f5893, [%rd59+136];
	ld.f32 	%f5894, [%rd81+136];
	add.f32 	%f227, %f5893, %f5894;
	st.f32 	[%rd81+136], %f227;
	ld.f32 	%f5895, [%rd59+140];
	ld.f32 	%f5896, [%rd81+140];
	add.f32 	%f228, %f5895, %f5896;
	st.f32 	[%rd81+140], %f228;
	ld.f32 	%f5897, [%rd59+144];
	ld.f32 	%f5898, [%rd81+144];
	add.f32 	%f229, %f5897, %f5898;
	st.f32 	[%rd81+144], %f229;
	ld.f32 	%f5899, [%rd59+148];
	ld.f32 	%f5900, [%rd81+148];
	add.f32 	%f230, %f5899, %f5900;
	st.f32 	[%rd81+148], %f230;
	ld.f32 	%f5901, [%rd59+152];
	ld.f32 	%f5902, [%rd81+152];
	add.f32 	%f231, %f5901, %f5902;
	st.f32 	[%rd81+152], %f231;
	ld.f32 	%f5903, [%rd59+156];
	ld.f32 	%f5904, [%rd81+156];
	add.f32 	%f232, %f5903, %f5904;
	st.f32 	[%rd81+156], %f232;
	ld.f32 	%f5905, [%rd59+160];
	ld.f32 	%f5906, [%rd81+160];
	add.f32 	%f233, %f5905, %f5906;
	st.f32 	[%rd81+160], %f233;
	ld.f32 	%f5907, [%rd59+164];
	ld.f32 	%f5908, [%rd81+164];
	add.f32 	%f234, %f5907, %f5908;
	st.f32 	[%rd81+164], %f234;
	ld.f32 	%f5909, [%rd59+168];
	ld.f32 	%f5910, [%rd81+168];
	add.f32 	%f235, %f5909, %f5910;
	st.f32 	[%rd81+168], %f235;
	ld.f32 	%f5911, [%rd59+172];
	ld.f32 	%f5912, [%rd81+172];
	add.f32 	%f236, %f5911, %f5912;
	st.f32 	[%rd81+172], %f236;
	ld.f32 	%f5913, [%rd59+176];
	ld.f32 	%f5914, [%rd81+176];
	add.f32 	%f237, %f5913, %f5914;
	st.f32 	[%rd81+176], %f237;
	ld.f32 	%f5915, [%rd59+180];
	ld.f32 	%f5916, [%rd81+180];
	add.f32 	%f238, %f5915, %f5916;
	st.f32 	[%rd81+180], %f238;
	ld.f32 	%f5917, [%rd59+184];
	ld.f32 	%f5918, [%rd81+184];
	add.f32 	%f239, %f5917, %f5918;
	st.f32 	[%rd81+184], %f239;
	ld.f32 	%f5919, [%rd59+188];
	ld.f32 	%f5920, [%rd81+188];
	add.f32 	%f240, %f5919, %f5920;
	st.f32 	[%rd81+188], %f240;
	ld.f32 	%f5921, [%rd59+192];
	ld.f32 	%f5922, [%rd81+192];
	add.f32 	%f241, %f5921, %f5922;
	st.f32 	[%rd81+192], %f241;
	ld.f32 	%f5923, [%rd59+196];
	ld.f32 	%f5924, [%rd81+196];
	add.f32 	%f242, %f5923, %f5924;
	st.f32 	[%rd81+196], %f242;
	ld.f32 	%f5925, [%rd59+200];
	ld.f32 	%f5926, [%rd81+200];
	add.f32 	%f243, %f5925, %f5926;
	st.f32 	[%rd81+200], %f243;
	ld.f32 	%f5927, [%rd59+204];
	ld.f32 	%f5928, [%rd81+204];
	add.f32 	%f244, %f5927, %f5928;
	st.f32 	[%rd81+204], %f244;
	ld.f32 	%f5929, [%rd59+208];
	ld.f32 	%f5930, [%rd81+208];
	add.f32 	%f245, %f5929, %f5930;
	st.f32 	[%rd81+208], %f245;
	ld.f32 	%f5931, [%rd59+212];
	ld.f32 	%f5932, [%rd81+212];
	add.f32 	%f246, %f5931, %f5932;
	st.f32 	[%rd81+212], %f246;
	ld.f32 	%f5933, [%rd59+216];
	ld.f32 	%f5934, [%rd81+216];
	add.f32 	%f247, %f5933, %f5934;
	st.f32 	[%rd81+216], %f247;
	ld.f32 	%f5935, [%rd59+220];
	ld.f32 	%f5936, [%rd81+220];
	add.f32 	%f248, %f5935, %f5936;
	st.f32 	[%rd81+220], %f248;
	ld.f32 	%f5937, [%rd59+224];
	ld.f32 	%f5938, [%rd81+224];
	add.f32 	%f249, %f5937, %f5938;
	st.f32 	[%rd81+224], %f249;
	ld.f32 	%f5939, [%rd59+228];
	ld.f32 	%f5940, [%rd81+228];
	add.f32 	%f250, %f5939, %f5940;
	st.f32 	[%rd81+228], %f250;
	ld.f32 	%f5941, [%rd59+232];
	ld.f32 	%f5942, [%rd81+232];
	add.f32 	%f251, %f5941, %f5942;
	st.f32 	[%rd81+232], %f251;
	ld.f32 	%f5943, [%rd59+236];
	ld.f32 	%f5944, [%rd81+236];
	add.f32 	%f252, %f5943, %f5944;
	st.f32 	[%rd81+236], %f252;
	ld.f32 	%f5945, [%rd59+240];
	ld.f32 	%f5946, [%rd81+240];
	add.f32 	%f253, %f5945, %f5946;
	st.f32 	[%rd81+240], %f253;
	ld.f32 	%f5947, [%rd59+244];
	ld.f32 	%f5948, [%rd81+244];
	add.f32 	%f254, %f5947, %f5948;
	st.f32 	[%rd81+244], %f254;
	ld.f32 	%f5949, [%rd59+248];
	ld.f32 	%f5950, [%rd81+248];
	add.f32 	%f255, %f5949, %f5950;
	st.f32 	[%rd81+248], %f255;
	ld.f32 	%f5951, [%rd59+252];
	ld.f32 	%f5952, [%rd81+252];
	add.f32 	%f256, %f5951, %f5952;
	st.f32 	[%rd81+252], %f256;
	setp.lt.u32 	%p30, %r57, 65;
	@%p30 bra 	$L__BB12_64;
	ld.shared.u64 	%rd60, [_ZZN3cub18CUB_300001_SM_10006detail6reduce28DeviceReduceSingleTileKernelINS2_10policy_hubIPfj9sum_deltaE10Policy1000EN6thrust24THRUST_300001_SM_1000_NS6detail15normal_iteratorINSA_10device_ptrIS5_EEEEPS5_jS6_S5_S5_N4cuda3std3__410__identityEEEvT0_T1_T2_T3_T4_T6_E12temp_storage+24];
	ld.f32 	%f5953, [%rd60];
	add.f32 	%f257, %f5953, %f193;
	st.f32 	[%rd81], %f257;
	ld.f32 	%f5954, [%rd60+4];
	add.f32 	%f258, %f5954, %f194;
	st.f32 	[%rd81+4], %f258;
	ld.f32 	%f5955, [%rd60+8];
	add.f32 	%f259, %f5955, %f195;
	st.f32 	[%rd81+8], %f259;
	ld.f32 	%f5956, [%rd60+12];
	add.f32 	%f260, %f5956, %f196;
	st.f32 	[%rd81+12], %f260;
	ld.f32 	%f5957, [%rd60+16];
	add.f32 	%f261, %f5957, %f197;
	st.f32 	[%rd81+16], %f261;
	ld.f32 	%f5958, [%rd60+20];
	add.f32 	%f262, %f5958, %f198;
	st.f32 	[%rd81+20], %f262;
	ld.f32 	%f5959, [%rd60+24];
	add.f32 	%f263, %f5959, %f199;
	st.f32 	[%rd81+24], %f263;
	ld.f32 	%f5960, [%rd60+28];
	add.f32 	%f264, %f5960, %f200;
	st.f32 	[%rd81+28], %f264;
	ld.f32 	%f5961, [%rd60+32];
	add.f32 	%f265, %f5961, %f201;
	st.f32 	[%rd81+32], %f265;
	ld.f32 	%f5962, [%rd60+36];
	add.f32 	%f266, %f5962, %f202;
	st.f32 	[%rd81+36], %f266;
	ld.f32 	%f5963, [%rd60+40];
	add.f32 	%f267, %f5963, %f203;
	st.f32 	[%rd81+40], %f267;
	ld.f32 	%f5964, [%rd60+44];
	add.f32 	%f268, %f5964, %f204;
	st.f32 	[%rd81+44], %f268;
	ld.f32 	%f5965, [%rd60+48];
	add.f32 	%f269, %f5965, %f205;
	st.f32 	[%rd81+48], %f269;
	ld.f32 	%f5966, [%rd60+52];
	add.f32 	%f270, %f5966, %f206;
	st.f32 	[%rd81+52], %f270;
	ld.f32 	%f5967, [%rd60+56];
	add.f32 	%f271, %f5967, %f207;
	st.f32 	[%rd81+56], %f271;
	ld.f32 	%f5968, [%rd60+60];
	add.f32 	%f272, %f5968, %f208;
	st.f32 	[%rd81+60], %f272;
	ld.f32 	%f5969, [%rd60+64];
	add.f32 	%f273, %f5969, %f209;
	st.f32 	[%rd81+64], %f273;
	ld.f32 	%f5970, [%rd60+68];
	add.f32 	%f274, %f5970, %f210;
	st.f32 	[%rd81+68], %f274;
	ld.f32 	%f5971, [%rd60+72];
	add.f32 	%f275, %f5971, %f211;
	st.f32 	[%rd81+72], %f275;
	ld.f32 	%f5972, [%rd60+76];
	add.f32 	%f276, %f5972, %f212;
	st.f32 	[%rd81+76], %f276;
	ld.f32 	%f5973, [%rd60+80];
	add.f32 	%f277, %f5973, %f213;
	st.f32 	[%rd81+80], %f277;
	ld.f32 	%f5974, [%rd60+84];
	add.f32 	%f278, %f5974, %f214;
	st.f32 	[%rd81+84], %f278;
	ld.f32 	%f5975, [%rd60+88];
	add.f32 	%f279, %f5975, %f215;
	st.f32 	[%rd81+88], %f279;
	ld.f32 	%f5976, [%rd60+92];
	add.f32 	%f280, %f5976, %f216;
	st.f32 	[%rd81+92], %f280;
	ld.f32 	%f5977, [%rd60+96];
	add.f32 	%f281, %f5977, %f217;
	st.f32 	[%rd81+96], %f281;
	ld.f32 	%f5978, [%rd60+100];
	add.f32 	%f282, %f5978, %f218;
	st.f32 	[%rd81+100], %f282;
	ld.f32 	%f5979, [%rd60+104];
	add.f32 	%f283, %f5979, %f219;
	st.f32 	[%rd81+104], %f283;
	ld.f32 	%f5980, [%rd60+108];
	add.f32 	%f284, %f5980, %f220;
	st.f32 	[%rd81+108], %f284;
	ld.f32 	%f5981, [%rd60+112];
	add.f32 	%f285, %f5981, %f221;
	st.f32 	[%rd81+112], %f285;
	ld.f32 	%f5982, [%rd60+116];
	add.f32 	%f286, %f5982, %f222;
	st.f32 	[%rd81+116], %f286;
	ld.f32 	%f5983, [%rd60+120];
	add.f32 	%f287, %f5983, %f223;
	st.f32 	[%rd81+120], %f287;
	ld.f32 	%f5984, [%rd60+124];
	add.f32 	%f288, %f5984, %f224;
	st.f32 	[%rd81+124], %f288;
	ld.f32 	%f5985, [%rd60+128];
	add.f32 	%f289, %f5985, %f225;
	st.f32 	[%rd81+128], %f289;
	ld.f32 	%f5986, [%rd60+132];
	add.f32 	%f290, %f5986, %f226;
	st.f32 	[%rd81+132], %f290;
	ld.f32 	%f5987, [%rd60+136];
	add.f32 	%f291, %f5987, %f227;
	st.f32 	[%rd81+136], %f291;
	ld.f32 	%f5988, [%rd60+140];
	add.f32 	%f292, %f5988, %f228;
	st.f32 	[%rd81+140], %f292;
	ld.f32 	%f5989, [%rd60+144];
	add.f32 	%f293, %f5989, %f229;
	st.f32 	[%rd81+144], %f293;
	ld.f32 	%f5990, [%rd60+148];
	add.f32 	%f294, %f5990, %f230;
	st.f32 	[%rd81+148], %f294;
	ld.f32 	%f5991, [%rd60+152];
	add.f32 	%f295, %f5991, %f231;
	st.f32 	[%rd81+152], %f295;
	ld.f32 	%f5992, [%rd60+156];
	add.f32 	%f296, %f5992, %f232;
	st.f32 	[%rd81+156], %f296;
	ld.f32 	%f5993, [%rd60+160];
	add.f32 	%f297, %f5993, %f233;
	st.f32 	[%rd81+160], %f297;
	ld.f32 	%f5994, [%rd60+164];
	add.f32 	%f298, %f5994, %f234;
	st.f32 	[%rd81+164], %f298;
	ld.f32 	%f5995, [%rd60+168];
	add.f32 	%f299, %f5995, %f235;
	st.f32 	[%rd81+168], %f299;
	ld.f32 	%f5996, [%rd60+172];
	add.f32 	%f300, %f5996, %f236;
	st.f32 	[%rd81+172], %f300;
	ld.f32 	%f5997, [%rd60+176];
	add.f32 	%f301, %f5997, %f237;
	st.f32 	[%rd81+176], %f301;
	ld.f32 	%f5998, [%rd60+180];
	add.f32 	%f302, %f5998, %f238;
	st.f32 	[%rd81+180], %f302;
	ld.f32 	%f5999, [%rd60+184];
	add.f32 	%f303, %f5999, %f239;
	st.f32 	[%rd81+184], %f303;
	ld.f32 	%f6000, [%rd60+188];
	add.f32 	%f304, %f6000, %f240;
	st.f32 	[%rd81+188], %f304;
	ld.f32 	%f6001, [%rd60+192];
	add.f32 	%f305, %f6001, %f241;
	st.f32 	[%rd81+192], %f305;
	ld.f32 	%f6002, [%rd60+196];
	add.f32 	%f306, %f6002, %f242;
	st.f32 	[%rd81+196], %f306;
	ld.f32 	%f6003, [%rd60+200];
	add.f32 	%f307, %f6003, %f243;
	st.f32 	[%rd81+200], %f307;
	ld.f32 	%f6004, [%rd60+204];
	add.f32 	%f308, %f6004, %f244;
	st.f32 	[%rd81+204], %f308;
	ld.f32 	%f6005, [%rd60+208];
	add.f32 	%f309, %f6005, %f245;
	st.f32 	[%rd81+208], %f309;
	ld.f32 	%f6006, [%rd60+212];
	add.f32 	%f310, %f6006, %f246;
	st.f32 	[%rd81+212], %f310;
	ld.f32 	%f6007, [%rd60+216];
	add.f32 	%f311, %f6007, %f247;
	st.f32 	[%rd81+216], %f311;
	ld.f32 	%f6008, [%rd60+220];
	add.f32 	%f312, %f6008, %f248;
	st.f32 	[%rd81+220], %f312;
	ld.f32 	%f6009, [%rd60+224];
	add.f32 	%f313, %f6009, %f249;
	st.f32 	[%rd81+224], %f313;
	ld.f32 	%f6010, [%rd60+228];
	add.f32 	%f314, %f6010, %f250;
	st.f32 	[%rd81+228], %f314;
	ld.f32 	%f6011, [%rd60+232];
	add.f32 	%f315, %f6011, %f251;
	st.f32 	[%rd81+232], %f315;
	ld.f32 	%f6012, [%rd60+236];
	add.f32 	%f316, %f6012, %f252;
	st.f32 	[%rd81+236], %f316;
	ld.f32 	%f6013, [%rd60+240];
	add.f32 	%f317, %f6013, %f253;
	st.f32 	[%rd81+240], %f317;
	ld.f32 	%f6014, [%rd60+244];
	add.f32 	%f318, %f6014, %f254;
	st.f32 	[%rd81+244], %f318;
	ld.f32 	%f6015, [%rd60+248];
	add.f32 	%f319, %f6015, %f255;
	st.f32 	[%rd81+248], %f319;
	ld.f32 	%f6016, [%rd60+252];
	add.f32 	%f320, %f6016, %f256;
	st.f32 	[%rd81+252], %f320;
	setp.lt.u32 	%p31, %r57, 97;
	@%p31 bra 	$L__BB12_64;
	ld.shared.u64 	%rd61, [_ZZN3cub18CUB_300001_SM_10006detail6reduce28DeviceReduceSingleTileKernelINS2_10policy_hubIPfj9sum_deltaE10Policy1000EN6thrust24THRUST_300001_SM_1000_NS6detail15normal_iteratorINSA_10device_ptrIS5_EEEEPS5_jS6_S5_S5_N4cuda3std3__410__identityEEEvT0_T1_T2_T3_T4_T6_E12temp_storage+32];
	ld.f32 	%f6017, [%rd61];
	add.f32 	%f321, %f6017, %f257;
	st.f32 	[%rd81], %f321;
	ld.f32 	%f6018, [%rd61+4];
	add.f32 	%f322, %f6018, %f258;
	st.f32 	[%rd81+4], %f322;
	ld.f32 	%f6019, [%rd61+8];
	add.f32 	%f323, %f6019, %f259;
	st.f32 	[%rd81+8], %f323;
	ld.f32 	%f6020, [%rd61+12];
	add.f32 	%f324, %f6020, %f260;
	st.f32 	[%rd81+12], %f324;
	ld.f32 	%f6021, [%rd61+16];
	add.f32 	%f325, %f6021, %f261;
	st.f32 	[%rd81+16], %f325;
	ld.f32 	%f6022, [%rd61+20];
	add.f32 	%f326, %f6022, %f262;
	st.f32 	[%rd81+20], %f326;
	ld.f32 	%f6023, [%rd61+24];
	add.f32 	%f327, %f6023, %f263;
	st.f32 	[%rd81+24], %f327;
	ld.f32 	%f6024, [%rd61+28];
	add.f32 	%f328, %f6024, %f264;
	st.f32 	[%rd81+28], %f328;
	ld.f32 	%f6025, [%rd61+32];
	add.f32 	%f329, %f6025, %f265;
	st.f32 	[%rd81+32], %f329;
	ld.f32 	%f6026, [%rd61+36];
	add.f32 	%f330, %f6026, %f266;
	st.f32 	[%rd81+36], %f330;
	ld.f32 	%f6027, [%rd61+40];
	add.f32 	%f331, %f6027, %f267;
	st.f32 	[%rd81+40], %f331;
	ld.f32 	%f6028, [%rd61+44];
	add.f32 	%f332, %f6028, %f268;
	st.f32 	[%rd81+44], %f332;
	ld.f32 	%f6029, [%rd61+48];
	add.f32 	%f333, %f6029, %f269;
	st.f32 	[%rd81+48], %f333;
	ld.f32 	%f6030, [%rd61+52];
	add.f32 	%f334, %f6030, %f270;
	st.f32 	[%rd81+52], %f334;
	ld.f32 	%f6031, [%rd61+56];
	add.f32 	%f335, %f6031, %f271;
	st.f32 	[%rd81+56], %f335;
	ld.f32 	%f6032, [%rd61+60];
	add.f32 	%f336, %f6032, %f272;
	st.f32 	[%rd81+60], %f336;
	ld.f32 	%f6033, [%rd61+64];
	add.f32 	%f337, %f6033, %f273;
	st.f32 	[%rd81+64], %f337;
	ld.f32 	%f6034, [%rd61+68];
	add.f32 	%f338, %f6034, %f274;
	st.f32 	[%rd81+68], %f338;
	ld.f32 	%f6035, [%rd61+72];
	add.f32 	%f339, %f6035, %f275;
	st.f32 	[%rd81+72], %f339;
	ld.f32 	%f6036, [%rd61+76];
	add.f32 	%f340, %f6036, %f276;
	st.f32 	[%rd81+76], %f340;
	ld.f32 	%f6037, [%rd61+80];
	add.f32 	%f341, %f6037, %f277;
	st.f32 	[%rd81+80], %f341;
	ld.f32 	%f6038, [%rd61+84];
	add.f32 	%f342, %f6038, %f278;
	st.f32 	[%rd81+84], %f342;
	ld.f32 	%f6039, [%rd61+88];
	add.f32 	%f343, %f6039, %f279;
	st.f32 	[%rd81+88], %f343;
	ld.f32 	%f6040, [%rd61+92];
	add.f32 	%f344, %f6040, %f280;
	st.f32 	[%rd81+92], %f344;
	ld.f32 	%f6041, [%rd61+96];
	add.f32 	%f345, %f6041, %f281;
	st.f32 	[%rd81+96], %f345;
	ld.f32 	%f6042, [%rd61+100];
	add.f32 	%f346, %f6042, %f282;
	st.f32 	[%rd81+100], %f346;
	ld.f32 	%f6043, [%rd61+104];
	add.f32 	%f347, %f6043, %f283;
	st.f32 	[%rd81+104], %f347;
	ld.f32 	%f6044, [%rd61+108];
	add.f32 	%f348, %f6044, %f284;
	st.f32 	[%rd81+108], %f348;
	ld.f32 	%f6045, [%rd61+112];
	add.f32 	%f349, %f6045, %f285;
	st.f32 	[%rd81+112], %f349;
	ld.f32 	%f6046, [%rd61+116];
	add.f32 	%f350, %f6046, %f286;
	st.f32 	[%rd81+116], %f350;
	ld.f32 	%f6047, [%rd61+120];
	add.f32 	%f351, %f6047, %f287;
	st.f32 	[%rd81+120], %f351;
	ld.f32 	%f6048, [%rd61+124];
	add.f32 	%f352, %f6048, %f288;
	st.f32 	[%rd81+124], %f352;
	ld.f32 	%f6049, [%rd61+128];
	add.f32 	%f353, %f6049, %f289;
	st.f32 	[%rd81+128], %f353;
	ld.f32 	%f6050, [%rd61+132];
	add.f32 	%f354, %f6050, %f290;
	st.f32 	[%rd81+132], %f354;
	ld.f32 	%f6051, [%rd61+136];
	add.f32 	%f355, %f6051, %f291;
	st.f32 	[%rd81+136], %f355;
	ld.f32 	%f6052, [%rd61+140];
	add.f32 	%f356, %f6052, %f292;
	st.f32 	[%rd81+140], %f356;
	ld.f32 	%f6053, [%rd61+144];
	add.f32 	%f357, %f6053, %f293;
	st.f32 	[%rd81+144], %f357;
	ld.f32 	%f6054, [%rd61+148];
	add.f32 	%f358, %f6054, %f294;
	st.f32 	[%rd81+148], %f358;
	ld.f32 	%f6055, [%rd61+152];
	add.f32 	%f359, %f6055, %f295;
	st.f32 	[%rd81+152], %f359;
	ld.f32 	%f6056, [%rd61+156];
	add.f32 	%f360, %f6056, %f296;
	st.f32 	[%rd81+156], %f360;
	ld.f32 	%f6057, [%rd61+160];
	add.f32 	%f361, %f6057, %f297;
	st.f32 	[%rd81+160], %f361;
	ld.f32 	%f6058, [%rd61+164];
	add.f32 	%f362, %f6058, %f298;
	st.f32 	[%rd81+164], %f362;
	ld.f32 	%f6059, [%rd61+168];
	add.f32 	%f363, %f6059, %f299;
	st.f32 	[%rd81+168], %f363;
	ld.f32 	%f6060, [%rd61+172];
	add.f32 	%f364, %f6060, %f300;
	st.f32 	[%rd81+172], %f364;
	ld.f32 	%f6061, [%rd61+176];
	add.f32 	%f365, %f6061, %f301;
	st.f32 	[%rd81+176], %f365;
	ld.f32 	%f6062, [%rd61+180];
	add.f32 	%f366, %f6062, %f302;
	st.f32 	[%rd81+180], %f366;
	ld.f32 	%f6063, [%rd61+184];
	add.f32 	%f367, %f6063, %f303;
	st.f32 	[%rd81+184], %f367;
	ld.f32 	%f6064, [%rd61+188];
	add.f32 	%f368, %f6064, %f304;
	st.f32 	[%rd81+188], %f368;
	ld.f32 	%f6065, [%rd61+192];
	add.f32 	%f369, %f6065, %f305;
	st.f32 	[%rd81+192], %f369;
	ld.f32 	%f6066, [%rd61+196];
	add.f32 	%f370, %f6066, %f306;
	st.f32 	[%rd81+196], %f370;
	ld.f32 	%f6067, [%rd61+200];
	add.f32 	%f371, %f6067, %f307;
	st.f32 	[%rd81+200], %f371;
	ld.f32 	%f6068, [%rd61+204];
	add.f32 	%f372, %f6068, %f308;
	st.f32 	[%rd81+204], %f372;
	ld.f32 	%f6069, [%rd61+208];
	add.f32 	%f373, %f6069, %f309;
	st.f32 	[%rd81+208], %f373;
	ld.f32 	%f6070, [%rd61+212];
	add.f32 	%f374, %f6070, %f310;
	st.f32 	[%rd81+212], %f374;
	ld.f32 	%f6071, [%rd61+216];
	add.f32 	%f375, %f6071, %f311;
	st.f32 	[%rd81+216], %f375;
	ld.f32 	%f6072, [%rd61+220];
	add.f32 	%f376, %f6072, %f312;
	st.f32 	[%rd81+220], %f376;
	ld.f32 	%f6073, [%rd61+224];
	add.f32 	%f377, %f6073, %f313;
	st.f32 	[%rd81+224], %f377;
	ld.f32 	%f6074, [%rd61+228];
	add.f32 	%f378, %f6074, %f314;
	st.f32 	[%rd81+228], %f378;
	ld.f32 	%f6075, [%rd61+232];
	add.f32 	%f379, %f6075, %f315;
	st.f32 	[%rd81+232], %f379;
	ld.f32 	%f6076, [%rd61+236];
	add.f32 	%f380, %f6076, %f316;
	st.f32 	[%rd81+236], %f380;
	ld.f32 	%f6077, [%rd61+240];
	add.f32 	%f381, %f6077, %f317;
	st.f32 	[%rd81+240], %f381;
	ld.f32 	%f6078, [%rd61+244];
	add.f32 	%f382, %f6078, %f318;
	st.f32 	[%rd81+244], %f382;
	ld.f32 	%f6079, [%rd61+248];
	add.f32 	%f383, %f6079, %f319;
	st.f32 	[%rd81+248], %f383;
	ld.f32 	%f6080, [%rd61+252];
	add.f32 	%f384, %f6080, %f320;
	st.f32 	[%rd81+252], %f384;
	setp.lt.u32 	%p32, %r57, 129;
	@%p32 bra 	$L__BB12_64;
	ld.shared.u64 	%rd62, [_ZZN3cub18CUB_300001_SM_10006detail6reduce28DeviceReduceSingleTileKernelINS2_10policy_hubIPfj9sum_deltaE10Policy1000EN6thrust24THRUST_300001_SM_1000_NS6detail15normal_iteratorINSA_10device_ptrIS5_EEEEPS5_jS6_S5_S5_N4cuda3std3__410__identityEEEvT0_T1_T2_T3_T4_T6_E12temp_storage+40];
	ld.f32 	%f6081, [%rd62];
	add.f32 	%f385, %f6081, %f321;
	st.f32 	[%rd81], %f385;
	ld.f32 	%f6082, [%rd62+4];
	add.f32 	%f386, %f6082, %f322;
	st.f32 	[%rd81+4], %f386;
	ld.f32 	%f6083, [%rd62+8];
	add.f32 	%f387, %f6083, %f323;
	st.f32 	[%rd81+8], %f387;
	ld.f32 	%f6084, [%rd62+12];
	add.f32 	%f388, %f6084, %f324;
	st.f32 	[%rd81+12], %f388;
	ld.f32 	%f6085, [%rd62+16];
	add.f32 	%f389, %f6085, %f325;
	st.f32 	[%rd81+16], %f389;
	ld.f32 	%f6086, [%rd62+20];
	add.f32 	%f390, %f6086, %f326;
	st.f32 	[%rd81+20], %f390;
	ld.f32 	%f6087, [%rd62+24];
	add.f32 	%f391, %f6087, %f327;
	st.f32 	[%rd81+24], %f391;
	ld.f32 	%f6088, [%rd62+28];
	add.f32 	%f392, %f6088, %f328;
	st.f32 	[%rd81+28], %f392;
	ld.f32 	%f6089, [%rd62+32];
	add.f32 	%f393, %f6089, %f329;
	st.f32 	[%rd81+32], %f393;
	ld.f32 	%f6090, [%rd62+36];
	add.f32 	%f394, %f6090, %f330;
	st.f32 	[%rd81+36], %f394;
	ld.f32 	%f6091, [%rd62+40];
	add.f32 	%f395, %f6091, %f331;
	st.f32 	[%rd81+40], %f395;
	ld.f32 	%f6092, [%rd62+44];
	add.f32 	%f396, %f6092, %f332;
	st.f32 	[%rd81+44], %f396;
	ld.f32 	%f6093, [%rd62+48];
	add.f32 	%f397, %f6093, %f333;
	st.f32 	[%rd81+48], %f397;
	ld.f32 	%f6094, [%rd62+52];
	add.f32 	%f398, %f6094, %f334;
	st.f32 	[%rd81+52], %f398;
	ld.f32 	%f6095, [%rd62+56];
	add.f32 	%f399, %f6095, %f335;
	st.f32 	[%rd81+56], %f399;
	ld.f32 	%f6096, [%rd62+60];
	add.f32 	%f400, %f6096, %f336;
	st.f32 	[%rd81+60], %f400;
	ld.f32 	%f6097, [%rd62+64];
	add.f32 	%f401, %f6097, %f337;
	st.f32 	[%rd81+64], %f401;
	ld.f32 	%f6098, [%rd62+68];
	add.f32 	%f402, %f6098, %f338;
	st.f32 	[%rd81+68], %f402;
	ld.f32 	%f6099, [%rd62+72];
	add.f32 	%f403, %f6099, %f339;
	st.f32 	[%rd81+72], %f403;
	ld.f32 	%f6100, [%rd62+76];
	add.f32 	%f404, %f6100, %f340;
	st.f32 	[%rd81+76], %f404;
	ld.f32 	%f6101, [%rd62+80];
	add.f32 	%f405, %f6101, %f341;
	st.f32 	[%rd81+80], %f405;
	ld.f32 	%f6102, [%rd62+84];
	add.f32 	%f406, %f6102, %f342;
	st.f32 	[%rd81+84], %f406;
	ld.f32 	%f6103, [%rd62+88];
	add.f32 	%f407, %f6103, %f343;
	st.f32 	[%rd81+88], %f407;
	ld.f32 	%f6104, [%rd62+92];
	add.f32 	%f408, %f6104, %f344;
	st.f32 	[%rd81+92], %f408;
	ld.f32 	%f6105, [%rd62+96];
	add.f32 	%f409, %f6105, %f345;
	st.f32 	[%rd81+96], %f409;
	ld.f32 	%f6106, [%rd62+100];
	add.f32 	%f410, %f6106, %f346;
	st.f32 	[%rd81+100], %f410;
	ld.f32 	%f6107, [%rd62+104];
	add.f32 	%f411, %f6107, %f347;
	st.f32 	[%rd81+104], %f411;
	ld.f32 	%f6108, [%rd62+108];
	add.f32 	%f412, %f6108, %f348;
	st.f32 	[%rd81+108], %f412;
	ld.f32 	%f6109, [%rd62+112];
	add.f32 	%f413, %f6109, %f349;
	st.f32 	[%rd81+112], %f413;
	ld.f32 	%f6110, [%rd62+116];
	add.f32 	%f414, %f6110, %f350;
	st.f32 	[%rd81+116], %f414;
	ld.f32 	%f6111, [%rd62+120];
	add.f32 	%f415, %f6111, %f351;
	st.f32 	[%rd81+120], %f415;
	ld.f32 	%f6112, [%rd62+124];
	add.f32 	%f416, %f6112, %f352;
	st.f32 	[%rd81+124], %f416;
	ld.f32 	%f6113, [%rd62+128];
	add.f32 	%f417, %f6113, %f353;
	st.f32 	[%rd81+128], %f417;
	ld.f32 	%f6114, [%rd62+132];
	add.f32 	%f418, %f6114, %f354;
	st.f32 	[%rd81+132], %f418;
	ld.f32 	%f6115, [%rd62+136];
	add.f32 	%f419, %f6115, %f355;
	st.f32 	[%rd81+136], %f419;
	ld.f32 	%f6116, [%rd62+140];
	add.f32 	%f420, %f6116, %f356;
	st.f32 	[%rd81+140], %f420;
	ld.f32 	%f6117, [%rd62+144];
	add.f32 	%f421, %f6117, %f357;
	st.f32 	[%rd81+144], %f421;
	ld.f32 	%f6118, [%rd62+148];
	add.f32 	%f422, %f6118, %f358;
	st.f32 	[%rd81+148], %f422;
	ld.f32 	%f6119, [%rd62+152];
	add.f32 	%f423, %f6119, %f359;
	st.f32 	[%rd81+152], %f423;
	ld.f32 	%f6120, [%rd62+156];
	add.f32 	%f424, %f6120, %f360;
	st.f32 	[%rd81+156], %f424;
	ld.f32 	%f6121, [%rd62+160];
	add.f32 	%f425, %f6121, %f361;
	st.f32 	[%rd81+160], %f425;
	ld.f32 	%f6122, [%rd62+164];
	add.f32 	%f426, %f6122, %f362;
	st.f32 	[%rd81+164], %f426;
	ld.f32 	%f6123, [%rd62+168];
	add.f32 	%f427, %f6123, %f363;
	st.f32 	[%rd81+168], %f427;
	ld.f32 	%f6124, [%rd62+172];
	add.f32 	%f428, %f6124, %f364;
	st.f32 	[%rd81+172], %f428;
	ld.f32 	%f6125, [%rd62+176];
	add.f32 	%f429, %f6125, %f365;
	st.f32 	[%rd81+176], %f429;
	ld.f32 	%f6126, [%rd62+180];
	add.f32 	%f430, %f6126, %f366;
	st.f32 	[%rd81+180], %f430;
	ld.f32 	%f6127, [%rd62+184];
	add.f32 	%f431, %f6127, %f367;
	st.f32 	[%rd81+184], %f431;
	ld.f32 	%f6128, [%rd62+188];
	add.f32 	%f432, %f6128, %f368;
	st.f32 	[%rd81+188], %f432;
	ld.f32 	%f6129, [%rd62+192];
	add.f32 	%f433, %f6129, %f369;
	st.f32 	[%rd81+192], %f433;
	ld.f32 	%f6130, [%rd62+196];
	add.f32 	%f434, %f6130, %f370;
	st.f32 	[%rd81+196], %f434;
	ld.f32 	%f6131, [%rd62+200];
	add.f32 	%f435, %f6131, %f371;
	st.f32 	[%rd81+200], %f435;
	ld.f32 	%f6132, [%rd62+204];
	add.f32 	%f436, %f6132, %f372;
	st.f32 	[%rd81+204], %f436;
	ld.f32 	%f6133, [%rd62+208];
	add.f32 	%f437, %f6133, %f373;
	st.f32 	[%rd81+208], %f437;
	ld.f32 	%f6134, [%rd62+212];
	add.f32 	%f438, %f6134, %f374;
	st.f32 	[%rd81+212], %f438;
	ld.f32 	%f6135, [%rd62+216];
	add.f32 	%f439, %f6135, %f375;
	st.f32 	[%rd81+216], %f439;
	ld.f32 	%f6136, [%rd62+220];
	add.f32 	%f440, %f6136, %f376;
	st.f32 	[%rd81+220], %f440;
	ld.f32 	%f6137, [%rd62+224];
	add.f32 	%f441, %f6137, %f377;
	st.f32 	[%rd81+224], %f441;
	ld.f32 	%f6138, [%rd62+228];
	add.f32 	%f442, %f6138, %f378;
	st.f32 	[%rd81+228], %f442;
	ld.f32 	%f6139, [%rd62+232];
	add.f32 	%f443, %f6139, %f379;
	st.f32 	[%rd81+232], %f443;
	ld.f32 	%f6140, [%rd62+236];
	add.f32 	%f444, %f6140, %f380;
	st.f32 	[%rd81+236], %f444;
	ld.f32 	%f6141, [%rd62+240];
	add.f32 	%f445, %f6141, %f381;
	st.f32 	[%rd81+240], %f445;
	ld.f32 	%f6142, [%rd62+244];
	add.f32 	%f446, %f6142, %f382;
	st.f32 	[%rd81+244], %f446;
	ld.f32 	%f6143, [%rd62+248];
	add.f32 	%f447, %f6143, %f383;
	st.f32 	[%rd81+248], %f447;
	ld.f32 	%f6144, [%rd62+252];
	add.f32 	%f448, %f6144, %f384;
	st.f32 	[%rd81+252], %f448;
	setp.lt.u32 	%p33, %r57, 161;
	@%p33 bra 	$L__BB12_64;
	ld.shared.u64 	%rd63, [_ZZN3cub18CUB_300001_SM_10006detail6reduce28DeviceReduceSingleTileKernelINS2_10policy_hubIPfj9sum_deltaE10Policy1000EN6thrust24THRUST_300001_SM_1000_NS6detail15normal_iteratorINSA_10device_ptrIS5_EEEEPS5_jS6_S5_S5_N4cuda3std3__410__identityEEEvT0_T1_T2_T3_T4_T6_E12temp_storage+48];
	ld.f32 	%f6145, [%rd63];
	add.f32 	%f449, %f6145, %f385;
	st.f32 	[%rd81], %f449;
	ld.f32 	%f6146, [%rd63+4];
	add.f32 	%f450, %f6146, %f386;
	st.f32 	[%rd81+4], %f450;
	ld.f32 	%f6147, [%rd63+8];
	add.f32 	%f451, %f6147, %f387;
	st.f32 	[%rd81+8], %f451;
	ld.f32 	%f6148, [%rd63+12];
	add.f32 	%f452, %f6148, %f388;
	st.f32 	[%rd81+12], %f452;
	ld.f32 	%f6149, [%rd63+16];
	add.f32 	%f453, %f6149, %f389;
	st.f32 	[%rd81+16], %f453;
	ld.f32 	%f6150, [%rd63+20];
	add.f32 	%f454, %f6150, %f390;
	st.f32 	[%rd81+20], %f454;
	ld.f32 	%f6151, [%rd63+24];
	add.f32 	%f455, %f6151, %f391;
	st.f32 	[%rd81+24], %f455;
	ld.f32 	%f6152, [%rd63+28];
	add.f32 	%f456, %f6152, %f392;
	st.f32 	[%rd81+28], %f456;
	ld.f32 	%f6153, [%rd63+32];
	add.f32 	%f457, %f6153, %f393;
	st.f32 	[%rd81+32], %f457;
	ld.f32 	%f6154, [%rd63+36];
	add.f32 	%f458, %f6154, %f394;
	st.f32 	[%rd81+36], %f458;
	ld.f32 	%f6155, [%rd63+40];
	add.f32 	%f459, %f6155, %f395;
	st.f32 	[%rd81+40], %f459;
	ld.f32 	%f6156, [%rd63+44];
	add.f32 	%f460, %f6156, %f396;
	st.f32 	[%rd81+44], %f460;
	ld.f32 	%f6157, [%rd63+48];
	add.f32 	%f461, %f6157, %f397;
	st.f32 	[%rd81+48], %f461;
	ld.f32 	%f6158, [%rd63+52];
	add.f32 	%f462, %f6158, %f398;
	st.f32 	[%rd81+52], %f462;
	ld.f32 	%f6159, [%rd63+56];
	add.f32 	%f463, %f6159, %f399;
	st.f32 	[%rd81+56], %f463;
	ld.f32 	%f6160, [%rd63+60];
	add.f32 	%f464, %f6160, %f400;
	st.f32 	[%rd81+60], %f464;
	ld.f32 	%f6161, [%rd63+64];
	add.f32 	%f465, %f6161, %f401;
	st.f32 	[%rd81+64], %f465;
	ld.f32 	%f6162, [%rd63+68];
	add.f32 	%f466, %f6162, %f402;
	st.f32 	[%rd81+68], %f466;
	ld.f32 	%f6163, [%rd63+72];
	add.f32 	%f467, %f6163, %f403;
	st.f32 	[%rd81+72], %f467;
	ld.f32 	%f6164, [%rd63+76];
	add.f32 	%f468, %f6164, %f404;
	st.f32 	[%rd81+76], %f468;
	ld.f32 	%f6165, [%rd63+80];
	add.f32 	%f469, %f6165, %f405;
	st.f32 	[%rd81+80], %f469;
	ld.f32 	%f6166, [%rd63+84];
	add.f32 	%f470, %f6166, %f406;
	st.f32 	[%rd81+84], %f470;
	ld.f32 	%f6167, [%rd63+88];
	add.f32 	%f471, %f6167, %f407;
	st.f32 	[%rd81+88], %f471;
	ld.f32 	%f6168, [%rd63+92];
	add.f32 	%f472, %f6168, %f408;
	st.f32 	[%rd81+92], %f472;
	ld.f32 	%f6169, [%rd63+96];
	add.f32 	%f473, %f6169, %f409;
	st.f32 	[%rd81+96], %f473;
	ld.f32 	%f6170, [%rd63+100];
	add.f32 	%f474, %f6170, %f410;
	st.f32 	[%rd81+100], %f474;
	ld.f32 	%f6171, [%rd63+104];
	add.f32 	%f475, %f6171, %f411;
	st.f32 	[%rd81+104], %f475;
	ld.f32 	%f6172, [%rd63+108];
	add.f32 	%f476, %f6172, %f412;
	st.f32 	[%rd81+108], %f476;
	ld.f32 	%f6173, [%rd63+112];
	add.f32 	%f477, %f6173, %f413;
	st.f32 	[%rd81+112], %f477;
	ld.f32 	%f6174, [%rd63+116];
	add.f32 	%f478, %f6174, %f414;
	st.f32 	[%rd81+116], %f478;
	ld.f32 	%f6175, [%rd63+120];
	add.f32 	%f479, %f6175, %f415;
	st.f32 	[%rd81+120], %f479;
	ld.f32 	%f6176, [%rd63+124];
	add.f32 	%f480, %f6176, %f416;
	st.f32 	[%rd81+124], %f480;
	ld.f32 	%f6177, [%rd63+128];
	add.f32 	%f481, %f6177, %f417;
	st.f32 	[%rd81+128], %f481;
	ld.f32 	%f6178, [%rd63+132];
	add.f32 	%f482, %f6178, %f418;
	st.f32 	[%rd81+132], %f482;
	ld.f32 	%f6179, [%rd63+136];
	add.f32 	%f483, %f6179, %f419;
	st.f32 	[%rd81+136], %f483;
	ld.f32 	%f6180, [%rd63+140];
	add.f32 	%f484, %f6180, %f420;
	st.f32 	[%rd81+140], %f484;
	ld.f32 	%f6181, [%rd63+144];
	add.f32 	%f485, %f6181, %f421;
	st.f32 	[%rd81+144], %f485;
	ld.f32 	%f6182, [%rd63+148];
	add.f32 	%f486, %f6182, %f422;
	st.f32 	[%rd81+148], %f486;
	ld.f32 	%f6183, [%rd63+152];
	add.f32 	%f487, %f6183, %f423;
	st.f32 	[%rd81+152], %f487;
	ld.f32 	%f6184, [%rd63+156];
	add.f32 	%f488, %f6184, %f424;
	st.f32 	[%rd81+156], %f488;
	ld.f32 	%f6185, [%rd63+160];
	add.f32 	%f489, %f6185, %f425;
	st.f32 	[%rd81+160], %f489;
	ld.f32 	%f6186, [%rd63+164];
	add.f32 	%f490, %f6186, %f426;
	st.f32 	[%rd81+164], %f490;
	ld.f32 	%f6187, [%rd63+168];
	add.f32 	%f491, %f6187, %f427;
	st.f32 	[%rd81+168], %f491;
	ld.f32 	%f6188, [%rd63+172];
	add.f32 	%f492, %f6188, %f428;
	st.f32 	[%rd81+172], %f492;
	ld.f32 	%f6189, [%rd63+176];
	add.f32 	%f493, %f6189, %f429;
	st.f32 	[%rd81+176], %f493;
	ld.f32 	%f6190, [%rd63+180];
	add.f32 	%f494, %f6190, %f430;
	st.f32 	[%rd81+180], %f494;
	ld.f32 	%f6191, [%rd63+184];
	add.f32 	%f495, %f6191, %f431;
	st.f32 	[%rd81+184], %f495;
	ld.f32 	%f6192, [%rd63+188];
	add.f32 	%f496, %f6192, %f432;
	st.f32 	[%rd81+188], %f496;
	ld.f32 	%f6193, [%rd63+192];
	add.f32 	%f497, %f6193, %f433;
	st.f32 	[%rd81+192], %f497;
	ld.f32 	%f6194, [%rd63+196];
	add.f32 	%f498, %f6194, %f434;
	st.f32 	[%rd81+196], %f498;
	ld.f32 	%f6195, [%rd63+200];
	add.f32 	%f499, %f6195, %f435;
	st.f32 	[%rd81+200], %f499;
	ld.f32 	%f6196, [%rd63+204];
	add.f32 	%f500, %f6196, %f436;
	st.f32 	[%rd81+204], %f500;
	ld.f32 	%f6197, [%rd63+208];
	add.f32 	%f501, %f6197, %f437;
	st.f32 	[%rd81+208], %f501;
	ld.f32 	%f6198, [%rd63+212];
	add.f32 	%f502, %f6198, %f438;
	st.f32 	[%rd81+212], %f502;
	ld.f32 	%f6199, [%rd63+216];
	add.f32 	%f503, %f6199, %f439;
	st.f32 	[%rd81+216], %f503;
	ld.f32 	%f6200, [%rd63+220];
	add.f32 	%f504, %f6200, %f440;
	st.f32 	[%rd81+220], %f504;
	ld.f32 	%f6201, [%rd63+224];
	add.f32 	%f505, %f6201, %f441;
	st.f32 	[%rd81+224], %f505;
	ld.f32 	%f6202, [%rd63+228];
	add.f32 	%f506, %f6202, %f442;
	st.f32 	[%rd81+228], %f506;
	ld.f32 	%f6203, [%rd63+232];
	add.f32 	%f507, %f6203, %f443;
	st.f32 	[%rd81+232], %f507;
	ld.f32 	%f6204, [%rd63+236];
	add.f32 	%f508, %f6204, %f444;
	st.f32 	[%rd81+236], %f508;
	ld.f32 	%f6205, [%rd63+240];
	add.f32 	%f509, %f6205, %f445;
	st.f32 	[%rd81+240], %f509;
	ld.f32 	%f6206, [%rd63+244];
	add.f32 	%f510, %f6206, %f446;
	st.f32 	[%rd81+244], %f510;
	ld.f32 	%f6207, [%rd63+248];
	add.f32 	%f511, %f6207, %f447;
	st.f32 	[%rd81+248], %f511;
	ld.f32 	%f6208, [%rd63+252];
	add.f32 	%f512, %f6208, %f448;
	st.f32 	[%rd81+252], %f512;
	setp.lt.u32 	%p34, %r57, 193;
	@%p34 bra 	$L__BB12_64;
	ld.shared.u64 	%rd64, [_ZZN3cub18CUB_300001_SM_10006detail6reduce28DeviceReduceSingleTileKernelINS2_10policy_hubIPfj9sum_deltaE10Policy1000EN6thrust24THRUST_300001_SM_1000_NS6detail15normal_iteratorINSA_10device_ptrIS5_EEEEPS5_jS6_S5_S5_N4cuda3std3__410__identityEEEvT0_T1_T2_T3_T4_T6_E12temp_storage+56];
	ld.f32 	%f6209, [%rd64];
	add.f32 	%f513, %f6209, %f449;
	st.f32 	[%rd81], %f513;
	ld.f32 	%f6210, [%rd64+4];
	add.f32 	%f514, %f6210, %f450;
	st.f32 	[%rd81+4], %f514;
	ld.f32 	%f6211, [%rd64+8];
	add.f32 	%f515, %f6211, %f451;
	st.f32 	[%rd81+8], %f515;
	ld.f32 	%f6212, [%rd64+12];
	add.f32 	%f516, %f6212, %f452;
	st.f32 	[%rd81+12], %f516;
	ld.f32 	%f6213, [%rd64+16];
	add.f32 	%f517, %f6213, %f453;
	st.f32 	[%rd81+16], %f517;
	ld.f32 	%f6214, [%rd64+20];
	add.f32 	%f518, %f6214, %f454;
	st.f32 	[%rd81+20], %f518;
	ld.f32 	%f6215, [%rd64+24];
	add.f32 	%f519, %f6215, %f455;
	st.f32 	[%rd81+24], %f519;
	ld.f32 	%f6216, [%rd64+28];
	add.f32 	%f520, %f6216, %f456;
	st.f32 	[%rd81+28], %f520;
	ld.f32 	%f6217, [%rd64+32];
	add.f32 	%f521, %f6217, %f457;
	st.f32 	[%rd81+32], %f521;
	ld.f32 	%f6218, [%rd64+36];
	add.f32 	%f522, %f6218, %f458;
	st.f32 	[%rd81+36], %f522;
	ld.f32 	%f6219, [%rd64+40];
	add.f32 	%f523, %f6219, %f459;
	st.f32 	[%rd81+40], %f523;
	ld.f32 	%f6220, [%rd64+44];
	add.f32 	%f524, %f6220, %f460;
	st.f32 	[%rd81+44], %f524;
	ld.f32 	%f6221, [%rd64+48];
	add.f32 	%f525, %f6221, %f461;
	st.f32 	[%rd81+48], %f525;
	ld.f32 	%f6222, [%rd64+52];
	add.f32 	%f526, %f6222, %f462;
	st.f32 	[%rd81+52], %f526;
	ld.f32 	%f6223, [%rd64+56];
	add.f32 	%f527, %f6223, %f463;
	st.f32 	[%rd81+56], %f527;
	ld.f32 	%f6224, [%rd64+60];
	add.f32 	%f528, %f6224, %f464;
	st.f32 	[%rd81+60], %f528;
	ld.f32 	%f6225, [%rd64+64];
	add.f32 	%f529, %f6225, %f465;
	st.f32 	[%rd81+64], %f529;
	ld.f32 	%f6226, [%rd64+68];
	add.f32 	%f530, %f6226, %f466;
	st.f32 	[%rd81+68], %f530;
	ld.f32 	%f6227, [%rd64+72];
	add.f32 	%f531, %f6227, %f467;
	st.f32 	[%rd81+72], %f531;
	ld.f32 	%f6228, [%rd64+76];
	add.f32 	%f532, %f6228, %f468;
	st.f32 	[%rd81+76], %f532;
	ld.f32 	%f6229, [%rd64+80];
	add.f32 	%f533, %f6229, %f469;
	st.f32 	[%rd81+80], %f533;
	ld.f32 	%f6230, [%rd64+84];
	add.f32 	%f534, %f6230, %f470;
	st.f32 	[%rd81+84], %f534;
	ld.f32 	%f6231, [%rd64+88];
	add.f32 	%f535, %f6231, %f471;
	st.f32 	[%rd81+88], %f535;
	ld.f32 	%f6232, [%rd64+92];
	add.f32 	%f536, %f6232, %f472;
	st.f32 	[%rd81+92], %f536;
	ld.f32 	%f6233, [%rd64+96];
	add.f32 	%f537, %f6233, %f473;
	st.f32 	[%rd81+96], %f537;
	ld.f32 	%f6234, [%rd64+100];
	add.f32 	%f538, %f6234, %f474;
	st.f32 	[%rd81+100], %f538;
	ld.f32 	%f6235, [%rd64+104];
	add.f32 	%f539, %f6235, %f475;
	st.f32 	[%rd81+104], %f539;
	ld.f32 	%f6236, [%rd64+108];
	add.f32 	%f540, %f6236, %f476;
	st.f32 	[%rd81+108], %f540;
	ld.f32 	%f6237, [%rd64+112];
	add.f32 	%f541, %f6237, %f477;
	st.f32 	[%rd81+112], %f541;
	ld.f32 	%f6238, [%rd64+116];
	add.f32 	%f542, %f6238, %f478;
	st.f32 	[%rd81+116], %f542;
	ld.f32 	%f6239, [%rd64+120];
	add.f32 	%f543, %f6239, %f479;
	st.f32 	[%rd81+120], %f543;
	ld.f32 	%f6240, [%rd64+124];
	add.f32 	%f544, %f6240, %f480;
	st.f32 	[%rd81+124], %f544;
	ld.f32 	%f6241, [%rd64+128];
	add.f32 	%f545, %f6241, %f481;
	st.f32 	[%rd81+128], %f545;
	ld.f32 	%f6242, [%rd64+132];
	add.f32 	%f546, %f6242, %f482;
	st.f32 	[%rd81+132], %f546;
	ld.f32 	%f6243, [%rd64+136];
	add.f32 	%f547, %f6243, %f483;
	st.f32 	[%rd81+136], %f547;
	ld.f32 	%f6244, [%rd64+140];
	add.f32 	%f548, %f6244, %f484;
	st.f32 	[%rd81+140], %f548;
	ld.f32 	%f6245, [%rd64+144];
	add.f32 	%f549, %f6245, %f485;
	st.f32 	[%rd81+144], %f549;
	ld.f32 	%f6246, [%rd64+148];
	add.f32 	%f550, %f6246, %f486;
	st.f32 	[%rd81+148], %f550;
	ld.f32 	%f6247, [%rd64+152];
	add.f32 	%f551, %f6247, %f487;
	st.f32 	[%rd81+152], %f551;
	ld.f32 	%f6248, [%rd64+156];
	add.f32 	%f552, %f6248, %f488;
	st.f32 	[%rd81+156], %f552;
	ld.f32 	%f6249, [%rd64+160];
	add.f32 	%f553, %f6249, %f489;
	st.f32 	[%rd81+160], %f553;
	ld.f32 	%f6250, [%rd64+164];
	add.f32 	%f554, %f6250, %f490;
	st.f32 	[%rd81+164], %f554;
	ld.f32 	%f6251, [%rd64+168];
	add.f32 	%f555, %f6251, %f491;
	st.f32 	[%rd81+168], %f555;
	ld.f32 	%f6252, [%rd64+172];
	add.f32 	%f556, %f6252, %f492;
	st.f32 	[%rd81+172], %f556;
	ld.f32 	%f6253, [%rd64+176];
	add.f32 	%f557, %f6253, %f493;
	st.f32 	[%rd81+176], %f557;
	ld.f32 	%f6254, [%rd64+180];
	add.f32 	%f558, %f6254, %f494;
	st.f32 	[%rd81+180], %f558;
	ld.f32 	%f6255, [%rd64+184];
	add.f32 	%f559, %f6255, %f495;
	st.f32 	[%rd81+184], %f559;
	ld.f32 	%f6256, [%rd64+188];
	add.f32 	%f560, %f6256, %f496;
	st.f32 	[%rd81+188], %f560;
	ld.f32 	%f6257, [%rd64+192];
	add.f32 	%f561, %f6257, %f497;
	st.f32 	[%rd81+192], %f561;
	ld.f32 	%f6258, [%rd64+196];
	add.f32 	%f562, %f6258, %f498;
	st.f32 	[%rd81+196], %f562;
	ld.f32 	%f6259, [%rd64+200];
	add.f32 	%f563, %f6259, %f499;
	st.f32 	[%rd81+200], %f563;
	ld.f32 	%f6260, [%rd64+204];
	add.f32 	%f564, %f6260, %f500;
	st.f32 	[%rd81+204], %f564;
	ld.f32 	%f6261, [%rd64+208];
	add.f32 	%f565, %f6261, %f501;
	st.f32 	[%rd81+208], %f565;
	ld.f32 	%f6262, [%rd64+212];
	add.f32 	%f566, %f6262, %f502;
	st.f32 	[%rd81+212], %f566;
	ld.f32 	%f6263, [%rd64+216];
	add.f32 	%f567, %f6263, %f503;
	st.f32 	[%rd81+216], %f567;
	ld.f32 	%f6264, [%rd64+220];
	add.f32 	%f568, %f6264, %f504;
	st.f32 	[%rd81+220], %f568;
	ld.f32 	%f6265, [%rd64+224];
	add.f32 	%f569, %f6265, %f505;
	st.f32 	[%rd81+224], %f569;
	ld.f32 	%f6266, [%rd64+228];
	add.f32 	%f570, %f6266, %f506;
	st.f32 	[%rd81+228], %f570;
	ld.f32 	%f6267, [%rd64+232];
	add.f32 	%f571, %f6267, %f507;
	st.f32 	[%rd81+232], %f571;
	ld.f32 	%f6268, [%rd64+236];
	add.f32 	%f572, %f6268, %f508;
	st.f32 	[%rd81+236], %f572;
	ld.f32 	%f6269, [%rd64+240];
	add.f32 	%f573, %f6269, %f509;
	st.f32 	[%rd81+240], %f573;
	ld.f32 	%f6270, [%rd64+244];
	add.f32 	%f574, %f6270, %f510;
	st.f32 	[%rd81+244], %f574;
	ld.f32 	%f6271, [%rd64+248];
	add.f32 	%f575, %f6271, %f511;
	st.f32 	[%rd81+248], %f575;
	ld.f32 	%f6272, [%rd64+252];
	add.f32 	%f576, %f6272, %f512;
	st.f32 	[%rd81+252], %f576;
	setp.lt.u32 	%p35, %r57, 225;
	@%p35 bra 	$L__BB12_64;
	ld.shared.u64 	%rd65, [_ZZN3cub18CUB_300001_SM_10006detail6reduce28DeviceReduceSingleTileKernelINS2_10policy_hubIPfj9sum_deltaE10Policy1000EN6thrust24THRUST_300001_SM_1000_NS6detail15normal_iteratorINSA_10device_ptrIS5_EEEEPS5_jS6_S5_S5_N4cuda3std3__410__identityEEEvT0_T1_T2_T3_T4_T6_E12temp_storage+64];
	ld.f32 	%f6273, [%rd65];
	add.f32 	%f6274, %f6273, %f513;
	st.f32 	[%rd81], %f6274;
	ld.f32 	%f6275, [%rd65+4];
	add.f32 	%f6276, %f6275, %f514;
	st.f32 	[%rd81+4], %f6276;
	ld.f32 	%f6277, [%rd65+8];
	add.f32 	%f6278, %f6277, %f515;
	st.f32 	[%rd81+8], %f6278;
	ld.f32 	%f6279, [%rd65+12];
	add.f32 	%f6280, %f6279, %f516;
	st.f32 	[%rd81+12], %f6280;
	ld.f32 	%f6281, [%rd65+16];
	add.f32 	%f6282, %f6281, %f517;
	st.f32 	[%rd81+16], %f6282;
	ld.f32 	%f6283, [%rd65+20];
	add.f32 	%f6284, %f6283, %f518;
	st.f32 	[%rd81+20], %f6284;
	ld.f32 	%f6285, [%rd65+24];
	add.f32 	%f6286, %f6285, %f519;
	st.f32 	[%rd81+24], %f6286;
	ld.f32 	%f6287, [%rd65+28];
	add.f32 	%f6288, %f6287, %f520;
	st.f32 	[%rd81+28], %f6288;
	ld.f32 	%f6289, [%rd65+32];
	add.f32 	%f6290, %f6289, %f521;
	st.f32 	[%rd81+32], %f6290;
	ld.f32 	%f6291, [%rd65+36];
	add.f32 	%f6292, %f6291, %f522;
	st.f32 	[%rd81+36], %f6292;
	ld.f32 	%f6293, [%rd65+40];
	add.f32 	%f6294, %f6293, %f523;
	st.f32 	[%rd81+40], %f6294;
	ld.f32 	%f6295, [%rd65+44];
	add.f32 	%f6296, %f6295, %f524;
	st.f32 	[%rd81+44], %f6296;
	ld.f32 	%f6297, [%rd65+48];
	add.f32 	%f6298, %f6297, %f525;
	st.f32 	[%rd81+48], %f6298;
	ld.f32 	%f6299, [%rd65+52];
	add.f32 	%f6300, %f6299, %f526;
	st.f32 	[%rd81+52], %f6300;
	ld.f32 	%f6301, [%rd65+56];
	add.f32 	%f6302, %f6301, %f527;
	st.f32 	[%rd81+56], %f6302;
	ld.f32 	%f6303, [%rd65+60];
	add.f32 	%f6304, %f6303, %f528;
	st.f32 	[%rd81+60], %f6304;
	ld.f32 	%f6305, [%rd65+64];
	add.f32 	%f6306, %f6305, %f529;
	st.f32 	[%rd81+64], %f6306;
	ld.f32 	%f6307, [%rd65+68];
	add.f32 	%f6308, %f6307, %f530;
	st.f32 	[%rd81+68], %f6308;
	ld.f32 	%f6309, [%rd65+72];
	add.f32 	%f6310, %f6309, %f531;
	st.f32 	[%rd81+72], %f6310;
	ld.f32 	%f6311, [%rd65+76];
	add.f32 	%f6312, %f6311, %f532;
	st.f32 	[%rd81+76], %f6312;
	ld.f32 	%f6313, [%rd65+80];
	add.f32 	%f6314, %f6313, %f533;
	st.f32 	[%rd81+80], %f6314;
	ld.f32 	%f6315, [%rd65+84];
	add.f32 	%f6316, %f6315, %f534;
	st.f32 	[%rd81+84], %f6316;
	ld.f32 	%f6317, [%rd65+88];
	add.f32 	%f6318, %f6317, %f535;
	st.f32 	[%rd81+88], %f6318;
	ld.f32 	%f6319, [%rd65+92];
	add.f32 	%f6320, %f6319, %f536;
	st.f32 	[%rd81+92], %f6320;
	ld.f32 	%f6321, [%rd65+96];
	add.f32 	%f6322, %f6321, %f537;
	st.f32 	[%rd81+96], %f6322;
	ld.f32 	%f6323, [%rd65+100];
	add.f32 	%f6324, %f6323, %f538;
	st.f32 	[%rd81+100], %f6324;
	ld.f32 	%f6325, [%rd65+104];
	add.f32 	%f6326, %f6325, %f539;
	st.f32 	[%rd81+104], %f6326;
	ld.f32 	%f6327, [%rd65+108];
	add.f32 	%f6328, %f6327, %f540;
	st.f32 	[%rd81+108], %f6328;
	ld.f32 	%f6329, [%rd65+112];
	add.f32 	%f6330, %f6329, %f541;
	st.f32 	[%rd81+112], %f6330;
	ld.f32 	%f6331, [%rd65+116];
	add.f32 	%f6332, %f6331, %f542;
	st.f32 	[%rd81+116], %f6332;
	ld.f32 	%f6333, [%rd65+120];
	add.f32 	%f6334, %f6333, %f543;
	st.f32 	[%rd81+120], %f6334;
	ld.f32 	%f6335, [%rd65+124];
	add.f32 	%f6336, %f6335, %f544;
	st.f32 	[%rd81+124], %f6336;
	ld.f32 	%f6337, [%rd65+128];
	add.f32 	%f6338, %f6337, %f545;
	st.f32 	[%rd81+128], %f6338;
	ld.f32 	%f6339, [%rd65+132];
	add.f32 	%f6340, %f6339, %f546;
	st.f32 	[%rd81+132], %f6340;
	ld.f32 	%f6341, [%rd65+136];
	add.f32 	%f6342, %f6341, %f547;
	st.f32 	[%rd81+136], %f6342;
	ld.f32 	%f6343, [%rd65+140];
	add.f32 	%f6344, %f6343, %f548;
	st.f32 	[%rd81+140], %f6344;
	ld.f32 	%f6345, [%rd65+144];
	add.f32 	%f6346, %f6345, %f549;
	st.f32 	[%rd81+144], %f6346;
	ld.f32 	%f6347, [%rd65+148];
	add.f32 	%f6348, %f6347, %f550;
	st.f32 	[%rd81+148], %f6348;
	ld.f32 	%f6349, [%rd65+152];
	add.f32 	%f6350, %f6349, %f551;
	st.f32 	[%rd81+152], %f6350;
	ld.f32 	%f6351, [%rd65+156];
	add.f32 	%f6352, %f6351, %f552;
	st.f32 	[%rd81+156], %f6352;
	ld.f32 	%f6353, [%rd65+160];
	add.f32 	%f6354, %f6353, %f553;
	st.f32 	[%rd81+160], %f6354;
	ld.f32 	%f6355, [%rd65+164];
	add.f32 	%f6356, %f6355, %f554;
	st.f32 	[%rd81+164], %f6356;
	ld.f32 	%f6357, [%rd65+168];
	add.f32 	%f6358, %f6357, %f555;
	st.f32 	[%rd81+168], %f6358;
	ld.f32 	%f6359, [%rd65+172];
	add.f32 	%f6360, %f6359, %f556;
	st.f32 	[%rd81+172], %f6360;
	ld.f32 	%f6361, [%rd65+176];
	add.f32 	%f6362, %f6361, %f557;
	st.f32 	[%rd81+176], %f6362;
	ld.f32 	%f6363, [%rd65+180];
	add.f32 	%f6364, %f6363, %f558;
	st.f32 	[%rd81+180], %f6364;
	ld.f32 	%f6365, [%rd65+184];
	add.f32 	%f6366, %f6365, %f559;
	st.f32 	[%rd81+184], %f6366;
	ld.f32 	%f6367, [%rd65+188];
	add.f32 	%f6368, %f6367, %f560;
	st.f32 	[%rd81+188], %f6368;
	ld.f32 	%f6369, [%rd65+192];
	add.f32 	%f6370, %f6369, %f561;
	st.f32 	[%rd81+192], %f6370;
	ld.f32 	%f6371, [%rd65+196];
	add.f32 	%f6372, %f6371, %f562;
	st.f32 	[%rd81+196], %f6372;
	ld.f32 	%f6373, [%rd65+200];
	add.f32 	%f6374, %f6373, %f563;
	st.f32 	[%rd81+200], %f6374;
	ld.f32 	%f6375, [%rd65+204];
	add.f32 	%f6376, %f6375, %f564;
	st.f32 	[%rd81+204], %f6376;
	ld.f32 	%f6377, [%rd65+208];
	add.f32 	%f6378, %f6377, %f565;
	st.f32 	[%rd81+208], %f6378;
	ld.f32 	%f6379, [%rd65+212];
	add.f32 	%f6380, %f6379, %f566;
	st.f32 	[%rd81+212], %f6380;
	ld.f32 	%f6381, [%rd65+216];
	add.f32 	%f6382, %f6381, %f567;
	st.f32 	[%rd81+216], %f6382;
	ld.f32 	%f6383, [%rd65+220];
	add.f32 	%f6384, %f6383, %f568;
	st.f32 	[%rd81+220], %f6384;
	ld.f32 	%f6385, [%rd65+224];
	add.f32 	%f6386, %f6385, %f569;
	st.f32 	[%rd81+224], %f6386;
	ld.f32 	%f6387, [%rd65+228];
	add.f32 	%f6388, %f6387, %f570;
	st.f32 	[%rd81+228], %f6388;
	ld.f32 	%f6389, [%rd65+232];
	add.f32 	%f6390, %f6389, %f571;
	st.f32 	[%rd81+232], %f6390;
	ld.f32 	%f6391, [%rd65+236];
	add.f32 	%f6392, %f6391, %f572;
	st.f32 	[%rd81+236], %f6392;
	ld.f32 	%f6393, [%rd65+240];
	add.f32 	%f6394, %f6393, %f573;
	st.f32 	[%rd81+240], %f6394;
	ld.f32 	%f6395, [%rd65+244];
	add.f32 	%f6396, %f6395, %f574;
	st.f32 	[%rd81+244], %f6396;
	ld.f32 	%f6397, [%rd65+248];
	add.f32 	%f6398, %f6397, %f575;
	st.f32 	[%rd81+248], %f6398;
	ld.f32 	%f6399, [%rd65+252];
	add.f32 	%f6400, %f6399, %f576;
	st.f32 	[%rd81+252], %f6400;
	bra.uni 	$L__BB12_64;
$L__BB12_43:
	mov.u32 	%r33, %tid.x;
	mul.wide.u32 	%rd14, %r33, 8;
	add.s64 	%rd8, %rd2, %rd14;
	ld.global.u64 	%rd81, [%rd8];
	ld.global.u64 	%rd15, [%rd8+2048];
	ld.global.u64 	%rd16, [%rd8+4096];
	ld.global.u64 	%rd17, [%rd8+6144];
	ld.global.u64 	%rd18, [%rd8+8192];
	ld.global.u64 	%rd19, [%rd8+10240];
	ld.global.u64 	%rd20, [%rd8+12288];
	ld.global.u64 	%rd21, [%rd8+14336];
	ld.f32 	%f961, [%rd15];
	ld.f32 	%f962, [%rd81];
	add.f32 	%f963, %f961, %f962;
	st.f32 	[%rd81], %f963;
	ld.f32 	%f964, [%rd15+4];
	ld.f32 	%f965, [%rd81+4];
	add.f32 	%f966, %f964, %f965;
	st.f32 	[%rd81+4], %f966;
	ld.f32 	%f967, [%rd15+8];
	ld.f32 	%f968, [%rd81+8];
	add.f32 	%f969, %f967, %f968;
	st.f32 	[%rd81+8], %f969;
	ld.f32 	%f970, [%rd15+12];
	ld.f32 	%f971, [%rd81+12];
	add.f32 	%f972, %f970, %f971;
	st.f32 	[%rd81+12], %f972;
	ld.f32 	%f973, [%rd15+16];
	ld.f32 	%f974, [%rd81+16];
	add.f32 	%f975, %f973, %f974;
	st.f32 	[%rd81+16], %f975;
	ld.f32 	%f976, [%rd15+20];
	ld.f32 	%f977, [%rd81+20];
	add.f32 	%f978, %f976, %f977;
	st.f32 	[%rd81+20], %f978;
	ld.f32 	%f979, [%rd15+24];
	ld.f32 	%f980, [%rd81+24];
	add.f32 	%f981, %f979, %f980;
	st.f32 	[%rd81+24], %f981;
	ld.f32 	%f982, [%rd15+28];
	ld.f32 	%f983, [%rd81+28];
	add.f32 	%f984, %f982, %f983;
	st.f32 	[%rd81+28], %f984;
	ld.f32 	%f985, [%rd15+32];
	ld.f32 	%f986, [%rd81+32];
	add.f32 	%f987, %f985, %f986;
	st.f32 	[%rd81+32], %f987;
	ld.f32 	%f988, [%rd15+36];
	ld.f32 	%f989, [%rd81+36];
	add.f32 	%f990, %f988, %f989;
	st.f32 	[%rd81+36], %f990;
	ld.f32 	%f991, [%rd15+40];
	ld.f32 	%f992, [%rd81+40];
	add.f32 	%f993, %f991, %f992;
	st.f32 	[%rd81+40], %f993;
	ld.f32 	%f994, [%rd15+44];
	ld.f32 	%f995, [%rd81+44];
	add.f32 	%f996, %f994, %f995;
	st.f32 	[%rd81+44], %f996;
	ld.f32 	%f997, [%rd15+48];
	ld.f32 	%f998, [%rd81+48];
	add.f32 	%f999, %f997, %f998;
	st.f32 	[%rd81+48], %f999;
	ld.f32 	%f1000, [%rd15+52];
	ld.f32 	%f1001, [%rd81+52];
	add.f32 	%f1002, %f1000, %f1001;
	st.f32 	[%rd81+52], %f1002;
	ld.f32 	%f1003, [%rd15+56];
	ld.f32 	%f1004, [%rd81+56];
	add.f32 	%f1005, %f1003, %f1004;
	st.f32 	[%rd81+56], %f1005;
	ld.f32 	%f1006, [%rd15+60];
	ld.f32 	%f1007, [%rd81+60];
	add.f32 	%f1008, %f1006, %f1007;
	st.f32 	[%rd81+60], %f1008;
	ld.f32 	%f1009, [%rd15+64];
	ld.f32 	%f1010, [%rd81+64];
	add.f32 	%f1011, %f1009, %f1010;
	st.f32 	[%rd81+64], %f1011;
	ld.f32 	%f1012, [%rd15+68];
	ld.f32 	%f1013, [%rd81+68];
	add.f32 	%f1014, %f1012, %f1013;
	st.f32 	[%rd81+68], %f1014;
	ld.f32 	%f1015, [%rd15+72];
	ld.f32 	%f1016, [%rd81+72];
	add.f32 	%f1017, %f1015, %f1016;
	st.f32 	[%rd81+72], %f1017;
	ld.f32 	%f1018, [%rd15+76];
	ld.f32 	%f1019, [%rd81+76];
	add.f32 	%f1020, %f1018, %f1019;
	st.f32 	[%rd81+76], %f1020;
	ld.f32 	%f1021, [%rd15+80];
	ld.f32 	%f1022, [%rd81+80];
	add.f32 	%f1023, %f1021, %f1022;
	st.f32 	[%rd81+80], %f1023;
	ld.f32 	%f1024, [%rd15+84];
	ld.f32 	%f1025, [%rd81+84];
	add.f32 	%f1026, %f1024, %f1025;
	st.f32 	[%rd81+84], %f1026;
	ld.f32 	%f1027, [%rd15+88];
	ld.f32 	%f1028, [%rd81+88];
	add.f32 	%f1029, %f1027, %f1028;
	st.f32 	[%rd81+88], %f1029;
	ld.f32 	%f1030, [%rd15+92];
	ld.f32 	%f1031, [%rd81+92];
	add.f32 	%f1032, %f1030, %f1031;
	st.f32 	[%rd81+92], %f1032;
	ld.f32 	%f1033, [%rd15+96];
	ld.f32 	%f1034, [%rd81+96];
	add.f32 	%f1035, %f1033, %f1034;
	st.f32 	[%rd81+96], %f1035;
	ld.f32 	%f1036, [%rd15+100];
	ld.f32 	%f1037, [%rd81+100];
	add.f32 	%f1038, %f1036, %f1037;
	st.f32 	[%rd81+100], %f1038;
	ld.f32 	%f1039, [%rd15+104];
	ld.f32 	%f1040, [%rd81+104];
	add.f32 	%f1041, %f1039, %f1040;
	st.f32 	[%rd81+104], %f1041;
	ld.f32 	%f1042, [%rd15+108];
	ld.f32 	%f1043, [%rd81+108];
	add.f32 	%f1044, %f1042, %f1043;
	st.f32 	[%rd81+108], %f1044;
	ld.f32 	%f1045, [%rd15+112];
	ld.f32 	%f1046, [%rd81+112];
	add.f32 	%f1047, %f1045, %f1046;
	st.f32 	[%rd81+112], %f1047;
	ld.f32 	%f1048, [%rd15+116];
	ld.f32 	%f1049, [%rd81+116];
	add.f32 	%f1050, %f1048, %f1049;
	st.f32 	[%rd81+116], %f1050;
	ld.f32 	%f1051, [%rd15+120];
	ld.f32 	%f1052, [%rd81+120];
	add.f32 	%f1053, %f1051, %f1052;
	st.f32 	[%rd81+120], %f1053;
	ld.f32 	%f1054, [%rd15+124];
	ld.f32 	%f1055, [%rd81+124];
	add.f32 	%f1056, %f1054, %f1055;
	st.f32 	[%rd81+124], %f1056;
	ld.f32 	%f1057, [%rd15+128];
	ld.f32 	%f1058, [%rd81+128];
	add.f32 	%f1059, %f1057, %f1058;
	st.f32 	[%rd81+128], %f1059;
	ld.f32 	%f1060, [%rd15+132];
	ld.f32 	%f1061, [%rd81+132];
	add.f32 	%f1062, %f1060, %f1061;
	st.f32 	[%rd81+132], %f1062;
	ld.f32 	%f1063, [%rd15+136];
	ld.f32 	%f1064, [%rd81+136];
	add.f32 	%f1065, %f1063, %f1064;
	st.f32 	[%rd81+136], %f1065;
	ld.f32 	%f1066, [%rd15+140];
	ld.f32 	%f1067, [%rd81+140];
	add.f32 	%f1068, %f1066, %f1067;
	st.f32 	[%rd81+140], %f1068;
	ld.f32 	%f1069, [%rd15+144];
	ld.f32 	%f1070, [%rd81+144];
	add.f32 	%f1071, %f1069, %f1070;
	st.f32 	[%rd81+144], %f1071;
	ld.f32 	%f1072, [%rd15+148];
	ld.f32 	%f1073, [%rd81+148];
	add.f32 	%f1074, %f1072, %f1073;
	st.f32 	[%rd81+148], %f1074;
	ld.f32 	%f1075, [%rd15+152];
	ld.f32 	%f1076, [%rd81+152];
	add.f32 	%f1077, %f1075, %f1076;
	st.f32 	[%rd81+152], %f1077;
	ld.f32 	%f1078, [%rd15+156];
	ld.f32 	%f1079, [%rd81+156];
	add.f32 	%f1080, %f1078, %f1079;
	st.f32 	[%rd81+156], %f1080;
	ld.f32 	%f1081, [%rd15+160];
	ld.f32 	%f1082, [%rd81+160];
	add.f32 	%f1083, %f1081, %f1082;
	st.f32 	[%rd81+160], %f1083;
	ld.f32 	%f1084, [%rd15+164];
	ld.f32 	%f1085, [%rd81+164];
	add.f32 	%f1086, %f1084, %f1085;
	st.f32 	[%rd81+164], %f1086;
	ld.f32 	%f1087, [%rd15+168];
	ld.f32 	%f1088, [%rd81+168];
	add.f32 	%f1089, %f1087, %f1088;
	st.f32 	[%rd81+168], %f1089;
	ld.f32 	%f1090, [%rd15+172];
	ld.f32 	%f1091, [%rd81+172];
	add.f32 	%f1092, %f1090, %f1091;
	st.f32 	[%rd81+172], %f1092;
	ld.f32 	%f1093, [%rd15+176];
	ld.f32 	%f1094, [%rd81+176];
	add.f32 	%f1095, %f1093, %f1094;
	st.f32 	[%rd81+176], %f1095;
	ld.f32 	%f1096, [%rd15+180];
	ld.f32 	%f1097, [%rd81+180];
	add.f32 	%f1098, %f1096, %f1097;
	st.f32 	[%rd81+180], %f1098;
	ld.f32 	%f1099, [%rd15+184];
	ld.f32 	%f1100, [%rd81+184];
	add.f32 	%f1101, %f1099, %f1100;
	st.f32 	[%rd81+184], %f1101;
	ld.f32 	%f1102, [%rd15+188];
	ld.f32 	%f1103, [%rd81+188];
	add.f32 	%f1104, %f1102, %f1103;
	st.f32 	[%rd81+188], %f1104;
	ld.f32 	%f1105, [%rd15+192];
	ld.f32 	%f1106, [%rd81+192];
	add.f32 	%f1107, %f1105, %f1106;
	st.f32 	[%rd81+192], %f1107;
	ld.f32 	%f1108, [%rd15+196];
	ld.f32 	%f1109, [%rd81+196];
	add.f32 	%f1110, %f1108, %f1109;
	st.f32 	[%rd81+196], %f1110;
	ld.f32 	%f1111, [%rd15+200];
	ld.f32 	%f1112, [%rd81+200];
	add.f32 	%f1113, %f1111, %f1112;
	st.f32 	[%rd81+200], %f1113;
	ld.f32 	%f1114, [%rd15+204];
	ld.f32 	%f1115, [%rd81+204];
	add.f32 	%f1116, %f1114, %f1115;
	st.f32 	[%rd81+204], %f1116;
	ld.f32 	%f1117, [%rd15+208];
	ld.f32 	%f1118, [%rd81+208];
	add.f32 	%f1119, %f1117, %f1118;
	st.f32 	[%rd81+208], %f1119;
	ld.f32 	%f1120, [%rd15+212];
	ld.f32 	%f1121, [%rd81+212];
	add.f32 	%f1122, %f1120, %f1121;
	st.f32 	[%rd81+212], %f1122;
	ld.f32 	%f1123, [%rd15+216];
	ld.f32 	%f1124, [%rd81+216];
	add.f32 	%f1125, %f1123, %f1124;
	st.f32 	[%rd81+216], %f1125;
	ld.f32 	%f1126, [%rd15+220];
	ld.f32 	%f1127, [%rd81+220];
	add.f32 	%f1128, %f1126, %f1127;
	st.f32 	[%rd81+220], %f1128;
	ld.f32 	%f1129, [%rd15+224];
	ld.f32 	%f1130, [%rd81+224];
	add.f32 	%f1131, %f1129, %f1130;
	st.f32 	[%rd81+224], %f1131;
	ld.f32 	%f1132, [%rd15+228];
	ld.f32 	%f1133, [%rd81+228];
	add.f32 	%f1134, %f1132, %f1133;
	st.f32 	[%rd81+228], %f1134;
	ld.f32 	%f1135, [%rd15+232];
	ld.f32 	%f1136, [%rd81+232];
	add.f32 	%f1137, %f1135, %f1136;
	st.f32 	[%rd81+232], %f1137;
	ld.f32 	%f1138, [%rd15+236];
	ld.f32 	%f1139, [%rd81+236];
	add.f32 	%f1140, %f1138, %f1139;
	st.f32 	[%rd81+236], %f1140;
	ld.f32 	%f1141, [%rd15+240];
	ld.f32 	%f1142, [%rd81+240];
	add.f32 	%f1143, %f1141, %f1142;
	st.f32 	[%rd81+240], %f1143;
	ld.f32 	%f1144, [%rd15+244];
	ld.f32 	%f1145, [%rd81+244];
	add.f32 	%f1146, %f1144, %f1145;
	st.f32 	[%rd81+244], %f1146;
	ld.f32 	%f1147, [%rd15+248];
	ld.f32 	%f1148, [%rd81+248];
	add.f32 	%f1149, %f1147, %f1148;
	st.f32 	[%rd81+248], %f1149;
	ld.f32 	%f1150, [%rd15+252];
	ld.f32 	%f1151, [%rd81+252];
	add.f32 	%f1152, %f1150, %f1151;
	st.f32 	[%rd81+252], %f1152;
	ld.f32 	%f1153, [%rd16];
	add.f32 	%f1154, %f1153, %f963;
	st.f32 	[%rd81], %f1154;
	ld.f32 	%f1155, [%rd16+4];
	add.f32 	%f1156, %f1155, %f966;
	st.f32 	[%rd81+4], %f1156;
	ld.f32 	%f1157, [%rd16+8];
	add.f32 	%f1158, %f1157, %f969;
	st.f32 	[%rd81+8], %f1158;
	ld.f32 	%f1159, [%rd16+12];
	add.f32 	%f1160, %f1159, %f972;
	st.f32 	[%rd81+12], %f1160;
	ld.f32 	%f1161, [%rd16+16];
	add.f32 	%f1162, %f1161, %f975;
	st.f32 	[%rd81+16], %f1162;
	ld.f32 	%f1163, [%rd16+20];
	add.f32 	%f1164, %f1163, %f978;
	st.f32 	[%rd81+20], %f1164;
	ld.f32 	%f1165, [%rd16+24];
	add.f32 	%f1166, %f1165, %f981;
	st.f32 	[%rd81+24], %f1166;
	ld.f32 	%f1167, [%rd16+28];
	add.f32 	%f1168, %f1167, %f984;
	st.f32 	[%rd81+28], %f1168;
	ld.f32 	%f1169, [%rd16+32];
	add.f32 	%f1170, %f1169, %f987;
	st.f32 	[%rd81+32], %f1170;
	ld.f32 	%f1171, [%rd16+36];
	add.f32 	%f1172, %f1171, %f990;
	st.f32 	[%rd81+36], %f1172;
	ld.f32 	%f1173, [%rd16+40];
	add.f32 	%f1174, %f1173, %f993;
	st.f32 	[%rd81+40], %f1174;
	ld.f32 	%f1175, [%rd16+44];
	add.f32 	%f1176, %f1175, %f996;
	st.f32 	[%rd81+44], %f1176;
	ld.f32 	%f1177, [%rd16+48];
	add.f32 	%f1178, %f1177, %f999;
	st.f32 	[%rd81+48], %f1178;
	ld.f32 	%f1179, [%rd16+52];
	add.f32 	%f1180, %f1179, %f1002;
	st.f32 	[%rd81+52], %f1180;
	ld.f32 	%f1181, [%rd16+56];
	add.f32 	%f1182, %f1181, %f1005;
	st.f32 	[%rd81+56], %f1182;
	ld.f32 	%f1183, [%rd16+60];
	add.f32 	%f1184, %f1183, %f1008;
	st.f32 	[%rd81+60], %f1184;
	ld.f32 	%f1185, [%rd16+64];
	add.f32 	%f1186, %f1185, %f1011;
	st.f32 	[%rd81+64], %f1186;
	ld.f32 	%f1187, [%rd16+68];
	add.f32 	%f1188, %f1187, %f1014;
	st.f32 	[%rd81+68], %f1188;
	ld.f32 	%f1189, [%rd16+72];
	add.f32 	%f1190, %f1189, %f1017;
	st.f32 	[%rd81+72], %f1190;
	ld.f32 	%f1191, [%rd16+76];
	add.f32 	%f1192, %f1191, %f1020;
	st.f32 	[%rd81+76], %f1192;
	ld.f32 	%f1193, [%rd16+80];
	add.f32 	%f1194, %f1193, %f1023;
	st.f32 	[%rd81+80], %f1194;
	ld.f32 	%f1195, [%rd16+84];
	add.f32 	%f1196, %f1195, %f1026;
	st.f32 	[%rd81+84], %f1196;
	ld.f32 	%f1197, [%rd16+88];
	add.f32 	%f1198, %f1197, %f1029;
	st.f32 	[%rd81+88], %f1198;
	ld.f32 	%f1199, [%rd16+92];
	add.f32 	%f1200, %f1199, %f1032;
	st.f32 	[%rd81+92], %f1200;
	ld.f32 	%f1201, [%rd16+96];
	add.f32 	%f1202, %f1201, %f1035;
	st.f32 	[%rd81+96], %f1202;
	ld.f32 	%f1203, [%rd16+100];
	add.f32 	%f1204, %f1203, %f1038;
	st.f32 	[%rd81+100], %f1204;
	ld.f32 	%f1205, [%rd16+104];
	add.f32 	%f1206, %f1205, %f1041;
	st.f32 	[%rd81+104], %f1206;
	ld.f32 	%f1207, [%rd16+108];
	add.f32 	%f1208, %f1207, %f1044;
	st.f32 	[%rd81+108], %f1208;
	ld.f32 	%f1209, [%rd16+112];
	add.f32 	%f1210, %f1209, %f1047;
	st.f32 	[%rd81+112], %f1210;
	ld.f32 	%f1211, [%rd16+116];
	add.f32 	%f1212, %f1211, %f1050;
	st.f32 	[%rd81+116], %f1212;
	ld.f32 	%f1213, [%rd16+120];
	add.f32 	%f1214, %f1213, %f1053;
	st.f32 	[%rd81+120], %f1214;
	ld.f32 	%f1215, [%rd16+124];
	add.f32 	%f1216, %f1215, %f1056;
	st.f32 	[%rd81+124], %f1216;
	ld.f32 	%f1217, [%rd16+128];
	add.f32 	%f1218, %f1217, %f1059;
	st.f32 	[%rd81+128], %f1218;
	ld.f32 	%f1219, [%rd16+132];
	add.f32 	%f1220, %f1219, %f1062;
	st.f32 	[%rd81+132], %f1220;
	ld.f32 	%f1221, [%rd16+136];
	add.f32 	%f1222, %f1221, %f1065;
	st.f32 	[%rd81+136], %f1222;
	ld.f32 	%f1223, [%rd16+140];
	add.f32 	%f1224, %f1223, %f1068;
	st.f32 	[%rd81+140], %f1224;
	ld.f32 	%f1225, [%rd16+144];
	add.f32 	%f1226, %f1225, %f1071;
	st.f32 	[%rd81+144], %f1226;
	ld.f32 	%f1227, [%rd16+148];
	add.f32 	%f1228, %f1227, %f1074;
	st.f32 	[%rd81+148], %f1228;
	ld.f32 	%f1229, [%rd16+152];
	add.f32 	%f1230, %f1229, %f1077;
	st.f32 	[%rd81+152], %f1230;
	ld.f32 	%f1231, [%rd16+156];
	add.f32 	%f1232, %f1231, %f1080;
	st.f32 	[%rd81+156], %f1232;
	ld.f32 	%f1233, [%rd16+160];
	add.f32 	%f1234, %f1233, %f1083;
	st.f32 	[%rd81+160], %f1234;
	ld.f32 	%f1235, [%rd16+164];
	add.f32 	%f1236, %f1235, %f1086;
	st.f32 	[%rd81+164], %f1236;
	ld.f32 	%f1237, [%rd16+168];
	add.f32 	%f1238, %f1237, %f1089;
	st.f32 	[%rd81+168], %f1238;
	ld.f32 	%f1239, [%rd16+172];
	add.f32 	%f1240, %f1239, %f1092;
	st.f32 	[%rd81+172], %f1240;
	ld.f32 	%f1241, [%rd16+176];
	add.f32 	%f1242, %f1241, %f1095;
	st.f32 	[%rd81+176], %f1242;
	ld.f32 	%f1243, [%rd16+180];
	add.f32 	%f1244, %f1243, %f1098;
	st.f32 	[%rd81+180], %f1244;
	ld.f32 	%f1245, [%rd16+184];
	add.f32 	%f1246, %f1245, %f1101;
	st.f32 	[%rd81+184], %f1246;
	ld.f32 	%f1247, [%rd16+188];
	add.f32 	%f1248, %f1247, %f1104;
	st.f32 	[%rd81+188], %f1248;
	ld.f32 	%f1249, [%rd16+192];
	add.f32 	%f1250, %f1249, %f1107;
	st.f32 	[%rd81+192], %f1250;
	ld.f32 	%f1251, [%rd16+196];
	add.f32 	%f1252, %f1251, %f1110;
	st.f32 	[%rd81+196], %f1252;
	ld.f32 	%f1253, [%rd16+200];
	add.f32 	%f1254, %f1253, %f1113;
	st.f32 	[%rd81+200], %f1254;
	ld.f32 	%f1255, [%rd16+204];
	add.f32 	%f1256, %f1255, %f1116;
	st.f32 	[%rd81+204], %f1256;
	ld.f32 	%f1257, [%rd16+208];
	add.f32 	%f1258, %f1257, %f1119;
	st.f32 	[%rd81+208], %f1258;
	ld.f32 	%f1259, [%rd16+212];
	add.f32 	%f1260, %f1259, %f1122;
	st.f32 	[%rd81+212], %f1260;
	ld.f32 	%f1261, [%rd16+216];
	add.f32 	%f1262, %f1261, %f1125;
	st.f32 	[%rd81+216], %f1262;
	ld.f32 	%f1263, [%rd16+220];
	add.f32 	%f1264, %f1263, %f1128;
	st.f32 	[%rd81+220], %f1264;
	ld.f32 	%f1265, [%rd16+224];
	add.f32 	%f1266, %f1265, %f1131;
	st.f32 	[%rd81+224], %f1266;
	ld.f32 	%f1267, [%rd16+228];
	add.f32 	%f1268, %f1267, %f1134;
	st.f32 	[%rd81+228], %f1268;
	ld.f32 	%f1269, [%rd16+232];
	add.f32 	%f1270, %f1269, %f1137;
	st.f32 	[%rd81+232], %f1270;
	ld.f32 	%f1271, [%rd16+236];
	add.f32 	%f1272, %f1271, %f1140;
	st.f32 	[%rd81+236], %f1272;
	ld.f32 	%f1273, [%rd16+240];
	add.f32 	%f1274, %f1273, %f1143;
	st.f32 	[%rd81+240], %f1274;
	ld.f32 	%f1275, [%rd16+244];
	add.f32 	%f1276, %f1275, %f1146;
	st.f32 	[%rd81+244], %f1276;
	ld.f32 	%f1277, [%rd16+248];
	add.f32 	%f1278, %f1277, %f1149;
	st.f32 	[%rd81+248], %f1278;
	ld.f32 	%f1279, [%rd16+252];
	add.f32 	%f1280, %f1279, %f1152;
	st.f32 	[%rd81+252], %f1280;
	ld.f32 	%f1281, [%rd17];
	add.f32 	%f1282, %f1281, %f1154;
	st.f32 	[%rd81], %f1282;
	ld.f32 	%f1283, [%rd17+4];
	add.f32 	%f1284, %f1283, %f1156;
	st.f32 	[%rd81+4], %f1284;
	ld.f32 	%f1285, [%rd17+8];
	add.f32 	%f1286, %f1285, %f1158;
	st.f32 	[%rd81+8], %f1286;
	ld.f32 	%f1287, [%rd17+12];
	add.f32 	%f1288, %f1287, %f1160;
	st.f32 	[%rd81+12], %f1288;
	ld.f32 	%f1289, [%rd17+16];
	add.f32 	%f1290, %f1289, %f1162;
	st.f32 	[%rd81+16], %f1290;
	ld.f32 	%f1291, [%rd17+20];
	add.f32 	%f1292, %f1291, %f1164;
	st.f32 	[%rd81+20], %f1292;
	ld.f32 	%f1293, [%rd17+24];
	add.f32 	%f1294, %f1293, %f1166;
	st.f32 	[%rd81+24], %f1294;
	ld.f32 	%f1295, [%rd17+28];
	add.f32 	%f1296, %f1295, %f1168;
	st.f32 	[%rd81+28], %f1296;
	ld.f32 	%f1297, [%rd17+32];
	add.f32 	%f1298, %f1297, %f1170;
	st.f32 	[%rd81+32], %f1298;
	ld.f32 	%f1299, [%rd17+36];
	add.f32 	%f1300, %f1299, %f1172;
	st.f32 	[%rd81+36], %f1300;
	ld.f32 	%f1301, [%rd17+40];
	add.f32 	%f1302, %f1301, %f1174;
	st.f32 	[%rd81+40], %f1302;
	ld.f32 	%f1303, [%rd17+44];
	add.f32 	%f1304, %f1303, %f1176;
	st.f32 	[%rd81+44], %f1304;
	ld.f32 	%f1305, [%rd17+48];
	add.f32 	%f1306, %f1305, %f1178;
	st.f32 	[%rd81+48], %f1306;
	ld.f32 	%f1307, [%rd17+52];
	add.f32 	%f1308, %f1307, %f1180;
	st.f32 	[%rd81+52], %f1308;
	ld.f32 	%f1309, [%rd17+56];
	add.f32 	%f1310, %f1309, %f1182;
	st.f32 	[%rd81+56], %f1310;
	ld.f32 	%f1311, [%rd17+60];
	add.f32 	%f1312, %f1311, %f1184;
	st.f32 	[%rd81+60], %f1312;
	ld.f32 	%f1313, [%rd17+64];
	add.f32 	%f1314, %f1313, %f1186;
	st.f32 	[%rd81+64], %f1314;
	ld.f32 	%f1315, [%rd17+68];
	add.f32 	%f1316, %f1315, %f1188;
	st.f32 	[%rd81+68], %f1316;
	ld.f32 	%f1317, [%rd17+72];
	add.f32 	%f1318, %f1317, %f1190;
	st.f32 	[%rd81+72], %f1318;
	ld.f32 	%f1319, [%rd17+76];
	add.f32 	%f1320, %f1319, %f1192;
	st.f32 	[%rd81+76], %f1320;
	ld.f32 	%f1321, [%rd17+80];
	add.f32 	%f1322, %f1321, %f1194;
	st.f32 	[%rd81+80], %f1322;
	ld.f32 	%f1323, [%rd17+84];
	add.f32 	%f1324, %f1323, %f1196;
	st.f32 	[%rd81+84], %f1324;
	ld.f32 	%f1325, [%rd17+88];
	add.f32 	%f1326, %f1325, %f1198;
	st.f32 	[%rd81+88], %f1326;
	ld.f32 	%f1327, [%rd17+92];
	add.f32 	%f1328, %f1327, %f1200;
	st.f32 	[%rd81+92], %f1328;
	ld.f32 	%f1329, [%rd17+96];
	add.f32 	%f1330, %f1329, %f1202;
	st.f32 	[%rd81+96], %f1330;
	ld.f32 	%f1331, [%rd17+100];
	add.f32 	%f1332, %f1331, %f1204;
	st.f32 	[%rd81+100], %f1332;
	ld.f32 	%f1333, [%rd17+104];
	add.f32 	%f1334, %f1333, %f1206;
	st.f32 	[%rd81+104], %f1334;
	ld.f32 	%f1335, [%rd17+108];
	add.f32 	%f1336, %f1335, %f1208;
	st.f32 	[%rd81+108], %f1336;
	ld.f32 	%f1337, [%rd17+112];
	add.f32 	%f1338, %f1337, %f1210;
	st.f32 	[%rd81+112], %f1338;
	ld.f32 	%f1339, [%rd17+116];
	add.f32 	%f1340, %f1339, %f1212;
	st.f32 	[%rd81+116], %f1340;
	ld.f32 	%f1341, [%rd17+120];
	add.f32 	%f1342, %f1341, %f1214;
	st.f32 	[%rd81+120], %f1342;
	ld.f32 	%f1343, [%rd17+124];
	add.f32 	%f1344, %f1343, %f1216;
	st.f32 	[%rd81+124], %f1344;
	ld.f32 	%f1345, [%rd17+128];
	add.f32 	%f1346, %f1345, %f1218;
	st.f32 	[%rd81+128], %f1346;
	ld.f32 	%f1347, [%rd17+132];
	add.f32 	%f1348, %f1347, %f1220;
	st.f32 	[%rd81+132], %f1348;
	ld.f32 	%f1349, [%rd17+136];
	add.f32 	%f1350, %f1349, %f1222;
	st.f32 	[%rd81+136], %f1350;
	ld.f32 	%f1351, [%rd17+140];
	add.f32 	%f1352, %f1351, %f1224;
	st.f32 	[%rd81+140], %f1352;
	ld.f32 	%f1353, [%rd17+144];
	add.f32 	%f1354, %f1353, %f1226;
	st.f32 	[%rd81+144], %f1354;
	ld.f32 	%f1355, [%rd17+148];
	add.f32 	%f1356, %f1355, %f1228;
	st.f32 	[%rd81+148], %f1356;
	ld.f32 	%f1357, [%rd17+152];
	add.f32 	%f1358, %f1357, %f1230;
	st.f32 	[%rd81+152], %f1358;
	ld.f32 	%f1359, [%rd17+156];
	add.f32 	%f1360, %f1359, %f1232;
	st.f32 	[%rd81+156], %f1360;
	ld.f32 	%f1361, [%rd17+160];
	add.f32 	%f1362, %f1361, %f1234;
	st.f32 	[%rd81+160], %f1362;
	ld.f32 	%f1363, [%rd17+164];
	add.f32 	%f1364, %f1363, %f1236;
	st.f32 	[%rd81+164], %f1364;
	ld.f32 	%f1365, [%rd17+168];
	add.f32 	%f1366, %f1365, %f1238;
	st.f32 	[%rd81+168], %f1366;
	ld.f32 	%f1367, [%rd17+172];
	add.f32 	%f1368, %f1367, %f1240;
	st.f32 	[%rd81+172], %f1368;
	ld.f32 	%f1369, [%rd17+176];
	add.f32 	%f1370, %f1369, %f1242;
	st.f32 	[%rd81+176], %f1370;
	ld.f32 	%f1371, [%rd17+180];
	add.f32 	%f1372, %f1371, %f1244;
	st.f32 	[%rd81+180], %f1372;
	ld.f32 	%f1373, [%rd17+184];
	add.f32 	%f1374, %f1373, %f1246;
	st.f32 	[%rd81+184], %f1374;
	ld.f32 	%f1375, [%rd17+188];
	add.f32 	%f1376, %f1375, %f1248;
	st.f32 	[%rd81+188], %f1376;
	ld.f32 	%f1377, [%rd17+192];
	add.f32 	%f1378, %f1377, %f1250;
	st.f32 	[%rd81+192], %f1378;
	ld.f32 	%f1379, [%rd17+196];
	add.f32 	%f1380, %f1379, %f1252;
	st.f32 	[%rd81+196], %f1380;
	ld.f32 	%f1381, [%rd17+200];
	add.f32 	%f1382, %f1381, %f1254;
	st.f32 	[%rd81+200], %f1382;
	ld.f32 	%f1383, [%rd17+204];
	add.f32 	%f1384, %f1383, %f1256;
	st.f32 	[%rd81+204], %f1384;
	ld.f32 	%f1385, [%rd17+208];
	add.f32 	%f1386, %f1385, %f1258;
	st.f32 	[%rd81+208], %f1386;
	ld.f32 	%f1387, [%rd17+212];
	add.f32 	%f1388, %f1387, %f1260;
	st.f32 	[%rd81+212], %f1388;
	ld.f32 	%f1389, [%rd17+216];
	add.f32 	%f1390, %f1389, %f1262;
	st.f32 	[%rd81+216], %f1390;
	ld.f32 	%f1391, [%rd17+220];
	add.f32 	%f1392, %f1391, %f1264;
	st.f32 	[%rd81+220], %f1392;
	ld.f32 	%f1393, [%rd17+224];
	add.f32 	%f1394, %f1393, %f1266;
	st.f32 	[%rd81+224], %f1394;
	ld.f32 	%f1395, [%rd17+228];
	add.f32 	%f1396, %f1395, %f1268;
	st.f32 	[%rd81+228], %f1396;
	ld.f32 	%f1397, [%rd17+232];
	add.f32 	%f1398, %f1397, %f1270;
	st.f32 	[%rd81+232], %f1398;
	ld.f32 	%f1399, [%rd17+236];
	add.f32 	%f1400, %f1399, %f1272;
	st.f32 	[%rd81+236], %f1400;
	ld.f32 	%f1401, [%rd17+240];
	add.f32 	%f1402, %f1401, %f1274;
	st.f32 	[%rd81+240], %f1402;
	ld.f32 	%f1403, [%rd17+244];
	add.f32 	%f1404, %f1403, %f1276;
	st.f32 	[%rd81+244], %f1404;
	ld.f32 	%f1405, [%rd17+248];
	add.f32 	%f1406, %f1405, %f1278;
	st.f32 	[%rd81+248], %f1406;
	ld.f32 	%f1407, [%rd17+252];
	add.f32 	%f1408, %f1407, %f1280;
	st.f32 	[%rd81+252], %f1408;
	ld.f32 	%f1409, [%rd18];
	add.f32 	%f1410, %f1409, %f1282;
	st.f32 	[%rd81], %f1410;
	ld.f32 	%f1411, [%rd18+4];
	add.f32 	%f1412, %f1411, %f1284;
	st.f32 	[%rd81+4], %f1412;
	ld.f32 	%f1413, [%rd18+8];
	add.f32 	%f1414, %f1413, %f1286;
	st.f32 	[%rd81+8], %f1414;
	ld.f32 	%f1415, [%rd18+12];
	add.f32 	%f1416, %f1415, %f1288;
	st.f32 	[%rd81+12], %f1416;
	ld.f32 	%f1417, [%rd18+16];
	add.f32 	%f1418, %f1417, %f1290;
	st.f32 	[%rd81+16], %f1418;
	ld.f32 	%f1419, [%rd18+20];
	add.f32 	%f1420, %f1419, %f1292;
	st.f32 	[%rd81+20], %f1420;
	ld.f32 	%f1421, [%rd18+24];
	add.f32 	%f1422, %f1421, %f1294;
	st.f32 	[%rd81+24], %f1422;
	ld.f32 	%f1423, [%rd18+28];
	add.f32 	%f1424, %f1423, %f1296;
	st.f32 	[%rd81+28], %f1424;
	ld.f32 	%f1425, [%rd18+32];
	add.f32 	%f1426, %f1425, %f1298;
	st.f32 	[%rd81+32], %f1426;
	ld.f32 	%f1427, [%rd18+36];
	add.f32 	%f1428, %f1427, %f1300;
	st.f32 	[%rd81+36], %f1428;
	ld.f32 	%f1429, [%rd18+40];
	add.f32 	%f1430, %f1429, %f1302;
	st.f32 	[%rd81+40], %f1430;
	ld.f32 	%f1431, [%rd18+44];
	add.f32 	%f1432, %f1431, %f1304;
	st.f32 	[%rd81+44], %f1432;
	ld.f32 	%f1433, [%rd18+48];
	add.f32 	%f1434, %f1433, %f1306;
	st.f32 	[%rd81+48], %f1434;
	ld.f32 	%f1435, [%rd18+52];
	add.f32 	%f1436, %f1435, %f1308;
	st.f32 	[%rd81+52], %f1436;
	ld.f32 	%f1437, [%rd18+56];
	add.f32 	%f1438, %f1437, %f1310;
	st.f32 	[%rd81+56], %f1438;
	ld.f32 	%f1439, [%rd18+60];
	add.f32 	%f1440, %f1439, %f1312;
	st.f32 	[%rd81+60], %f1440;
	ld.f32 	%f1441, [%rd18+64];
	add.f32 	%f1442, %f1441, %f1314;
	st.f32 	[%rd81+64], %f1442;
	ld.f32 	%f1443, [%rd18+68];
	add.f32 	%f1444, %f1443, %f1316;
	st.f32 	[%rd81+68], %f1444;
	ld.f32 	%f1445, [%rd18+72];
	add.f32 	%f1446, %f1445, %f1318;
	st.f32 	[%rd81+72], %f1446;
	ld.f32 	%f1447, [%rd18+76];
	add.f32 	%f1448, %f1447, %f1320;
	st.f32 	[%rd81+76], %f1448;
	ld.f32 	%f1449, [%rd18+80];
	add.f32 	%f1450, %f1449, %f1322;
	st.f32 	[%rd81+80], %f1450;
	ld.f32 	%f1451, [%rd18+84];
	add.f32 	%f1452, %f1451, %f1324;
	st.f32 	[%rd81+84], %f1452;
	ld.f32 	%f1453, [%rd18+88];
	add.f32 	%f1454, %f1453, %f1326;
	st.f32 	[%rd81+88], %f1454;
	ld.f32 	%f1455, [%rd18+92];
	add.f32 	%f1456, %f1455, %f1328;
	st.f32 	[%rd81+92], %f1456;
	ld.f32 	%f1457, [%rd18+96];
	add.f32 	%f1458, %f1457, %f1330;
	st.f32 	[%rd81+96], %f1458;
	ld.f32 	%f1459, [%rd18+100];
	add.f32 	%f1460, %f1459, %f1332;
	st.f32 	[%rd81+100], %f1460;
	ld.f32 	%f1461, [%rd18+104];
	add.f32 	%f1462, %f1461, %f1334;
	st.f32 	[%rd81+104], %f1462;
	ld.f32 	%f1463, [%rd18+108];
	add.f32 	%f1464, %f1463, %f1336;
	st.f32 	[%rd81+108], %f1464;
	ld.f32 	%f1465, [%rd18+112];
	add.f32 	%f1466, %f1465, %f1338;
	st.f32 	[%rd81+112], %f1466;
	ld.f32 	%f1467, [%rd18+116];
	add.f32 	%f1468, %f1467, %f1340;
	st.f32 	[%rd81+116], %f1468;
	ld.f32 	%f1469, [%rd18+120];
	add.f32 	%f1470, %f1469, %f1342;
	st.f32 	[%rd81+120], %f1470;
	ld.f32 	%f1471, [%rd18+124];
	add.f32 	%f1472, %f1471, %f1344;
	st.f32 	[%rd81+124], %f1472;
	ld.f32 	%f1473, [%rd18+128];
	add.f32 	%f1474, %f1473, %f1346;
	st.f32 	[%rd81+128], %f1474;
	ld.f32 	%f1475, [%rd18+132];
	add.f32 	%f1476, %f1475, %f1348;
	st.f32 	[%rd81+132], %f1476;
	ld.f32 	%f1477, [%rd18+136];
	add.f32 	%f1478, %f1477, %f1350;
	st.f32 	[%rd81+136], %f1478;
	ld.f32 	%f1479, [%rd18+140];
	add.f32 	%f1480, %f1479, %f1352;
	st.f32 	[%rd81+140], %f1480;
	ld.f32 	%f1481, [%rd18+144];
	add.f32 	%f1482, %f1481, %f1354;
	st.f32 	[%rd81+144], %f1482;
	ld.f32 	%f1483, [%rd18+148];
	add.f32 	%f1484, %f1483, %f1356;
	st.f32 	[%rd81+148], %f1484;
	ld.f32 	%f1485, [%rd18+152];
	add.f32 	%f1486, %f1485, %f1358;
	st.f32 	[%rd81+152], %f1486;
	ld.f32 	%f1487, [%rd18+156];
	add.f32 	%f1488, %f1487, %f1360;
	st.f32 	[%rd81+156], %f1488;
	ld.f32 	%f1489, [%rd18+160];
	add.f32 	%f1490, %f1489, %f1362;
	st.f32 	[%rd81+160], %f1490;
	ld.f32 	%f1491, [%rd18+164];
	add.f32 	%f1492, %f1491, %f1364;
	st.f32 	[%rd81+164], %f1492;
	ld.f32 	%f1493, [%rd18+168];
	add.f32 	%f1494, %f1493, %f1366;
	st.f32 	[%rd81+168], %f1494;
	ld.f32 	%f1495, [%rd18+172];
	add.f32 	%f1496, %f1495, %f1368;
	st.f32 	[%rd81+172], %f1496;
	ld.f32 	%f1497, [%rd18+176];
	add.f32 	%f1498, %f1497, %f1370;
	st.f32 	[%rd81+176], %f1498;
	ld.f32 	%f1499, [%rd18+180];
	add.f32 	%f1500, %f1499, %f1372;
	st.f32 	[%rd81+180], %f1500;
	ld.f32 	%f1501, [%rd18+184];
	add.f32 	%f1502, %f1501, %f1374;
	st.f32 	[%rd81+184], %f1502;
	ld.f32 	%f1503, [%rd18+188];
	add.f32 	%f1504, %f1503, %f1376;
	st.f32 	[%rd81+188], %f1504;
	ld.f32 	%f1505, [%rd18+192];
	add.f32 	%f1506, %f1505, %f1378;
	st.f32 	[%rd81+192], %f1506;
	ld.f32 	%f1507, [%rd18+196];
	add.f32 	%f1508, %f1507, %f1380;
	st.f32 	[%rd81+196], %f1508;
	ld.f32 	%f1509, [%rd18+200];
	add.f32 	%f1510, %f1509, %f1382;
	st.f32 	[%rd81+200], %f1510;
	ld.f32 	%f1511, [%rd18+204];
	add.f32 	%f1512, %f1511, %f1384;
	st.f32 	[%rd81+204], %f1512;
	ld.f32 	%f1513, [%rd18+208];
	add.f32 	%f1514, %f1513, %f1386;
	st.f32 	[%rd81+208], %f1514;
	ld.f32 	%f1515, [%rd18+212];
	add.f32 	%f1516, %f1515, %f1388;
	st.f32 	[%rd81+212], %f1516;
	ld.f32 	%f1517, [%rd18+216];
	add.f32 	%f1518, %f1517, %f1390;
	st.f32 	[%rd81+216], %f1518;
	ld.f32 	%f1519, [%rd18+220];
	add.f32 	%f1520, %f1519, %f1392;
	st.f32 	[%rd81+220], %f1520;
	ld.f32 	%f1521, [%rd18+224];
	add.f32 	%f1522, %f1521, %f1394;
	st.f32 	[%rd81+224], %f1522;
	ld.f32 	%f1523, [%rd18+228];
	add.f32 	%f1524, %f1523, %f1396;
	st.f32 	[%rd81+228], %f1524;
	ld.f32 	%f1525, [%rd18+232];
	add.f32 	%f1526, %f1525, %f1398;
	st.f32 	[%rd81+232], %f1526;
	ld.f32 	%f1527, [%rd18+236];
	add.f32 	%f1528, %f1527, %f1400;
	st.f32 	[%rd81+236], %f1528;
	ld.f32 	%f1529, [%rd18+240];
	add.f32 	%f1530, %f1529, %f1402;
	st.f32 	[%rd81+240], %f1530;
	ld.f32 	%f1531, [%rd18+244];
	add.f32 	%f1532, %f1531, %f1404;
	st.f32 	[%rd81+244], %f1532;
	ld.f32 	%f1533, [%rd18+248];
	add.f32 	%f1534, %f1533, %f1406;
	st.f32 	[%rd81+248], %f1534;
	ld.f32 	%f1535, [%rd18+252];
	add.f32 	%f1536, %f1535, %f1408;
	st.f32 	[%rd81+252], %f1536;
	ld.f32 	%f1537, [%rd19];
	add.f32 	%f1538, %f1537, %f1410;
	st.f32 	[%rd81], %f1538;
	ld.f32 	%f1539, [%rd19+4];
	add.f32 	%f1540, %f1539, %f1412;
	st.f32 	[%rd81+4], %f1540;
	ld.f32 	%f1541, [%rd19+8];
	add.f32 	%f1542, %f1541, %f1414;
	st.f32 	[%rd81+8], %f1542;
	ld.f32 	%f1543, [%rd19+12];
	add.f32 	%f1544, %f1543, %f1416;
	st.f32 	[%rd81+12], %f1544;
	ld.f32 	%f1545, [%rd19+16];
	add.f32 	%f1546, %f1545, %f1418;
	st.f32 	[%rd81+16], %f1546;
	ld.f32 	%f1547, [%rd19+20];
	add.f32 	%f1548, %f1547, %f1420;
	st.f32 	[%rd81+20], %f1548;
	ld.f32 	%f1549, [%rd19+24];
	add.f32 	%f1550, %f1549, %f1422;
	st.f32 	[%rd81+24], %f1550;
	ld.f32 	%f1551, [%rd19+28];
	add.f32 	%f1552, %f1551, %f1424;
	st.f32 	[%rd81+28], %f1552;
	ld.f32 	%f1553, [%rd19+32];
	add.f32 	%f1554, %f1553, %f1426;
	st.f32 	[%rd81+32], %f1554;
	ld.f32 	%f1555, [%rd19+36];
	add.f32 	%f1556, %f1555, %f1428;
	st.f32 	[%rd81+36], %f1556;
	ld.f32 	%f1557, [%rd19+40];
	add.f32 	%f1558, %f1557, %f1430;
	st.f32 	[%rd81+40], %f1558;
	ld.f32 	%f1559, [%rd19+44];
	add.f32 	%f1560, %f1559, %f1432;
	st.f32 	[%rd81+44], %f1560;
	ld.f32 	%f1561, [%rd19+48];
	add.f32 	%f1562, %f1561, %f1434;
	st.f32 	[%rd81+48], %f1562;
	ld.f32 	%f1563, [%rd19+52];
	add.f32 	%f1564, %f1563, %f1436;
	st.f32 	[%rd81+52], %f1564;
	ld.f32 	%f1565, [%rd19+56];
	add.f32 	%f1566, %f1565, %f1438;
	st.f32 	[%rd81+56], %f1566;
	ld.f32 	%f1567, [%rd19+60];
	add.f32 	%f1568, %f1567, %f1440;
	st.f32 	[%rd81+60], %f1568;
	ld.f32 	%f1569, [%rd19+64];
	add.f32 	%f1570, %f1569, %f1442;
	st.f32 	[%rd81+64], %f1570;
	ld.f32 	%f1571, [%rd19+68];
	add.f32 	%f1572, %f1571, %f1444;
	st.f32 	[%rd81+68], %f1572;
	ld.f32 	%f1573, [%rd19+72];
	add.f32 	%f1574, %f1573, %f1446;
	st.f32 	[%rd81+72], %f1574;
	ld.f32 	%f1575, [%rd19+76];
	add.f32 	%f1576, %f1575, %f1448;
	st.f32 	[%rd81+76], %f1576;
	ld.f32 	%f1577, [%rd19+80];
	add.f32 	%f1578, %f1577, %f1450;
	st.f32 	[%rd81+80], %f1578;
	ld.f32 	%f1579, [%rd19+84];
	add.f32 	%f1580, %f1579, %f1452;
	st.f32 	[%rd81+84], %f1580;
	ld.f32 	%f1581, [%rd19+88];
	add.f32 	%f1582, %f1581, %f1454;
	st.f32 	[%rd81+88], %f1582;
	ld.f32 	%f1583, [%rd19+92];
	add.f32 	%f1584, %f1583, %f1456;
	st.f32 	[%rd81+92], %f1584;
	ld.f32 	%f1585, [%rd19+96];
	add.f32 	%f1586, %f1585, %f1458;
	st.f32 	[%rd81+96], %f1586;
	ld.f32 	%f1587, [%rd19+100];
	add.f32 	%f1588, %f1587, %f1460;
	st.f32 	[%rd81+100], %f1588;
	ld.f32 	%f1589, [%rd19+104];
	add.f32 	%f1590, %f1589, %f1462;
	st.f32 	[%rd81+104], %f1590;
	ld.f32 	%f1591, [%rd19+108];
	add.f32 	%f1592, %f1591, %f1464;
	st.f32 	[%rd81+108], %f1592;
	ld.f32 	%f1593, [%rd19+112];
	add.f32 	%f1594, %f1593, %f1466;
	st.f32 	[%rd81+112], %f1594;
	ld.f32 	%f1595, [%rd19+116];
	add.f32 	%f1596, %f1595, %f1468;
	st.f32 	[%rd81+116], %f1596;
	ld.f32 	%f1597, [%rd19+120];
	add.f32 	%f1598, %f1597, %f1470;
	st.f32 	[%rd81+120], %f1598;
	ld.f32 	%f1599, [%rd19+124];
	add.f32 	%f1600, %f1599, %f1472;
	st.f32 	[%rd81+124], %f1600;
	ld.f32 	%f1601, [%rd19+128];
	add.f32 	%f1602, %f1601, %f1474;
	st.f32 	[%rd81+128], %f1602;
	ld.f32 	%f1603, [%rd19+132];
	add.f32 	%f1604, %f1603, %f1476;
	st.f32 	[%rd81+132], %f1604;
	ld.f32 	%f1605, [%rd19+136];
	add.f32 	%f1606, %f1605, %f1478;
	st.f32 	[%rd81+136], %f1606;
	ld.f32 	%f1607, [%rd19+140];
	add.f32 	%f1608, %f1607, %f1480;
	st.f32 	[%rd81+140], %f1608;
	ld.f32 	%f1609, [%rd19+144];
	add.f32 	%f1610, %f1609, %f1482;
	st.f32 	[%rd81+144], %f1610;
	ld.f32 	%f1611, [%rd19+148];
	add.f32 	%f1612, %f1611, %f1484;
	st.f32 	[%rd81+148], %f1612;
	ld.f32 	%f1613, [%rd19+152];
	add.f32 	%f1614, %f1613, %f1486;
	st.f32 	[%rd81+152], %f1614;
	ld.f32 	%f1615, [%rd19+156];
	add.f32 	%f1616, %f1615, %f1488;
	st.f32 	[%rd81+156], %f1616;
	ld.f32 	%f1617, [%rd19+160];
	add.f32 	%f1618, %f1617, %f1490;
	st.f32 	[%rd81+160], %f1618;
	ld.f32 	%f1619, [%rd19+164];
	add.f32 	%f1620, %f1619, %f1492;
	st.f32 	[%rd81+164], %f1620;
	ld.f32 	%f1621, [%rd19+168];
	add.f32 	%f1622, %f1621, %f1494;
	st.f32 	[%rd81+168], %f1622;
	ld.f32 	%f1623, [%rd19+172];
	add.f32 	%f1624, %f1623, %f1496;
	st.f32 	[%rd81+172], %f1624;
	ld.f32 	%f1625, [%rd19+176];
	add.f32 	%f1626, %f1625, %f1498;
	st.f32 	[%rd81+176], %f1626;
	ld.f32 	%f1627, [%rd19+180];
	add.f32 	%f1628, %f1627, %f1500;
	st.f32 	[%rd81+180], %f1628;
	ld.f32 	%f1629, [%rd19+184];
	add.f32 	%f1630, %f1629, %f1502;
	st.f32 	[%rd81+184], %f1630;
	ld.f32 	%f1631, [%rd19+188];
	add.f32 	%f1632, %f1631, %f1504;
	st.f32 	[%rd81+188], %f1632;
	ld.f32 	%f1633, [%rd19+192];
	add.f32 	%f1634, %f1633, %f1506;
	st.f32 	[%rd81+192], %f1634;
	ld.f32 	%f1635, [%rd19+196];
	add.f32 	%f1636, %f1635, %f1508;
	st.f32 	[%rd81+196], %f1636;
	ld.f32 	%f1637, [%rd19+200];
	add.f32 	%f1638, %f1637, %f1510;
	st.f32 	[%rd81+200], %f1638;
	ld.f32 	%f1639, [%rd19+204];
	add.f32 	%f1640, %f1639, %f1512;
	st.f32 	[%rd81+204], %f1640;
	ld.f32 	%f1641, [%rd19+208];
	add.f32 	%f1642, %f1641, %f1514;
	st.f32 	[%rd81+208], %f1642;
	ld.f32 	%f1643, [%rd19+212];
	add.f32 	%f1644, %f1643, %f1516;
	st.f32 	[%rd81+212], %f1644;
	ld.f32 	%f1645, [%rd19+216];
	add.f32 	%f1646, %f1645, %f1518;
	st.f32 	[%rd81+216], %f1646;
	ld.f32 	%f1647, [%rd19+220];
	add.f32 	%f1648, %f1647, %f1520;
	st.f32 	[%rd81+220], %f1648;
	ld.f32 	%f1649, [%rd19+224];
	add.f32 	%f1650, %f1649, %f1522;
	st.f32 	[%rd81+224], %f1650;
	ld.f32 	%f1651, [%rd19+228];
	add.f32 	%f1652, %f1651, %f1524;
	st.f32 	[%rd81+228], %f1652;
	ld.f32 	%f1653, [%rd19+232];
	add.f32 	%f1654, %f1653, %f1526;
	st.f32 	[%rd81+232], %f1654;
	ld.f32 	%f1655, [%rd19+236];
	add.f32 	%f1656, %f1655, %f1528;
	st.f32 	[%rd81+236], %f1656;
	ld.f32 	%f1657, [%rd19+240];
	add.f32 	%f1658, %f1657, %f1530;
	st.f32 	[%rd81+240], %f1658;
	ld.f32 	%f1659, [%rd19+244];
	add.f32 	%f1660, %f1659, %f1532;
	st.f32 	[%rd81+244], %f1660;
	ld.f32 	%f1661, [%rd19+248];
	add.f32 	%f1662, %f1661, %f1534;
	st.f32 	[%rd81+248], %f1662;
	ld.f32 	%f1663, [%rd19+252];
	add.f32 	%f1664, %f1663, %f1536;
	st.f32 	[%rd81+252], %f1664;
	ld.f32 	%f1665, [%rd20];
	add.f32 	%f1666, %f1665, %f1538;
	st.f32 	[%rd81], %f1666;
	ld.f32 	%f1667, [%rd20+4];
	add.f32 	%f1668, %f1667, %f1540;
	st.f32 	[%rd81+4], %f1668;
	ld.f32 	%f1669, [%rd20+8];
	add.f32 	%f1670, %f1669, %f1542;
	st.f32 	[%rd81+8], %f1670;
	ld.f32 	%f1671, [%rd20+12];
	add.f32 	%f1672, %f1671, %f1544;
	st.f32 	[%rd81+12], %f1672;
	ld.f32 	%f1673, [%rd20+16];
	add.f32 	%f1674, %f1673, %f1546;
	st.f32 	[%rd81+16], %f1674;
	ld.f32 	%f1675, [%rd20+20];
	add.f32 	%f1676, %f1675, %f1548;
	st.f32 	[%rd81+20], %f1676;
	ld.f32 	%f1677, [%rd20+24];
	add.f32 	%f1678, %f1677, %f1550;
	st.f32 	[%rd81+24], %f1678;
	ld.f32 	%f1679, [%rd20+28];
	add.f32 	%f1680, %f1679, %f1552;
	st.f32 	[%rd81+28], %f1680;
	ld.f32 	%f1681, [%rd20+32];
	add.f32 	%f1682, %f1681, %f1554;
	st.f32 	[%rd81+32], %f1682;
	ld.f32 	%f1683, [%rd20+36];
	add.f32 	%f1684, %f1683, %f1556;
	st.f32 	[%rd81+36], %f1684;
	ld.f32 	%f1685, [%rd20+40];
	add.f32 	%f1686, %f1685, %f1558;
	st.f32 	[%rd81+40], %f1686;
	ld.f32 	%f1687, [%rd20+44];
	add.f32 	%f1688, %f1687, %f1560;
	st.f32 	[%rd81+44], %f1688;
	ld.f32 	%f1689, [%rd20+48];
	add.f32 	%f1690, %f1689, %f1562;
	st.f32 	[%rd81+48], %f1690;
	ld.f32 	%f1691, [%rd20+52];
	add.f32 	%f1692, %f1691, %f1564;
	st.f32 	[%rd81+52], %f1692;
	ld.f32 	%f1693, [%rd20+56];
	add.f32 	%f1694, %f1693, %f1566;
	st.f32 	[%rd81+56], %f1694;
	ld.f32 	%f1695, [%rd20+60];
	add.f32 	%f1696, %f1695, %f1568;
	st.f32 	[%rd81+60], %f1696;
	ld.f32 	%f1697, [%rd20+64];
	add.f32 	%f1698, %f1697, %f1570;
	st.f32 	[%rd81+64], %f1698;
	ld.f32 	%f1699, [%rd20+68];
	add.f32 	%f1700, %f1699, %f1572;
	st.f32 	[%rd81+68], %f1700;
	ld.f32 	%f1701, [%rd20+72];
	add.f32 	%f1702, %f1701, %f1574;
	st.f32 	[%rd81+72], %f1702;
	ld.f32 	%f1703, [%rd20+76];
	add.f32 	%f1704, %f1703, %f1576;
	st.f32 	[%rd81+76], %f1704;
	ld.f32 	%f1705, [%rd20+80];
	add.f32 	%f1706, %f1705, %f1578;
	st.f32 	[%rd81+80], %f1706;
	ld.f32 	%f1707, [%rd20+84];
	add.f32 	%f1708, %f1707, %f1580;
	st.f32 	[%rd81+84], %f1708;
	ld.f32 	%f1709, [%rd20+88];
	add.f32 	%f1710, %f1709, %f1582;
	st.f32 	[%rd81+88], %f1710;
	ld.f32 	%f1711, [%rd20+92];
	add.f32 	%f1712, %f1711, %f1584;
	st.f32 	[%rd81+92], %f1712;
	ld.f32 	%f1713, [%rd20+96];
	add.f32 	%f1714, %f1713, %f1586;
	st.f32 	[%rd81+96], %f1714;
	ld.f32 	%f1715, [%rd20+100];
	add.f32 	%f1716, %f1715, %f1588;
	st.f32 	[%rd81+100], %f1716;
	ld.f32 	%f1717, [%rd20+104];
	add.f32 	%f1718, %f1717, %f1590;
	st.f32 	[%rd81+104], %f1718;
	ld.f32 	%f1719, [%rd20+108];
	add.f32 	%f1720, %f1719, %f1592;
	st.f32 	[%rd81+108], %f1720;
	ld.f32 	%f1721, [%rd20+112];
	add.f32 	%f1722, %f1721, %f1594;
	st.f32 	[%rd81+112], %f1722;
	ld.f32 	%f1723, [%rd20+116];
	add.f32 	%f1724, %f1723, %f1596;
	st.f32 	[%rd81+116], %f1724;
	ld.f32 	%f1725, [%rd20+120];
	add.f32 	%f1726, %f1725, %f1598;
	st.f32 	[%rd81+120], %f1726;
	ld.f32 	%f1727, [%rd20+124];
	add.f32 	%f1728, %f1727, %f1600;
	st.f32 	[%rd81+124], %f1728;
	ld.f32 	%f1729, [%rd20+128];
	add.f32 	%f1730, %f1729, %f1602;
	st.f32 	[%rd81+128], %f1730;
	ld.f32 	%f1731, [%rd20+132];
	add.f32 	%f1732, %f1731, %f1604;
	st.f32 	[%rd81+132], %f1732;
	ld.f32 	%f1733, [%rd20+136];
	add.f32 	%f1734, %f1733, %f1606;
	st.f32 	[%rd81+136], %f1734;
	ld.f32 	%f1735, [%rd20+140];
	add.f32 	%f1736, %f1735, %f1608;
	st.f32 	[%rd81+140], %f1736;
	ld.f32 	%f1737, [%rd20+144];
	add.f32 	%f1738, %f1737, %f1610;
	st.f32 	[%rd81+144], %f1738;
	ld.f32 	%f1739, [%rd20+148];
	add.f32 	%f1740, %f1739, %f1612;
	st.f32 	[%rd81+148], %f1740;
	ld.f32 	%f1741, [%rd20+152];
	add.f32 	%f1742, %f1741, %f1614;
	st.f32 	[%rd81+152], %f1742;
	ld.f32 	%f1743, [%rd20+156];
	add.f32 	%f1744, %f1743, %f1616;
	st.f32 	[%rd81+156], %f1744;
	ld.f32 	%f1745, [%rd20+160];
	add.f32 	%f1746, %f1745, %f1618;
	st.f32 	[%rd81+160], %f1746;
	ld.f32 	%f1747, [%rd20+164];
	add.f32 	%f1748, %f1747, %f1620;
	st.f32 	[%rd81+164], %f1748;
	ld.f32 	%f1749, [%rd20+168];
	add.f32 	%f1750, %f1749, %f1622;
	st.f32 	[%rd81+168], %f1750;
	ld.f32 	%f1751, [%rd20+172];
	add.f32 	%f1752, %f1751, %f1624;
	st.f32 	[%rd81+172], %f1752;
	ld.f32 	%f1753, [%rd20+176];
	add.f32 	%f1754, %f1753, %f1626;
	st.f32 	[%rd81+176], %f1754;
	ld.f32 	%f1755, [%rd20+180];
	add.f32 	%f1756, %f1755, %f1628;
	st.f32 	[%rd81+180], %f1756;
	ld.f32 	%f1757, [%rd20+184];
	add.f32 	%f1758, %f1757, %f1630;
	st.f32 	[%rd81+184], %f1758;
	ld.f32 	%f1759, [%rd20+188];
	add.f32 	%f1760, %f1759, %f1632;
	st.f32 	[%rd81+188], %f1760;
	ld.f32 	%f1761, [%rd20+192];
	add.f32 	%f1762, %f1761, %f1634;
	st.f32 	[%rd81+192], %f1762;
	ld.f32 	%f1763, [%rd20+196];
	add.f32 	%f1764, %f1763, %f1636;
	st.f32 	[%rd81+196], %f1764;
	ld.f32 	%f1765, [%rd20+200];
	add.f32 	%f1766, %f1765, %f1638;
	st.f32 	[%rd81+200], %f1766;
	ld.f32 	%f1767, [%rd20+204];
	add.f32 	%f1768, %f1767, %f1640;
	st.f32 	[%rd81+204], %f1768;
	ld.f32 	%f1769, [%rd20+208];
	add.f32 	%f1770, %f1769, %f1642;
	st.f32 	[%rd81+208], %f1770;
	ld.f32 	%f1771, [%rd20+212];
	add.f32 	%f1772, %f1771, %f1644;
	st.f32 	[%rd81+212], %f1772;
	ld.f32 	%f1773, [%rd20+216];
	add.f32 	%f1774, %f1773, %f1646;
	st.f32 	[%rd81+216], %f1774;
	ld.f32 	%f1775, [%rd20+220];
	add.f32 	%f1776, %f1775, %f1648;
	st.f32 	[%rd81+220], %f1776;
	ld.f32 	%f1777, [%rd20+224];
	add.f32 	%f1778, %f1777, %f1650;
	st.f32 	[%rd81+224], %f1778;
	ld.f32 	%f1779, [%rd20+228];
	add.f32 	%f1780, %f1779, %f1652;
	st.f32 	[%rd81+228], %f1780;
	ld.f32 	%f1781, [%rd20+232];
	add.f32 	%f1782, %f1781, %f1654;
	st.f32 	[%rd81+232], %f1782;
	ld.f32 	%f1783, [%rd20+236];
	add.f32 	%f1784, %f1783, %f1656;
	st.f32 	[%rd81+236], %f1784;
	ld.f32 	%f1785, [%rd20+240];
	add.f32 	%f1786, %f1785, %f1658;
	st.f32 	[%rd81+240], %f1786;
	ld.f32 	%f1787, [%rd20+244];
	add.f32 	%f1788, %f1787, %f1660;
	st.f32 	[%rd81+244], %f1788;
	ld.f32 	%f1789, [%rd20+248];
	add.f32 	%f1790, %f1789, %f1662;
	st.f32 	[%rd81+248], %f1790;
	ld.f32 	%f1791, [%rd20+252];
	add.f32 	%f1792, %f1791, %f1664;
	st.f32 	[%rd81+252], %f1792;
	ld.f32 	%f1793, [%rd21];
	add.f32 	%f8704, %f1793, %f1666;
	st.f32 	[%rd81], %f8704;
	ld.f32 	%f1794, [%rd21+4];
	add.f32 	%f8703, %f1794, %f1668;
	st.f32 	[%rd81+4], %f8703;
	ld.f32 	%f1795, [%rd21+8];
	add.f32 	%f8702, %f1795, %f1670;
	st.f32 	[%rd81+8], %f8702;
	ld.f32 	%f1796, [%rd21+12];
	add.f32 	%f8701, %f1796, %f1672;
	st.f32 	[%rd81+12], %f8701;
	ld.f32 	%f1797, [%rd21+16];
	add.f32 	%f8700, %f1797, %f1674;
	st.f32 	[%rd81+16], %f8700;
	ld.f32 	%f1798, [%rd21+20];
	add.f32 	%f8699, %f1798, %f1676;
	st.f32 	[%rd81+20], %f8699;
	ld.f32 	%f1799, [%rd21+24];
	add.f32 	%f8698, %f1799, %f1678;
	st.f32 	[%rd81+24], %f8698;
	ld.f32 	%f1800, [%rd21+28];
	add.f32 	%f8697, %f1800, %f1680;
	st.f32 	[%rd81+28], %f8697;
	ld.f32 	%f1801, [%rd21+32];
	add.f32 	%f8696, %f1801, %f1682;
	st.f32 	[%rd81+32], %f8696;
	ld.f32 	%f1802, [%rd21+36];
	add.f32 	%f8695, %f1802, %f1684;
	st.f32 	[%rd81+36], %f8695;
	ld.f32 	%f1803, [%rd21+40];
	add.f32 	%f8694, %f1803, %f1686;
	st.f32 	[%rd81+40], %f8694;
	ld.f32 	%f1804, [%rd21+44];
	add.f32 	%f8693, %f1804, %f1688;
	st.f32 	[%rd81+44], %f8693;
	ld.f32 	%f1805, [%rd21+48];
	add.f32 	%f8692, %f1805, %f1690;
	st.f32 	[%rd81+48], %f8692;
	ld.f32 	%f1806, [%rd21+52];
	add.f32 	%f8691, %f1806, %f1692;
	st.f32 	[%rd81+52], %f8691;
	ld.f32 	%f1807, [%rd21+56];
	add.f32 	%f8690, %f1807, %f1694;
	st.f32 	[%rd81+56], %f8690;
	ld.f32 	%f1808, [%rd21+60];
	add.f32 	%f8689, %f1808, %f1696;
	st.f32 	[%rd81+60], %f8689;
	ld.f32 	%f1809, [%rd21+64];
	add.f32 	%f8688, %f1809, %f1698;
	st.f32 	[%rd81+64], %f8688;
	ld.f32 	%f1810, [%rd21+68];
	add.f32 	%f8687, %f1810, %f1700;
	st.f32 	[%rd81+68], %f8687;
	ld.f32 	%f1811, [%rd21+72];
	add.f32 	%f8686, %f1811, %f1702;
	st.f32 	[%rd81+72], %f8686;
	ld.f32 	%f1812, [%rd21+76];
	add.f32 	%f8685, %f1812, %f1704;
	st.f32 	[%rd81+76], %f8685;
	ld.f32 	%f1813, [%rd21+80];
	add.f32 	%f8684, %f1813, %f1706;
	st.f32 	[%rd81+80], %f8684;
	ld.f32 	%f1814, [%rd21+84];
	add.f32 	%f8683, %f1814, %f1708;
	st.f32 	[%rd81+84], %f8683;
	ld.f32 	%f1815, [%rd21+88];
	add.f32 	%f8682, %f1815, %f1710;
	st.f32 	[%rd81+88], %f8682;
	ld.f32 	%f1816, [%rd21+92];
	add.f32 	%f8681, %f1816, %f1712;
	st.f32 	[%rd81+92], %f8681;
	ld.f32 	%f1817, [%rd21+96];
	add.f32 	%f8680, %f1817, %f1714;
	st.f32 	[%rd81+96], %f8680;
	ld.f32 	%f1818, [%rd21+100];
	add.f32 	%f8679, %f1818, %f1716;
	st.f32 	[%rd81+100], %f8679;
	ld.f32 	%f1819, [%rd21+104];
	add.f32 	%f8678, %f1819, %f1718;
	st.f32 	[%rd81+104], %f8678;
	ld.f32 	%f1820, [%rd21+108];
	add.f32 	%f8677, %f1820, %f1720;
	st.f32 	[%rd81+108], %f8677;
	ld.f32 	%f1821, [%rd21+112];
	add.f32 	%f8676, %f1821, %f1722;
	st.f32 	[%rd81+112], %f8676;
	ld.f32 	%f1822, [%rd21+116];
	add.f32 	%f8675, %f1822, %f1724;
	st.f32 	[%rd81+116], %f8675;
	ld.f32 	%f1823, [%rd21+120];
	add.f32 	%f8674, %f1823, %f1726;
	st.f32 	[%rd81+120], %f8674;
	ld.f32 	%f1824, [%rd21+124];
	add.f32 	%f8673, %f1824, %f1728;
	st.f32 	[%rd81+124], %f8673;
	ld.f32 	%f1825, [%rd21+128];
	add.f32 	%f8672, %f1825, %f1730;
	st.f32 	[%rd81+128], %f8672;
	ld.f32 	%f1826, [%rd21+132];
	add.f32 	%f8671, %f1826, %f1732;
	st.f32 	[%rd81+132], %f8671;
	ld.f32 	%f1827, [%rd21+136];
	add.f32 	%f8670, %f1827, %f1734;
	st.f32 	[%rd81+136], %f8670;
	ld.f32 	%f1828, [%rd21+140];
	add.f32 	%f8669, %f1828, %f1736;
	st.f32 	[%rd81+140], %f8669;
	ld.f32 	%f1829, [%rd21+144];
	add.f32 	%f8668, %f1829, %f1738;
	st.f32 	[%rd81+144], %f8668;
	ld.f32 	%f1830, [%rd21+148];
	add.f32 	%f8667, %f1830, %f1740;
	st.f32 	[%rd81+148], %f8667;
	ld.f32 	%f1831, [%rd21+152];
	add.f32 	%f8666, %f1831, %f1742;
	st.f32 	[%rd81+152], %f8666;
	ld.f32 	%f1832, [%rd21+156];
	add.f32 	%f8665, %f1832, %f1744;
	st.f32 	[%rd81+156], %f8665;
	ld.f32 	%f1833, [%rd21+160];
	add.f32 	%f8664, %f1833, %f1746;
	st.f32 	[%rd81+160], %f8664;
	ld.f32 	%f1834, [%rd21+164];
	add.f32 	%f8663, %f1834, %f1748;
	st.f32 	[%rd81+164], %f8663;
	ld.f32 	%f1835, [%rd21+168];
	add.f32 	%f8662, %f1835, %f1750;
	st.f32 	[%rd81+168], %f8662;
	ld.f32 	%f1836, [%rd21+172];
	add.f32 	%f8661, %f1836, %f1752;
	st.f32 	[%rd81+172], %f8661;
	ld.f32 	%f1837, [%rd21+176];
	add.f32 	%f8660, %f1837, %f1754;
	st.f32 	[%rd81+176], %f8660;
	ld.f32 	%f1838, [%rd21+180];
	add.f32 	%f8659, %f1838, %f1756;
	st.f32 	[%rd81+180], %f8659;
	ld.f32 	%f1839, [%rd21+184];
	add.f32 	%f8658, %f1839, %f1758;
	st.f32 	[%rd81+184], %f8658;
	ld.f32 	%f1840, [%rd21+188];
	add.f32 	%f8657, %f1840, %f1760;
	st.f32 	[%rd81+188], %f8657;
	ld.f32 	%f1841, [%rd21+192];
	add.f32 	%f8656, %f1841, %f1762;
	st.f32 	[%rd81+192], %f8656;
	ld.f32 	%f1842, [%rd21+196];
	add.f32 	%f8655, %f1842, %f1764;
	st.f32 	[%rd81+196], %f8655;
	ld.f32 	%f1843, [%rd21+200];
	add.f32 	%f8654, %f1843, %f1766;
	st.f32 	[%rd81+200], %f8654;
	ld.f32 	%f1844, [%rd21+204];
	add.f32 	%f8653, %f1844, %f1768;
	st.f32 	[%rd81+204], %f8653;
	ld.f32 	%f1845, [%rd21+208];
	add.f32 	%f8652, %f1845, %f1770;
	st.f32 	[%rd81+208], %f8652;
	ld.f32 	%f1846, [%rd21+212];
	add.f32 	%f8651, %f1846, %f1772;
	st.f32 	[%rd81+212], %f8651;
	ld.f32 	%f1847, [%rd21+216];
	add.f32 	%f8650, %f1847, %f1774;
	st.f32 	[%rd81+216], %f8650;
	ld.f32 	%f1848, [%rd21+220];
	add.f32 	%f8649, %f1848, %f1776;
	st.f32 	[%rd81+220], %f8649;
	ld.f32 	%f1849, [%rd21+224];
	add.f32 	%f8648, %f1849, %f1778;
	st.f32 	[%rd81+224], %f8648;
	ld.f32 	%f1850, [%rd21+228];
	add.f32 	%f8647, %f1850, %f1780;
	st.f32 	[%rd81+228], %f8647;
	ld.f32 	%f1851, [%rd21+232];
	add.f32 	%f8646, %f1851, %f1782;
	st.f32 	[%rd81+232], %f8646;
	ld.f32 	%f1852, [%rd21+236];
	add.f32 	%f8645, %f1852, %f1784;
	st.f32 	[%rd81+236], %f8645;
	ld.f32 	%f1853, [%rd21+240];
	add.f32 	%f8644, %f1853, %f1786;
	st.f32 	[%rd81+240], %f8644;
	ld.f32 	%f1854, [%rd21+244];
	add.f32 	%f8643, %f1854, %f1788;
	st.f32 	[%rd81+244], %f8643;
	ld.f32 	%f1855, [%rd21+248];
	add.f32 	%f8642, %f1855, %f1790;
	st.f32 	[%rd81+248], %f8642;
	ld.f32 	%f1856, [%rd21+252];
	add.f32 	%f8641, %f1856, %f1792;
	st.f32 	[%rd81+252], %f8641;
	add.s32 	%r34, %r57, -2048;
	setp.lt.u32 	%p3, %r34, 2048;
	mov.b32 	%r240, 2048;
	@%p3 bra 	$L__BB12_47;
	mov.b32 	%r240, 2048;
$L__BB12_45:
	add.s32 	%r60, %r33, %r240;
	mul.wide.u32 	%rd22, %r60, 8;
	add.s64 	%rd23, %rd2, %rd22;
	ld.global.u64 	%rd24, [%rd23];
	mul.wide.u32 	%rd25, %r240, 8;
	add.s64 	%rd26, %rd8, %rd25;
	ld.global.u64 	%rd27, [%rd26+2048];
	ld.global.u64 	%rd28, [%rd26+4096];
	ld.global.u64 	%rd29, [%rd26+6144];
	ld.global.u64 	%rd30, [%rd26+8192];
	ld.global.u64 	%rd31, [%rd26+10240];
	ld.global.u64 	%rd32, [%rd26+12288];
	ld.global.u64 	%rd33, [%rd26+14336];
	ld.f32 	%f1857, [%rd24];
	add.f32 	%f1858, %f1857, %f8704;
	st.f32 	[%rd81], %f1858;
	ld.f32 	%f1859, [%rd24+4];
	add.f32 	%f1860, %f1859, %f8703;
	st.f32 	[%rd81+4], %f1860;
	ld.f32 	%f1861, [%rd24+8];
	add.f32 	%f1862, %f1861, %f8702;
	st.f32 	[%rd81+8], %f1862;
	ld.f32 	%f1863, [%rd24+12];
	add.f32 	%f1864, %f1863, %f8701;
	st.f32 	[%rd81+12], %f1864;
	ld.f32 	%f1865, [%rd24+16];
	add.f32 	%f1866, %f1865, %f8700;
	st.f32 	[%rd81+16], %f1866;
	ld.f32 	%f1867, [%rd24+20];
	add.f32 	%f1868, %f1867, %f8699;
	st.f32 	[%rd81+20], %f1868;
	ld.f32 	%f1869, [%rd24+24];
	add.f32 	%f1870, %f1869, %f8698;
	st.f32 	[%rd81+24], %f1870;
	ld.f32 	%f1871, [%rd24+28];
	add.f32 	%f1872, %f1871, %f8697;
	st.f32 	[%rd81+28], %f1872;
	ld.f32 	%f1873, [%rd24+32];
	add.f32 	%f1874, %f1873, %f8696;
	st.f32 	[%rd81+32], %f1874;
	ld.f32 	%f1875, [%rd24+36];
	add.f32 	%f1876, %f1875, %f8695;
	st.f32 	[%rd81+36], %f1876;
	ld.f32 	%f1877, [%rd24+40];
	add.f32 	%f1878, %f1877, %f8694;
	st.f32 	[%rd81+40], %f1878;
	ld.f32 	%f1879, [%rd24+44];
	add.f32 	%f1880, %f1879, %f8693;
	st.f32 	[%rd81+44], %f1880;
	ld.f32 	%f1881, [%rd24+48];
	add.f32 	%f1882, %f1881, %f8692;
	st.f32 	[%rd81+48], %f1882;
	ld.f32 	%f1883, [%rd24+52];
	add.f32 	%f1884, %f1883, %f8691;
	st.f32 	[%rd81+52], %f1884;
	ld.f32 	%f1885, [%rd24+56];
	add.f32 	%f1886, %f1885, %f8690;
	st.f32 	[%rd81+56], %f1886;
	ld.f32 	%f1887, [%rd24+60];
	add.f32 	%f1888, %f1887, %f8689;
	st.f32 	[%rd81+60], %f1888;
	ld.f32 	%f1889, [%rd24+64];
	add.f32 	%f1890, %f1889, %f8688;
	st.f32 	[%rd81+64], %f1890;
	ld.f32 	%f1891, [%rd24+68];
	add.f32 	%f1892, %f1891, %f8687;
	st.f32 	[%rd81+68], %f1892;
	ld.f32 	%f1893, [%rd24+72];
	add.f32 	%f1894, %f1893, %f8686;
	st.f32 	[%rd81+72], %f1894;
	ld.f32 	%f1895, [%rd24+76];
	add.f32 	%f1896, %f1895, %f8685;
	st.f32 	[%rd81+76], %f1896;
	ld.f32 	%f1897, [%rd24+80];
	add.f32 	%f1898, %f1897, %f8684;
	st.f32 	[%rd81+80], %f1898;
	ld.f32 	%f1899, [%rd24+84];
	add.f32 	%f1900, %f1899, %f8683;
	st.f32 	[%rd81+84], %f1900;
	ld.f32 	%f1901, [%rd24+88];
	add.f32 	%f1902, %f1901, %f8682;
	st.f32 	[%rd81+88], %f1902;
	ld.f32 	%f1903, [%rd24+92];
	add.f32 	%f1904, %f1903, %f8681;
	st.f32 	[%rd81+92], %f1904;
	ld.f32 	%f1905, [%rd24+96];
	add.f32 	%f1906, %f1905, %f8680;
	st.f32 	[%rd81+96], %f1906;
	ld.f32 	%f1907, [%rd24+100];
	add.f32 	%f1908, %f1907, %f8679;
	st.f32 	[%rd81+100], %f1908;
	ld.f32 	%f1909, [%rd24+104];
	add.f32 	%f1910, %f1909, %f8678;
	st.f32 	[%rd81+104], %f1910;
	ld.f32 	%f1911, [%rd24+108];
	add.f32 	%f1912, %f1911, %f8677;
	st.f32 	[%rd81+108], %f1912;
	ld.f32 	%f1913, [%rd24+112];
	add.f32 	%f1914, %f1913, %f8676;
	st.f32 	[%rd81+112], %f1914;
	ld.f32 	%f1915, [%rd24+116];
	add.f32 	%f1916, %f1915, %f8675;
	st.f32 	[%rd81+116], %f1916;
	ld.f32 	%f1917, [%rd24+120];
	add.f32 	%f1918, %f1917, %f8674;
	st.f32 	[%rd81+120], %f1918;
	ld.f32 	%f1919, [%rd24+124];
	add.f32 	%f1920, %f1919, %f8673;
	st.f32 	[%rd81+124], %f1920;
	ld.f32 	%f1921, [%rd24+128];
	add.f32 	%f1922, %f1921, %f8672;
	st.f32 	[%rd81+128], %f1922;
	ld.f32 	%f1923, [%rd24+132];
	add.f32 	%f1924, %f1923, %f8671;
	st.f32 	[%rd81+132], %f1924;
	ld.f32 	%f1925, [%rd24+136];
	add.f32 	%f1926, %f1925, %f8670;
	st.f32 	[%rd81+136], %f1926;
	ld.f32 	%f1927, [%rd24+140];
	add.f32 	%f1928, %f1927, %f8669;
	st.f32 	[%rd81+140], %f1928;
	ld.f32 	%f1929, [%rd24+144];
	add.f32 	%f1930, %f1929, %f8668;
	st.f32 	[%rd81+144], %f1930;
	ld.f32 	%f1931, [%rd24+148];
	add.f32 	%f1932, %f1931, %f8667;
	st.f32 	[%rd81+148], %f1932;
	ld.f32 	%f1933, [%rd24+152];
	add.f32 	%f1934, %f1933, %f8666;
	st.f32 	[%rd81+152], %f1934;
	ld.f32 	%f1935, [%rd24+156];
	add.f32 	%f1936, %f1935, %f8665;
	st.f32 	[%rd81+156], %f1936;
	ld.f32 	%f1937, [%rd24+160];
	add.f32 	%f1938, %f1937, %f8664;
	st.f32 	[%rd81+160], %f1938;
	ld.f32 	%f1939, [%rd24+164];
	add.f32 	%f1940, %f1939, %f8663;
	st.f32 	[%rd81+164], %f1940;
	ld.f32 	%f1941, [%rd24+168];
	add.f32 	%f1942, %f1941, %f8662;
	st.f32 	[%rd81+168], %f1942;
	ld.f32 	%f1943, [%rd24+172];
	add.f32 	%f1944, %f1943, %f8661;
	st.f32 	[%rd81+172], %f1944;
	ld.f32 	%f1945, [%rd24+176];
	add.f32 	%f1946, %f1945, %f8660;
	st.f32 	[%rd81+176], %f1946;
	ld.f32 	%f1947, [%rd24+180];
	add.f32 	%f1948, %f1947, %f8659;
	st.f32 	[%rd81+180], %f1948;
	ld.f32 	%f1949, [%rd24+184];
	add.f32 	%f1950, %f1949, %f8658;
	st.f32 	[%rd81+184], %f1950;
	ld.f32 	%f1951, [%rd24+188];
	add.f32 	%f1952, %f1951, %f8657;
	st.f32 	[%rd81+188], %f1952;
	ld.f32 	%f1953, [%rd24+192];
	add.f32 	%f1954, %f1953, %f8656;
	st.f32 	[%rd81+192], %f1954;
	ld.f32 	%f1955, [%rd24+196];
	add.f32 	%f1956, %f1955, %f8655;
	st.f32 	[%rd81+196], %f1956;
	ld.f32 	%f1957, [%rd24+200];
	add.f32 	%f1958, %f1957, %f8654;
	st.f32 	[%rd81+200], %f1958;
	ld.f32 	%f1959, [%rd24+204];
	add.f32 	%f1960, %f1959, %f8653;
	st.f32 	[%rd81+204], %f1960;
	ld.f32 	%f1961, [%rd24+208];
	add.f32 	%f1962, %f1961, %f8652;
	st.f32 	[%rd81+208], %f1962;
	ld.f32 	%f1963, [%rd24+212];
	add.f32 	%f1964, %f1963, %f8651;
	st.f32 	[%rd81+212], %f1964;
	ld.f32 	%f1965, [%rd24+216];
	add.f32 	%f1966, %f1965, %f8650;
	st.f32 	[%rd81+216], %f1966;
	ld.f32 	%f1967, [%rd24+220];
	add.f32 	%f1968, %f1967, %f8649;
	st.f32 	[%rd81+220], %f1968;
	ld.f32 	%f1969, [%rd24+224];
	add.f32 	%f1970, %f1969, %f8648;
	st.f32 	[%rd81+224], %f1970;
	ld.f32 	%f1971, [%rd24+228];
	add.f32 	%f1972, %f1971, %f8647;
	st.f32 	[%rd81+228], %f1972;
	ld.f32 	%f1973, [%rd24+232];
	add.f32 	%f1974, %f1973, %f8646;
	st.f32 	[%rd81+232], %f1974;
	ld.f32 	%f1975, [%rd24+236];
	add.f32 	%f1976, %f1975, %f8645;
	st.f32 	[%rd81+236], %f1976;
	ld.f32 	%f1977, [%rd24+240];
	add.f32 	%f1978, %f1977, %f8644;
	st.f32 	[%rd81+240], %f1978;
	ld.f32 	%f1979, [%rd24+244];
	add.f32 	%f1980, %f1979, %f8643;
	st.f32 	[%rd81+244], %f1980;
	ld.f32 	%f1981, [%rd24+248];
	add.f32 	%f1982, %f1981, %f8642;
	st.f32 	[%rd81+248], %f1982;
	ld.f32 	%f1983, [%rd24+252];
	add.f32 	%f1984, %f1983, %f8641;
	st.f32 	[%rd81+252], %f1984;
	ld.f32 	%f1985, [%rd27];
	add.f32 	%f1986, %f1985, %f1858;
	st.f32 	[%rd81], %f1986;
	ld.f32 	%f1987, [%rd27+4];
	add.f32 	%f1988, %f1987, %f1860;
	st.f32 	[%rd81+4], %f1988;
	ld.f32 	%f1989, [%rd27+8];
	add.f32 	%f1990, %f1989, %f1862;
	st.f32 	[%rd81+8], %f1990;
	ld.f32 	%f1991, [%rd27+12];
	add.f32 	%f1992, %f1991, %f1864;
	st.f32 	[%rd81+12], %f1992;
	ld.f32 	%f1993, [%rd27+16];
	add.f32 	%f1994, %f1993, %f1866;
	st.f32 	[%rd81+16], %f1994;
	ld.f32 	%f1995, [%rd27+20];
	add.f32 	%f1996, %f1995, %f1868;
	st.f32 	[%rd81+20], %f1996;
	ld.f32 	%f1997, [%rd27+24];
	add.f32 	%f1998, %f1997, %f1870;
	st.f32 	[%rd81+24], %f1998;
	ld.f32 	%f1999, [%rd27+28];
	add.f32 	%f2000, %f1999, %f1872;
	st.f32 	[%rd81+28], %f2000;
	ld.f32 	%f2001, [%rd27+32];
	add.f32 	%f2002, %f2001, %f1874;
	st.f32 	[%rd81+32], %f2002;
	ld.f32 	%f2003, [%rd27+36];
	add.f32 	%f2004, %f2003, %f1876;
	st.f32 	[%rd81+36], %f2004;
	ld.f32 	%f2005, [%rd27+40];
	add.f32 	%f2006, %f2005, %f1878;
	st.f32 	[%rd81+40], %f2006;
	ld.f32 	%f2007, [%rd27+44];
	add.f32 	%f2008, %f2007, %f1880;
	st.f32 	[%rd81+44], %f2008;
	ld.f32 	%f2009, [%rd27+48];
	add.f32 	%f2010, %f2009, %f1882;
	st.f32 	[%rd81+48], %f2010;
	ld.f32 	%f2011, [%rd27+52];
	add.f32 	%f2012, %f2011, %f1884;
	st.f32 	[%rd81+52], %f2012;
	ld.f32 	%f2013, [%rd27+56];
	add.f32 	%f2014, %f2013, %f1886;
	st.f32 	[%rd81+56], %f2014;
	ld.f32 	%f2015, [%rd27+60];
	add.f32 	%f2016, %f2015, %f1888;
	st.f32 	[%rd81+60], %f2016;
	ld.f32 	%f2017, [%rd27+64];
	add.f32 	%f2018, %f2017, %f1890;
	st.f32 	[%rd81+64], %f2018;
	ld.f32 	%f2019, [%rd27+68];
	add.f32 	%f2020, %f2019, %f1892;
	st.f32 	[%rd81+68], %f2020;
	ld.f32 	%f2021, [%rd27+72];
	add.f32 	%f2022, %f2021, %f1894;
	st.f32 	[%rd81+72], %f2022;
	ld.f32 	%f2023, [%rd27+76];
	add.f32 	%f2024, %f2023, %f1896;
	st.f32 	[%rd81+76], %f2024;
	ld.f32 	%f2025, [%rd27+80];
	add.f32 	%f2026, %f2025, %f1898;
	st.f32 	[%rd81+80], %f2026;
	ld.f32 	%f2027, [%rd27+84];
	add.f32 	%f2028, %f2027, %f1900;
	st.f32 	[%rd81+84], %f2028;
	ld.f32 	%f2029, [%rd27+88];
	add.f32 	%f2030, %f2029, %f1902;
	st.f32 	[%rd81+88], %f2030;
	ld.f32 	%f2031, [%rd27+92];
	add.f32 	%f2032, %f2031, %f1904;
	st.f32 	[%rd81+92], %f2032;
	ld.f32 	%f2033, [%rd27+96];
	add.f32 	%f2034, %f2033, %f1906;
	st.f32 	[%rd81+96], %f2034;
	ld.f32 	%f2035, [%rd27+100];
	add.f32 	%f2036, %f2035, %f1908;
	st.f32 	[%rd81+100], %f2036;
	ld.f32 	%f2037, [%rd27+104];
	add.f32 	%f2038, %f2037, %f1910;
	st.f32 	[%rd81+104], %f2038;
	ld.f32 	%f2039, [%rd27+108];
	add.f32 	%f2040, %f2039, %f1912;
	st.f32 	[%rd81+108], %f2040;
	ld.f32 	%f2041, [%rd27+112];
	add.f32 	%f2042, %f2041, %f1914;
	st.f32 	[%rd81+112], %f2042;
	ld.f32 	%f2043, [%rd27+116];
	add.f32 	%f2044, %f2043, %f1916;
	st.f32 	[%rd81+116], %f2044;
	ld.f32 	%f2045, [%rd27+120];
	add.f32 	%f2046, %f2045, %f1918;
	st.f32 	[%rd81+120], %f2046;
	ld.f32 	%f2047, [%rd27+124];
	add.f32 	%f2048, %f2047, %f1920;
	st.f32 	[%rd81+124], %f2048;
	ld.f32 	%f2049, [%rd27+128];
	add.f32 	%f2050, %f2049, %f1922;
	st.f32 	[%rd81+128], %f2050;
	ld.f32 	%f2051, [%rd27+132];
	add.f32 	%f2052, %f2051, %f1924;
	st.f32 	[%rd81+132], %f2052;
	ld.f32 	%f2053, [%rd27+136];
	add.f32 	%f2054, %f2053, %f1926;
	st.f32 	[%rd81+136], %f2054;
	ld.f32 	%f2055, [%rd27+140];
	add.f32 	%f2056, %f2055, %f1928;
	st.f32 	[%rd81+140], %f2056;
	ld.f32 	%f2057, [%rd27+144];
	add.f32 	%f2058, %f2057, %f1930;
	st.f32 	[%rd81+144], %f2058;
	ld.f32 	%f2059, [%rd27+148];
	add.f32 	%f2060, %f2059, %f1932;
	st.f32 	[%rd81+148], %f2060;
	ld.f32 	%f2061, [%rd27+152];
	add.f32 	%f2062, %f2061, %f1934;
	st.f32 	[%rd81+152], %f2062;
	ld.f32 	%f2063, [%rd27+156];
	add.f32 	%f2064, %f2063, %f1936;
	st.f32 	[%rd81+156], %f2064;
	ld.f32 	%f2065, [%rd27+160];
	add.f32 	%f2066, %f2065, %f1938;
	st.f32 	[%rd81+160], %f2066;
	ld.f32 	%f2067, [%rd27+164];
	add.f32 	%f2068, %f2067, %f1940;
	st.f32 	[%rd81+164], %f2068;
	ld.f32 	%f2069, [%rd27+168];
	add.f32 	%f2070, %f2069, %f1942;
	st.f32 	[%rd81+168], %f2070;
	ld.f32 	%f2071, [%rd27+172];
	add.f32 	%f2072, %f2071, %f1944;
	st.f32 	[%rd81+172], %f2072;
	ld.f32 	%f2073, [%rd27+176];
	add.f32 	%f2074, %f2073, %f1946;
	st.f32 	[%rd81+176], %f2074;
	ld.f32 	%f2075, [%rd27+180];
	add.f32 	%f2076, %f2075, %f1948;
	st.f32 	[%rd81+180], %f2076;
	ld.f32 	%f2077, [%rd27+184];
	add.f32 	%f2078, %f2077, %f1950;
	st.f32 	[%rd81+184], %f2078;
	ld.f32 	%f2079, [%rd27+188];
	add.f32 	%f2080, %f2079, %f1952;
	st.f32 	[%rd81+188], %f2080;
	ld.f32 	%f2081, [%rd27+192];
	add.f32 	%f2082, %f2081, %f1954;
	st.f32 	[%rd81+192], %f2082;
	ld.f32 	%f2083, [%rd27+196];
	add.f32 	%f2084, %f2083, %f1956;
	st.f32 	[%rd81+196], %f2084;
	ld.f32 	%f2085, [%rd27+200];
	add.f32 	%f2086, %f2085, %f1958;
	st.f32 	[%rd81+200], %f2086;
	ld.f32 	%f2087, [%rd27+204];
	add.f32 	%f2088, %f2087, %f1960;
	st.f32 	[%rd81+204], %f2088;
	ld.f32 	%f2089, [%rd27+208];
	add.f32 	%f2090, %f2089, %f1962;
	st.f32 	[%rd81+208], %f2090;
	ld.f32 	%f2091, [%rd27+212];
	add.f32 	%f2092, %f2091, %f1964;
	st.f32 	[%rd81+212], %f2092;
	ld.f32 	%f2093, [%rd27+216];
	add.f32 	%f2094, %f2093, %f1966;
	st.f32 	[%rd81+216], %f2094;
	ld.f32 	%f2095, [%rd27+220];
	add.f32 	%f2096, %f2095, %f1968;
	st.f32 	[%rd81+220], %f2096;
	ld.f32 	%f2097, [%rd27+224];
	add.f32 	%f2098, %f2097, %f1970;
	st.f32 	[%rd81+224], %f2098;
	ld.f32 	%f2099, [%rd27+228];
	add.f32 	%f2100, %f2099, %f1972;
	st.f32 	[%rd81+228], %f2100;
	ld.f32 	%f2101, [%rd27+232];
	add.f32 	%f2102, %f2101, %f1974;
	st.f32 	[%rd81+232], %f2102;
	ld.f32 	%f2103, [%rd27+236];
	add.f32 	%f2104, %f2103, %f1976;
	st.f32 	[%rd81+236], %f2104;
	ld.f32 	%f2105, [%rd27+240];
	add.f32 	%f2106, %f2105, %f1978;
	st.f32 	[%rd81+240], %f2106;
	ld.f32 	%f2107, [%rd27+244];
	add.f32 	%f2108, %f2107, %f1980;
	st.f32 	[%rd81+244], %f2108;
	ld.f32 	%f2109, [%rd27+248];
	add.f32 	%f2110, %f2109, %f1982;
	st.f32 	[%rd81+248], %f2110;
	ld.f32 	%f2111, [%rd27+252];
	add.f32 	%f2112, %f2111, %f1984;
	st.f32 	[%rd81+252], %f2112;
	ld.f32 	%f2113, [%rd28];
	add.f32 	%f2114, %f2113, %f1986;
	st.f32 	[%rd81], %f2114;
	ld.f32 	%f2115, [%rd28+4];
	add.f32 	%f2116, %f2115, %f1988;
	st.f32 	[%rd81+4], %f2116;
	ld.f32 	%f2117, [%rd28+8];
	add.f32 	%f2118, %f2117, %f1990;
	st.f32 	[%rd81+8], %f2118;
	ld.f32 	%f2119, [%rd28+12];
	add.f32 	%f2120, %f2119, %f1992;
	st.f32 	[%rd81+12], %f2120;
	ld.f32 	%f2121, [%rd28+16];
	add.f32 	%f2122, %f2121, %f1994;
	st.f32 	[%rd81+16], %f2122;
	ld.f32 	%f2123, [%rd28+20];
	add.f32 	%f2124, %f2123, %f1996;
	st.f32 	[%rd81+20], %f2124;
	ld.f32 	%f2125, [%rd28+24];
	add.f32 	%f2126, %f2125, %f1998;
	st.f32 	[%rd81+24], %f2126;
	ld.f32 	%f2127, [%rd28+28];
	add.f32 	%f2128, %f2127, %f2000;
	st.f32 	[%rd81+28], %f2128;
	ld.f32 	%f2129, [%rd28+32];
	add.f32 	%f2130, %f2129, %f2002;
	st.f32 	[%rd81+32], %f2130;
	ld.f32 	%f2131, [%rd28+36];
	add.f32 	%f2132, %f2131, %f2004;
	st.f32 	[%rd81+36], %f2132;
	ld.f32 	%f2133, [%rd28+40];
	add.f32 	%f2134, %f2133, %f2006;
	st.f32 	[%rd81+40], %f2134;
	ld.f32 	%f2135, [%rd28+44];
	add.f32 	%f2136, %f2135, %f2008;
	st.f32 	[%rd81+44], %f2136;
	ld.f32 	%f2137, [%rd28+48];
	add.f32 	%f2138, %f2137, %f2010;
	st.f32 	[%rd81+48], %f2138;
	ld.f32 	%f2139, [%rd28+52];
	add.f32 	%f2140, %f2139, %f2012;
	st.f32 	[%rd81+52], %f2140;
	ld.f32 	%f2141, [%rd28+56];
	add.f32 	%f2142, %f2141, %f2014;
	st.f32 	[%rd81+56], %f2142;
	ld.f32 	%f2143, [%rd28+60];
	add.f32 	%f2144, %f2143, %f2016;
	st.f32 	[%rd81+60], %f2144;
	ld.f32 	%f2145, [%rd28+64];
	add.f32 	%f2146, %f2145, %f2018;
	st.f32 	[%rd81+64], %f2146;
	ld.f32 	%f2147, [%rd28+68];
	add.f32 	%f2148, %f2147, %f2020;
	st.f32 	[%rd81+68], %f2148;
	ld.f32 	%f2149, [%rd28+72];
	add.f32 	%f2150, %f2149, %f2022;
	st.f32 	[%rd81+72], %f2150;
	ld.f32 	%f2151, [%rd28+76];
	add.f32 	%f2152, %f2151, %f2024;
	st.f32 	[%rd81+76], %f2152;
	ld.f32 	%f2153, [%rd28+80];
	add.f32 	%f2154, %f2153, %f2026;
	st.f32 	[%rd81+80], %f2154;
	ld.f32 	%f2155, [%rd28+84];
	add.f32 	%f2156, %f2155, %f2028;
	st.f32 	[%rd81+84], %f2156;
	ld.f32 	%f2157, [%rd28+88];
	add.f32 	%f2158, %f2157, %f2030;
	st.f32 	[%rd81+88], %f2158;
	ld.f32 	%f2159, [%rd28+92];
	add.f32 	%f2160, %f2159, %f2032;
	st.f32 	[%rd81+92], %f2160;
	ld.f32 	%f2161, [%rd28+96];
	add.f32 	%f2162, %f2161, %f2034;
	st.f32 	[%rd81+96], %f2162;
	ld.f32 	%f2163, [%rd28+100];
	add.f32 	%f2164, %f2163, %f2036;
	st.f32 	[%rd81+100], %f2164;
	ld.f32 	%f2165, [%rd28+104];
	add.f32 	%f2166, %f2165, %f2038;
	st.f32 	[%rd81+104], %f2166;
	ld.f32 	%f2167, [%rd28+108];
	add.f32 	%f2168, %f2167, %f2040;
	st.f32 	[%rd81+108], %f2168;
	ld.f32 	%f2169, [%rd28+112];
	add.f32 	%f2170, %f2169, %f2042;
	st.f32 	[%rd81+112], %f2170;
	ld.f32 	%f2171, [%rd28+116];
	add.f32 	%f2172, %f2171, %f2044;
	st.f32 	[%rd81+116], %f2172;
	ld.f32 	%f2173, [%rd28+120];
	add.f32 	%f2174, %f2173, %f2046;
	st.f32 	[%rd81+120], %f2174;
	ld.f32 	%f2175, [%rd28+124];
	add.f32 	%f2176, %f2175, %f2048;
	st.f32 	[%rd81+124], %f2176;
	ld.f32 	%f2177, [%rd28+128];
	add.f32 	%f2178, %f2177, %f2050;
	st.f32 	[%rd81+128], %f2178;
	ld.f32 	%f2179, [%rd28+132];
	add.f32 	%f2180, %f2179, %f2052;
	st.f32 	[%rd81+132], %f2180;
	ld.f32 	%f2181, [%rd28+136];
	add.f32 	%f2182, %f2181, %f2054;
	st.f32 	[%rd81+136], %f2182;
	ld.f32 	%f2183, [%rd28+140];
	add.f32 	%f2184, %f2183, %f2056;
	st.f32 	[%rd81+140], %f2184;
	ld.f32 	%f2185, [%rd28+144];
	add.f32 	%f2186, %f2185, %f2058;
	st.f32 	[%rd81+144], %f2186;
	ld.f32 	%f2187, [%rd28+148];
	add.f32 	%f2188, %f2187, %f2060;
	st.f32 	[%rd81+148], %f2188;
	ld.f32 	%f2189, [%rd28+152];
	add.f32 	%f2190, %f2189, %f2062;
	st.f32 	[%rd81+152], %f2190;
	ld.f32 	%f2191, [%rd28+156];
	add.f32 	%f2192, %f2191, %f2064;
	st.f32 	[%rd81+156], %f2192;
	ld.f32 	%f2193, [%rd28+160];
	add.f32 	%f2194, %f2193, %f2066;
	st.f32 	[%rd81+160], %f2194;
	ld.f32 	%f2195, [%rd28+164];
	add.f32 	%f2196, %f2195, %f2068;
	st.f32 	[%rd81+164], %f2196;
	ld.f32 	%f2197, [%rd28+168];
	add.f32 	%f2198, %f2197, %f2070;
	st.f32 	[%rd81+168], %f2198;
	ld.f32 	%f2199, [%rd28+172];
	add.f32 	%f2200, %f2199, %f2072;
	st.f32 	[%rd81+172], %f2200;
	ld.f32 	%f2201, [%rd28+176];
	add.f32 	%f2202, %f2201, %f2074;
	st.f32 	[%rd81+176], %f2202;
	ld.f32 	%f2203, [%rd28+180];
	add.f32 	%f2204, %f2203, %f2076;
	st.f32 	[%rd81+180], %f2204;
	ld.f32 	%f2205, [%rd28+184];
	add.f32 	%f2206, %f2205, %f2078;
	st.f32 	[%rd81+184], %f2206;
	ld.f32 	%f2207, [%rd28+188];
	add.f32 	%f2208, %f2207, %f2080;
	st.f32 	[%rd81+188], %f2208;
	ld.f32 	%f2209, [%rd28+192];
	add.f32 	%f2210, %f2209, %f2082;
	st.f32 	[%rd81+192], %f2210;
	ld.f32 	%f2211, [%rd28+196];
	add.f32 	%f2212, %f2211, %f2084;
	st.f32 	[%rd81+196], %f2212;
	ld.f32 	%f2213, [%rd28+200];
	add.f32 	%f2214, %f2213, %f2086;
	st.f32 	[%rd81+200], %f2214;
	ld.f32 	%f2215, [%rd28+204];
	add.f32 	%f2216, %f2215, %f2088;
	st.f32 	[%rd81+204], %f2216;
	ld.f32 	%f2217, [%rd28+208];
	add.f32 	%f2218, %f2217, %f2090;
	st.f32 	[%rd81+208], %f2218;
	ld.f32 	%f2219, [%rd28+212];
	add.f32 	%f2220, %f2219, %f2092;
	st.f32 	[%rd81+212], %f2220;
	ld.f32 	%f2221, [%rd28+216];
	add.f32 	%f2222, %f2221, %f2094;
	st.f32 	[%rd81+216], %f2222;
	ld.f32 	%f2223, [%rd28+220];
	add.f32 	%f2224, %f2223, %f2096;
	st.f32 	[%rd81+220], %f2224;
	ld.f32 	%f2225, [%rd28+224];
	add.f32 	%f2226, %f2225, %f2098;
	st.f32 	[%rd81+224], %f2226;
	ld.f32 	%f2227, [%rd28+228];
	add.f32 	%f2228, %f2227, %f2100;
	st.f32 	[%rd81+228], %f2228;
	ld.f32 	%f2229, [%rd28+232];
	add.f32 	%f2230, %f2229, %f2102;
	st.f32 	[%rd81+232], %f2230;
	ld.f32 	%f2231, [%rd28+236];
	add.f32 	%f2232, %f2231, %f2104;
	st.f32 	[%rd81+236], %f2232;
	ld.f32 	%f2233, [%rd28+240];
	add.f32 	%f2234, %f2233, %f2106;
	st.f32 	[%rd81+240], %f2234;
	ld.f32 	%f2235, [%rd28+244];
	add.f32 	%f2236, %f2235, %f2108;
	st.f32 	[%rd81+244], %f2236;
	ld.f32 	%f2237, [%rd28+248];
	add.f32 	%f2238, %f2237, %f2110;
	st.f32 	[%rd81+248], %f2238;
	ld.f32 	%f2239, [%rd28+252];
	add.f32 	%f2240, %f2239, %f2112;
	st.f32 	[%rd81+252], %f2240;
	ld.f32 	%f2241, [%rd29];
	add.f32 	%f2242, %f2241, %f2114;
	st.f32 	[%rd81], %f2242;
	ld.f32 	%f2243, [%rd29+4];
	add.f32 	%f2244, %f2243, %f2116;
	st.f32 	[%rd81+4], %f2244;
	ld.f32 	%f2245, [%rd29+8];
	add.f32 	%f2246, %f2245, %f2118;
	st.f32 	[%rd81+8], %f2246;
	ld.f32 	%f2247, [%rd29+12];
	add.f32 	%f2248, %f2247, %f2120;
	st.f32 	[%rd81+12], %f2248;
	ld.f32 	%f2249, [%rd29+16];
	add.f32 	%f2250, %f2249, %f2122;
	st.f32 	[%rd81+16], %f2250;
	ld.f32 	%f2251, [%rd29+20];
	add.f32 	%f2252, %f2251, %f2124;
	st.f32 	[%rd81+20], %f2252;
	ld.f32 	%f2253, [%rd29+24];
	add.f32 	%f2254, %f2253, %f2126;
	st.f32 	[%rd81+24], %f2254;
	ld.f32 	%f2255, [%rd29+28];
	add.f32 	%f2256, %f2255, %f2128;
	st.f32 	[%rd81+28], %f2256;
	ld.f32 	%f2257, [%rd29+32];
	add.f32 	%f2258, %f2257, %f2130;
	st.f32 	[%rd81+32], %f2258;
	ld.f32 	%f2259, [%rd29+36];
	add.f32 	%f2260, %f2259, %f2132;
	st.f32 	[%rd81+36], %f2260;
	ld.f32 	%f2261, [%rd29+40];
	add.f32 	%f2262, %f2261, %f2134;
	st.f32 	[%rd81+40], %f2262;
	ld.f32 	%f2263, [%rd29+44];
	add.f32 	%f2264, %f2263, %f2136;
	st.f32 	[%rd81+44], %f2264;
	ld.f32 	%f2265, [%rd29+48];
	add.f32 	%f2266, %f2265, %f2138;
	st.f32 	[%rd81+48], %f2266;
	ld.f32 	%f2267, [%rd29+52];
	add.f32 	%f2268, %f2267, %f2140;
	st.f32 	[%rd81+52], %f2268;
	ld.f32 	%f2269, [%rd29+56];
	add.f32 	%f2270, %f2269, %f2142;
	st.f32 	[%rd81+56], %f2270;
	ld.f32 	%f2271, [%rd29+60];
	add.f32 	%f2272, %f2271, %f2144;
	st.f32 	[%rd81+60], %f2272;
	ld.f32 	%f2273, [%rd29+64];
	add.f32 	%f2274, %f2273, %f2146;
	st.f32 	[%rd81+64], %f2274;
	ld.f32 	%f2275, [%rd29+68];
	add.f32 	%f2276, %f2275, %f2148;
	st.f32 	[%rd81+68], %f2276;
	ld.f32 	%f2277, [%rd29+72];
	add.f32 	%f2278, %f2277, %f2150;
	st.f32 	[%rd81+72], %f2278;
	ld.f32 	%f2279, [%rd29+76];
	add.f32 	%f2280, %f2279, %f2152;
	st.f32 	[%rd81+76], %f2280;
	ld.f32 	%f2281, [%rd29+80];
	add.f32 	%f2282, %f2281, %f2154;
	st.f32 	[%rd81+80], %f2282;
	ld.f32 	%f2283, [%rd29+84];
	add.f32 	%f2284, %f2283, %f2156;
	st.f32 	[%rd81+84], %f2284;
	ld.f32 	%f2285, [%rd29+88];
	add.f32 	%f2286, %f2285, %f2158;
	st.f32 	[%rd81+88], %f2286;
	ld.f32 	%f2287, [%rd29+92];
	add.f32 	%f2288, %f2287, %f2160;
	st.f32 	[%rd81+92], %f2288;
	ld.f32 	%f2289, [%rd29+96];
	add.f32 	%f2290, %f2289, %f2162;
	st.f32 	[%rd81+96], %f2290;
	ld.f32 	%f2291, [%rd29+100];
	add.f32 	%f2292, %f2291, %f2164;
	st.f32 	[%rd81+100], %f2292;
	ld.f32 	%f2293, [%rd29+104];
	add.f32 	%f2294, %f2293, %f2166;
	st.f32 	[%rd81+104], %f2294;
	ld.f32 	%f2295, [%rd29+108];
	add.f32 	%f2296, %f2295, %f2168;
	st.f32 	[%rd81+108], %f2296;
	ld.f32 	%f2297, [%rd29+112];
	add.f32 	%f2298, %f2297, %f2170;
	st.f32 	[%rd81+112], %f2298;
	ld.f32 	%f2299, [%rd29+116];
	add.f32 	%f2300, %f2299, %f2172;
	st.f32 	[%rd81+116], %f2300;
	ld.f32 	%f2301, [%rd29+120];
	add.f32 	%f2302, %f2301, %f2174;
	st.f32 	[%rd81+120], %f2302;
	ld.f32 	%f2303, [%rd29+124];
	add.f32 	%f2304, %f2303, %f2176;
	st.f32 	[%rd81+124], %f2304;
	ld.f32 	%f2305, [%rd29+128];
	add.f32 	%f2306, %f2305, %f2178;
	st.f32 	[%rd81+128], %f2306;
	ld.f32 	%f2307, [%rd29+132];
	add.f32 	%f2308, %f2307, %f2180;
	st.f32 	[%rd81+132], %f2308;
	ld.f32 	%f2309, [%rd29+136];
	add.f32 	%f2310, %f2309, %f2182;
	st.f32 	[%rd81+136], %f2310;
	ld.f32 	%f2311, [%rd29+140];
	add.f32 	%f2312, %f2311, %f2184;
	st.f32 	[%rd81+140], %f2312;
	ld.f32 	%f2313, [%rd29+144];
	add.f32 	%f2314, %f2313, %f2186;
	st.f32 	[%rd81+144], %f2314;
	ld.f32 	%f2315, [%rd29+148];
	add.f32 	%f2316, %f2315, %f2188;
	st.f32 	[%rd81+148], %f2316;
	ld.f32 	%f2317, [%rd29+152];
	add.f32 	%f2318, %f2317, %f2190;
	st.f32 	[%rd81+152], %f2318;
	ld.f32 	%f2319, [%rd29+156];
	add.f32 	%f2320, %f2319, %f2192;
	st.f32 	[%rd81+156], %f2320;
	ld.f32 	%f2321, [%rd29+160];
	add.f32 	%f2322, %f2321, %f2194;
	st.f32 	[%rd81+160], %f2322;
	ld.f32 	%f2323, [%rd29+164];
	add.f32 	%f2324, %f2323, %f2196;
	st.f32 	[%rd81+164], %f2324;
	ld.f32 	%f2325, [%rd29+168];
	add.f32 	%f2326, %f2325, %f2198;
	st.f32 	[%rd81+168], %f2326;
	ld.f32 	%f2327, [%rd29+172];
	add.f32 	%f2328, %f2327, %f2200;
	st.f32 	[%rd81+172], %f2328;
	ld.f32 	%f2329, [%rd29+176];
	add.f32 	%f2330, %f2329, %f2202;
	st.f32 	[%rd81+176], %f2330;
	ld.f32 	%f2331, [%rd29+180];
	add.f32 	%f2332, %f2331, %f2204;
	st.f32 	[%rd81+180], %f2332;
	ld.f32 	%f2333, [%rd29+184];
	add.f32 	%f2334, %f2333, %f2206;
	st.f32 	[%rd81+184], %f2334;
	ld.f32 	%f2335, [%rd29+188];
	add.f32 	%f2336, %f2335, %f2208;
	st.f32 	[%rd81+188], %f2336;
	ld.f32 	%f2337, [%rd29+192];
	add.f32 	%f2338, %f2337, %f2210;
	st.f32 	[%rd81+192], %f2338;
	ld.f32 	%f2339, [%rd29+196];
	add.f32 	%f2340, %f2339, %f2212;
	st.f32 	[%rd81+196], %f2340;
	ld.f32 	%f2341, [%rd29+200];
	add.f32 	%f2342, %f2341, %f2214;
	st.f32 	[%rd81+200], %f2342;
	ld.f32 	%f2343, [%rd29+204];
	add.f32 	%f2344, %f2343, %f2216;
	st.f32 	[%rd81+204], %f2344;
	ld.f32 	%f2345, [%rd29+208];
	add.f32 	%f2346, %f2345, %f2218;
	st.f32 	[%rd81+208], %f2346;
	ld.f32 	%f2347, [%rd29+212];
	add.f32 	%f2348, %f2347, %f2220;
	st.f32 	[%rd81+212], %f2348;
	ld.f32 	%f2349, [%rd29+216];
	add.f32 	%f2350, %f2349, %f2222;
	st.f32 	[%rd81+216], %f2350;
	ld.f32 	%f2351, [%rd29+220];
	add.f32 	%f2352, %f2351, %f2224;
	st.f32 	[%rd81+220], %f2352;
	ld.f32 	%f2353, [%rd29+224];
	add.f32 	%f2354, %f2353, %f2226;
	st.f32 	[%rd81+224], %f2354;
	ld.f32 	%f2355, [%rd29+228];
	add.f32 	%f2356, %f2355, %f2228;
	st.f32 	[%rd81+228], %f2356;
	ld.f32 	%f2357, [%rd29+232];
	add.f32 	%f2358, %f2357, %f2230;
	st.f32 	[%rd81+232], %f2358;
	ld.f32 	%f2359, [%rd29+236];
	add.f32 	%f2360, %f2359, %f2232;
	st.f32 	[%rd81+236], %f2360;
	ld.f32 	%f2361, [%rd29+240];
	add.f32 	%f2362, %f2361, %f2234;
	st.f32 	[%rd81+240], %f2362;
	ld.f32 	%f2363, [%rd29+244];
	add.f32 	%f2364, %f2363, %f2236;
	st.f32 	[%rd81+244], %f2364;
	ld.f32 	%f2365, [%rd29+248];
	add.f32 	%f2366, %f2365, %f2238;
	st.f32 	[%rd81+248], %f2366;
	ld.f32 	%f2367, [%rd29+252];
	add.f32 	%f2368, %f2367, %f2240;
	st.f32 	[%rd81+252], %f2368;
	ld.f32 	%f2369, [%rd30];
	add.f32 	%f2370, %f2369, %f2242;
	st.f32 	[%rd81], %f2370;
	ld.f32 	%f2371, [%rd30+4];
	add.f32 	%f2372, %f2371, %f2244;
	st.f32 	[%rd81+4], %f2372;
	ld.f32 	%f2373, [%rd30+8];
	add.f32 	%f2374, %f2373, %f2246;
	st.f32 	[%rd81+8], %f2374;
	ld.f32 	%f2375, [%rd30+12];
	add.f32 	%f2376, %f2375, %f2248;
	st.f32 	[%rd81+12], %f2376;
	ld.f32 	%f2377, [%rd30+16];
	add.f32 	%f2378, %f2377, %f2250;
	st.f32 	[%rd81+16], %f2378;
	ld.f32 	%f2379, [%rd30+20];
	add.f32 	%f2380, %f2379, %f2252;
	st.f32 	[%rd81+20], %f2380;
	ld.f32 	%f2381, [%rd30+24];
	add.f32 	%f2382, %f2381, %f2254;
	st.f32 	[%rd81+24], %f2382;
	ld.f32 	%f2383, [%rd30+28];
	add.f32 	%f2384, %f2383, %f2256;
	st.f32 	[%rd81+28], %f2384;
	ld.f32 	%f2385, [%rd30+32];
	add.f32 	%f2386, %f2385, %f2258;
	st.f32 	[%rd81+32], %f2386;
	ld.f32 	%f2387, [%rd30+36];
	add.f32 	%f2388, %f2387, %f2260;
	st.f32 	[%rd81+36], %f2388;
	ld.f32 	%f2389, [%rd30+40];
	add.f32 	%f2390, %f2389, %f2262;
	st.f32 	[%rd81+40], %f2390;
	ld.f32 	%f2391, [%rd30+44];
	add.f32 	%f2392, %f2391, %f2264;
	st.f32 	[%rd81+44], %f2392;
	ld.f32 	%f2393, [%rd30+48];
	add.f32 	%f2394, %f2393, %f2266;
	st.f32 	[%rd81+48], %f2394;
	ld.f32 	%f2395, [%rd30+52];
	add.f32 	%f2396, %f2395, %f2268;
	st.f32 	[%rd81+52], %f2396;
	ld.f32 	%f2397, [%rd30+56];
	add.f32 	%f2398, %f2397, %f2270;
	st.f32 	[%rd81+56], %f2398;
	ld.f32 	%f2399, [%rd30+60];
	add.f32 	%f2400, %f2399, %f2272;
	st.f32 	[%rd81+60], %f2400;
	ld.f32 	%f2401, [%rd30+64];
	add.f32 	%f2402, %f2401, %f2274;
	st.f32 	[%rd81+64], %f2402;
	ld.f32 	%f2403, [%rd30+68];
	add.f32 	%f2404, %f2403, %f2276;
	st.f32 	[%rd81+68], %f2404;
	ld.f32 	%f2405, [%rd30+72];
	add.f32 	%f2406, %f2405, %f2278;
	st.f32 	[%rd81+72], %f2406;
	ld.f32 	%f2407, [%rd30+76];
	add.f32 	%f2408, %f2407, %f2280;
	st.f32 	[%rd81+76], %f2408;
	ld.f32 	%f2409, [%rd30+80];
	add.f32 	%f2410, %f2409, %f2282;
	st.f32 	[%rd81+80], %f2410;
	ld.f32 	%f2411, [%rd30+84];
	add.f32 	%f2412, %f2411, %f2284;
	st.f32 	[%rd81+84], %f2412;
	ld.f32 	%f2413, [%rd30+88];
	add.f32 	%f2414, %f2413, %f2286;
	st.f32 	[%rd81+88], %f2414;
	ld.f32 	%f2415, [%rd30+92];
	add.f32 	%f2416, %f2415, %f2288;
	st.f32 	[%rd81+92], %f2416;
	ld.f32 	%f2417, [%rd30+96];
	add.f32 	%f2418, %f2417, %f2290;
	st.f32 	[%rd81+96], %f2418;
	ld.f32 	%f2419, [%rd30+100];
	add.f32 	%f2420, %f2419, %f2292;
	st.f32 	[%rd81+100], %f2420;
	ld.f32 	%f2421, [%rd30+104];
	add.f32 	%f2422, %f2421, %f2294;
	st.f32 	[%rd81+104], %f2422;
	ld.f32 	%f2423, [%rd30+108];
	add.f32 	%f2424, %f2423, %f2296;
	st.f32 	[%rd81+108], %f2424;
	ld.f32 	%f2425, [%rd30+112];
	add.f32 	%f2426, %f2425, %f2298;
	st.f32 	[%rd81+112], %f2426;
	ld.f32 	%f2427, [%rd30+116];
	add.f32 	%f2428, %f2427, %f2300;
	st.f32 	[%rd81+116], %f2428;
	ld.f32 	%f2429, [%rd30+120];
	add.f32 	%f2430, %f2429, %f2302;
	st.f32 	[%rd81+120], %f2430;
	ld.f32 	%f2431, [%rd30+124];
	add.f32 	%f2432, %f2431, %f2304;
	st.f32 	[%rd81+124], %f2432;
	ld.f32 	%f2433, [%rd30+128];
	add.f32 	%f2434, %f2433, %f2306;
	st.f32 	[%rd81+128], %f2434;
	ld.f32 	%f2435, [%rd30+132];
	add.f32 	%f2436, %f2435, %f2308;
	st.f32 	[%rd81+132], %f2436;
	ld.f32 	%f2437, [%rd30+136];
	add.f32 	%f2438, %f2437, %f2310;
	st.f32 	[%rd81+136], %f2438;
	ld.f32 	%f2439, [%rd30+140];
	add.f32 	%f2440, %f2439, %f2312;
	st.f32 	[%rd81+140], %f2440;
	ld.f32 	%f2441, [%rd30+144];
	add.f32 	%f2442, %f2441, %f2314;
	st.f32 	[%rd81+144], %f2442;
	ld.f32 	%f2443, [%rd30+148];
	add.f32 	%f2444, %f2443, %f2316;
	st.f32 	[%rd81+148], %f2444;
	ld.f32 	%f2445, [%rd30+152];
	add.f32 	%f2446, %f2445, %f2318;
	st.f32 	[%rd81+152], %f2446;
	ld.f32 	%f2447, [%rd30+156];
	add.f32 	%f2448, %f2447, %f2320;
	st.f32 	[%rd81+156], %f2448;
	ld.f32 	%f2449, [%rd30+160];
	add.f32 	%f2450, %f2449, %f2322;
	st.f32 	[%rd81+160], %f2450;
	ld.f32 	%f2451, [%rd30+164];
	add.f32 	%f2452, %f2451, %f2324;
	st.f32 	[%rd81+164], %f2452;
	ld.f32 	%f2453, [%rd30+168];
	add.f32 	%f2454, %f2453, %f2326;
	st.f32 	[%rd81+168], %f2454;
	ld.f32 	%f2455, [%rd30+172];
	add.f32 	%f2456, %f2455, %f2328;
	st.f32 	[%rd81+172], %f2456;
	ld.f32 	%f2457, [%rd30+176];
	add.f32 	%f2458, %f2457, %f2330;
	st.f32 	[%rd81+176], %f2458;
	ld.f32 	%f2459, [%rd30+180];
	add.f32 	%f2460, %f2459, %f2332;
	st.f32 	[%rd81+180], %f2460;
	ld.f32 	%f2461, [%rd30+184];
	add.f32 	%f2462, %f2461, %f2334;
	st.f32 	[%rd81+184], %f2462;
	ld.f32 	%f2463, [%rd30+188];
	add.f32 	%f2464, %f2463, %f2336;
	st.f32 	[%rd81+188], %f2464;
	ld.f32 	%f2465, [%rd30+192];
	add.f32 	%f2466, %f2465, %f2338;
	st.f32 	[%rd81+192], %f2466;
	ld.f32 	%f2467, [%rd30+196];
	add.f32 	%f2468, %f2467, %f2340;
	st.f32 	[%rd81+196], %f2468;
	ld.f32 	%f2469, [%rd30+200];
	add.f32 	%f2470, %f2469, %f2342;
	st.f32 	[%rd81+200], %f2470;
	ld.f32 	%f2471, [%rd30+204];
	add.f32 	%f2472, %f2471, %f2344;
	st.f32 	[%rd81+204], %f2472;
	ld.f32 	%f2473, [%rd30+208];
	add.f32 	%f2474, %f2473, %f2346;
	st.f32 	[%rd81+208], %f2474;
	ld.f32 	%f2475, [%rd30+212];
	add.f32 	%f2476, %f2475, %f2348;
	st.f32 	[%rd81+212], %f2476;
	ld.f32 	%f2477, [%rd30+216];
	add.f32 	%f2478, %f2477, %f2350;
	st.f32 	[%rd81+216], %f2478;
	ld.f32 	%f2479, [%rd30+220];
	add.f32 	%f2480, %f2479, %f2352;
	st.f32 	[%rd81+220], %f2480;
	ld.f32 	%f2481, [%rd30+224];
	add.f32 	%f2482, %f2481, %f2354;
	st.f32 	[%rd81+224], %f2482;
	ld.f32 	%f2483, [%rd30+228];
	add.f32 	%f2484, %f2483, %f2356;
	st.f32 	[%rd81+228], %f2484;
	ld.f32 	%f2485, [%rd30+232];
	add.f32 	%f2486, %f2485, %f2358;
	st.f32 	[%rd81+232], %f2486;
	ld.f32 	%f2487, [%rd30+236];
	add.f32 	%f2488, %f2487, %f2360;
	st.f32 	[%rd81+236], %f2488;
	ld.f32 	%f2489, [%rd30+240];
	add.f32 	%f2490, %f2489, %f2362;
	st.f32 	[%rd81+240], %f2490;
	ld.f32 	%f2491, [%rd30+244];
	add.f32 	%f2492, %f2491, %f2364;
	st.f32 	[%rd81+244], %f2492;
	ld.f32 	%f2493, [%rd30+248];
	add.f32 	%f2494, %f2493, %f2366;
	st.f32 	[%rd81+248], %f2494;
	ld.f32 	%f2495, [%rd30+252];
	add.f32 	%f2496, %f2495, %f2368;
	st.f32 	[%rd81+252], %f2496;
	ld.f32 	%f2497, [%rd31];
	add.f32 	%f2498, %f2497, %f2370;
	st.f32 	[%rd81], %f2498;
	ld.f32 	%f2499, [%rd31+4];
	add.f32 	%f2500, %f2499, %f2372;
	st.f32 	[%rd81+4], %f2500;
	ld.f32 	%f2501, [%rd31+8];
	add.f32 	%f2502, %f2501, %f2374;
	st.f32 	[%rd81+8], %f2502;
	ld.f32 	%f2503, [%rd31+12];
	add.f32 	%f2504, %f2503, %f2376;
	st.f32 	[%rd81+12], %f2504;
	ld.f32 	%f2505, [%rd31+16];
	add.f32 	%f2506, %f2505, %f2378;
	st.f32 	[%rd81+16], %f2506;
	ld.f32 	%f2507, [%rd31+20];
	add.f32 	%f2508, %f2507, %f2380;
	st.f32 	[%rd81+20], %f2508;
	ld.f32 	%f2509, [%rd31+24];
	add.f32 	%f2510, %f2509, %f2382;
	st.f32 	[%rd81+24], %f2510;
	ld.f32 	%f2511, [%rd31+28];
	add.f32 	%f2512, %f2511, %f2384;
	st.f32 	[%rd81+28], %f2512;
	ld.f32 	%f2513, [%rd31+32];
	add.f32 	%f2514, %f2513, %f2386;
	st.f32 	[%rd81+32], %f2514;
	ld.f32 	%f2515, [%rd31+36];
	add.f32 	%f2516, %f2515, %f2388;
	st.f32 	[%rd81+36], %f2516;
	ld.f32 	%f2517, [%rd31+40];
	add.f32 	%f2518, %f2517, %f2390;
	st.f32 	[%rd81+40], %f2518;
	ld.f32 	%f2519, [%rd31+44];
	add.f32 	%f2520, %f2519, %f2392;
	st.f32 	[%rd81+44], %f2520;
	ld.f32 	%f2521, [%rd31+48];
	add.f32 	%f2522, %f2521, %f2394;
	st.f32 	[%rd81+48], %f2522;
	ld.f32 	%f2523, [%rd31+52];
	add.f32 	%f2524, %f2523, %f2396;
	st.f32 	[%rd81+52], %f2524;
	ld.f32 	%f2525, [%rd31+56];
	add.f32 	%f2526, %f2525, %f2398;
	st.f32 	[%rd81+56], %f2526;
	ld.f32 	%f2527, [%rd31+60];
	add.f32 	%f2528, %f2527, %f2400;
	st.f32 	[%rd81+60], %f2528;
	ld.f32 	%f2529, [%rd31+64];
	add.f32 	%f2530, %f2529, %f2402;
	st.f32 	[%rd81+64], %f2530;
	ld.f32 	%f2531, [%rd31+68];
	add.f32 	%f2532, %f2531, %f2404;
	st.f32 	[%rd81+68], %f2532;
	ld.f32 	%f2533, [%rd31+72];
	add.f32 	%f2534, %f2533, %f2406;
	st.f32 	[%rd81+72], %f2534;
	ld.f32 	%f2535, [%rd31+76];
	add.f32 	%f2536, %f2535, %f2408;
	st.f32 	[%rd81+76], %f2536;
	ld.f32 	%f2537, [%rd31+80];
	add.f32 	%f2538, %f2537, %f2410;
	st.f32 	[%rd81+80], %f2538;
	ld.f32 	%f2539, [%rd31+84];
	add.f32 	%f2540, %f2539, %f2412;
	st.f32 	[%rd81+84], %f2540;
	ld.f32 	%f2541, [%rd31+88];
	add.f32 	%f2542, %f2541, %f2414;
	st.f32 	[%rd81+88], %f2542;
	ld.f32 	%f2543, [%rd31+92];
	add.f32 	%f2544, %f2543, %f2416;
	st.f32 	[%rd81+92], %f2544;
	ld.f32 	%f2545, [%rd31+96];
	add.f32 	%f2546, %f2545, %f2418;
	st.f32 	[%rd81+96], %f2546;
	ld.f32 	%f2547, [%rd31+100];
	add.f32 	%f2548, %f2547, %f2420;
	st.f32 	[%rd81+100], %f2548;
	ld.f32 	%f2549, [%rd31+104];
	add.f32 	%f2550, %f2549, %f2422;
	st.f32 	[%rd81+104], %f2550;
	ld.f32 	%f2551, [%rd31+108];
	add.f32 	%f2552, %f2551, %f2424;
	st.f32 	[%rd81+108], %f2552;
	ld.f32 	%f2553, [%rd31+112];
	add.f32 	%f2554, %f2553, %f2426;
	st.f32 	[%rd81+112], %f2554;
	ld.f32 	%f2555, [%rd31+116];
	add.f32 	%f2556, %f2555, %f2428;
	st.f32 	[%rd81+116], %f2556;
	ld.f32 	%f2557, [%rd31+120];
	add.f32 	%f2558, %f2557, %f2430;
	st.f32 	[%rd81+120], %f2558;
	ld.f32 	%f2559, [%rd31+124];
	add.f32 	%f2560, %f2559, %f2432;
	st.f32 	[%rd81+124], %f2560;
	ld.f32 	%f2561, [%rd31+128];
	add.f32 	%f2562, %f2561, %f2434;
	st.f32 	[%rd81+128], %f2562;
	ld.f32 	%f2563, [%rd31+132];
	add.f32 	%f2564, %f2563, %f2436;
	st.f32 	[%rd81+132], %f2564;
	ld.f32 	%f2565, [%rd31+136];
	add.f32 	%f2566, %f2565, %f2438;
	st.f32 	[%rd81+136], %f2566;
	ld.f32 	%f2567, [%rd31+140];
	add.f32 	%f2568, %f2567, %f2440;
	st.f32 	[%rd81+140], %f2568;
	ld.f32 	%f2569, [%rd31+144];
	add.f32 	%f2570, %f2569, %f2442;
	st.f32 	[%rd81+144], %f2570;
	ld.f32 	%f2571, [%rd31+148];
	add.f32 	%f2572, %f2571, %f2444;
	st.f32 	[%rd81+148], %f2572;
	ld.f32 	%f2573, [%rd31+152];
	add.f32 	%f2574, %f2573, %f2446;
	st.f32 	[%rd81+152], %f2574;
	ld.f32 	%f2575, [%rd31+156];
	add.f32 	%f2576, %f2575, %f2448;
	st.f32 	[%rd81+156], %f2576;
	ld.f32 	%f2577, [%rd31+160];
	add.f32 	%f2578, %f2577, %f2450;
	st.f32 	[%rd81+160], %f2578;
	ld.f32 	%f2579, [%rd31+164];
	add.f32 	%f2580, %f2579, %f2452;
	st.f32 	[%rd81+164], %f2580;
	ld.f32 	%f2581, [%rd31+168];
	add.f32 	%f2582, %f2581, %f2454;
	st.f32 	[%rd81+168], %f2582;
	ld.f32 	%f2583, [%rd31+172];
	add.f32 	%f2584, %f2583, %f2456;
	st.f32 	[%rd81+172], %f2584;
	ld.f32 	%f2585, [%rd31+176];
	add.f32 	%f2586, %f2585, %f2458;
	st.f32 	[%rd81+176], %f2586;
	ld.f32 	%f2587, [%rd31+180];
	add.f32 	%f2588, %f2587, %f2460;
	st.f32 	[%rd81+180], %f2588;
	ld.f32 	%f2589, [%rd31+184];
	add.f32 	%f2590, %f2589, %f2462;
	st.f32 	[%rd81+184], %f2590;
	ld.f32 	%f2591, [%rd31+188];
	add.f32 	%f2592, %f2591, %f2464;
	st.f32 	[%rd81+188], %f2592;
	ld.f32 	%f2593, [%rd31+192];
	add.f32 	%f2594, %f2593, %f2466;
	st.f32 	[%rd81+192], %f2594;
	ld.f32 	%f2595, [%rd31+196];
	add.f32 	%f2596, %f2595, %f2468;
	st.f32 	[%rd81+196], %f2596;
	ld.f32 	%f2597, [%rd31+200];
	add.f32 	%f2598, %f2597, %f2470;
	st.f32 	[%rd81+200], %f2598;
	ld.f32 	%f2599, [%rd31+204];
	add.f32 	%f2600, %f2599, %f2472;
	st.f32 	[%rd81+204], %f2600;
	ld.f32 	%f2601, [%rd31+208];
	add.f32 	%f2602, %f2601, %f2474;
	st.f32 	[%rd81+208], %f2602;
	ld.f32 	%f2603, [%rd31+212];
	add.f32 	%f2604, %f2603, %f2476;
	st.f32 	[%rd81+212], %f2604;
	ld.f32 	%f2605, [%rd31+216];
	add.f32 	%f2606, %f2605, %f2478;
	st.f32 	[%rd81+216], %f2606;
	ld.f32 	%f2607, [%rd31+220];
	add.f32 	%f2608, %f2607, %f2480;
	st.f32 	[%rd81+220], %f2608;
	ld.f32 	%f2609, [%rd31+224];
	add.f32 	%f2610, %f2609, %f2482;
	st.f32 	[%rd81+224], %f2610;
	ld.f32 	%f2611, [%rd31+228];
	add.f32 	%f2612, %f2611, %f2484;
	st.f32 	[%rd81+228], %f2612;
	ld.f32 	%f2613, [%rd31+232];
	add.f32 	%f2614, %f2613, %f2486;
	st.f32 	[%rd81+232], %f2614;
	ld.f32 	%f2615, [%rd31+236];
	add.f32 	%f2616, %f2615, %f2488;
	st.f32 	[%rd81+236], %f2616;
	ld.f32 	%f2617, [%rd31+240];
	add.f32 	%f2618, %f2617, %f2490;
	st.f32 	[%rd81+240], %f2618;
	ld.f32 	%f2619, [%rd31+244];
	add.f32 	%f2620, %f2619, %f2492;
	st.f32 	[%rd81+244], %f2620;
	ld.f32 	%f2621, [%rd31+248];
	add.f32 	%f2622, %f2621, %f2494;
	st.f32 	[%rd81+248], %f2622;
	ld.f32 	%f2623, [%rd31+252];
	add.f32 	%f2624, %f2623, %f2496;
	st.f32 	[%rd81+252], %f2624;
	ld.f32 	%f2625, [%rd32];
	add.f32 	%f2626, %f2625, %f2498;
	st.f32 	[%rd81], %f2626;
	ld.f32 	%f2627, [%rd32+4];
	add.f32 	%f2628, %f2627, %f2500;
	st.f32 	[%rd81+4], %f2628;
	ld.f32 	%f2629, [%rd32+8];
	add.f32 	%f2630, %f2629, %f2502;
	st.f32 	[%rd81+8], %f2630;
	ld.f32 	%f2631, [%rd32+12];
	add.f32 	%f2632, %f2631, %f2504;
	st.f32 	[%rd81+12], %f2632;
	ld.f32 	%f2633, [%rd32+16];
	add.f32 	%f2634, %f2633, %f2506;
	st.f32 	[%rd81+16], %f2634;
	ld.f32 	%f2635, [%rd32+20];
	add.f32 	%f2636, %f2635, %f2508;
	st.f32 	[%rd81+20], %f2636;
	ld.f32 	%f2637, [%rd32+24];
	add.f32 	%f2638, %f2637, %f2510;
	st.f32 	[%rd81+24], %f2638;
	ld.f32 	%f2639, [%rd32+28];
	add.f32 	%f2640, %f2639, %f2512;
	st.f32 	[%rd81+28], %f2640;
	ld.f32 	%f2641, [%rd32+32];
	add.f32 	%f2642, %f2641, %f2514;
	st.f32 	[%rd81+32], %f2642;
	ld.f32 	%f2643, [%rd32+36];
	add.f32 	%f2644, %f2643, %f2516;
	st.f32 	[%rd81+36], %f2644;
	ld.f32 	%f2645, [%rd32+40];
	add.f32 	%f2646, %f2645, %f2518;
	st.f32 	[%rd81+40], %f2646;
	ld.f32 	%f2647, [%rd32+44];
	add.f32 	%f2648, %f2647, %f2520;
	st.f32 	[%rd81+44], %f2648;
	ld.f32 	%f2649, [%rd32+48];
	add.f32 	%f2650, %f2649, %f2522;
	st.f32 	[%rd81+48], %f2650;
	ld.f32 	%f2651, [%rd32+52];
	add.f32 	%f2652, %f2651, %f2524;
	st.f32 	[%rd81+52], %f2652;
	ld.f32 	%f2653, [%rd32+56];
	add.f32 	%f2654, %f2653, %f2526;
	st.f32 	[%rd81+56], %f2654;
	ld.f32 	%f2655, [%rd32+60];
	add.f32 	%f2656, %f2655, %f2528;
	st.f32 	[%rd81+60], %f2656;
	ld.f32 	%f2657, [%rd32+64];
	add.f32 	%f2658, %f2657, %f2530;
	st.f32 	[%rd81+64], %f2658;
	ld.f32 	%f2659, [%rd32+68];
	add.f32 	%f2660, %f2659, %f2532;
	st.f32 	[%rd81+68], %f2660;
	ld.f32 	%f2661, [%rd32+72];
	add.f32 	%f2662, %f2661, %f2534;
	st.f32 	[%rd81+72], %f2662;
	ld.f32 	%f2663, [%rd32+76];
	add.f32 	%f2664, %f2663, %f2536;
	st.f32 	[%rd81+76], %f2664;
	ld.f32 	%f2665, [%rd32+80];
	add.f32 	%f2666, %f2665, %f2538;
	st.f32 	[%rd81+80], %f2666;
	ld.f32 	%f2667, [%rd32+84];
	add.f32 	%f2668, %f2667, %f2540;
	st.f32 	[%rd81+84], %f2668;
	ld.f32 	%f2669, [%rd32+88];
	add.f32 	%f2670, %f2669, %f2542;
	st.f32 	[%rd81+88], %f2670;
	ld.f32 	%f2671, [%rd32+92];
	add.f32 	%f2672, %f2671, %f2544;
	st.f32 	[%rd81+92], %f2672;
	ld.f32 	%f2673, [%rd32+96];
	add.f32 	%f2674, %f2673, %f2546;
	st.f32 	[%rd81+96], %f2674;
	ld.f32 	%f2675, [%rd32+100];
	add.f32 	%f2676, %f2675, %f2548;
	st.f32 	[%rd81+100], %f2676;
	ld.f32 	%f2677, [%rd32+104];
	add.f32 	%f2678, %f2677, %f2550;
	st.f32 	[%rd81+104], %f2678;
	ld.f32 	%f2679, [%rd32+108];
	add.f32 	%f2680, %f2679, %f2552;
	st.f32 	[%rd81+108], %f2680;
	ld.f32 	%f2681, [%rd32+112];
	add.f32 	%f2682, %f2681, %f2554;
	st.f32 	[%rd81+112], %f2682;
	ld.f32 	%f2683, [%rd32+116];
	add.f32 	%f2684, %f2683, %f2556;
	st.f32 	[%rd81+116], %f2684;
	ld.f32 	%f2685, [%rd32+120];
	add.f32 	%f2686, %f2685, %f2558;
	st.f32 	[%rd81+120], %f2686;
	ld.f32 	%f2687, [%rd32+124];
	add.f32 	%f2688, %f2687, %f2560;
	st.f32 	[%rd81+124], %f2688;
	ld.f32 	%f2689, [%rd32+128];
	add.f32 	%f2690, %f2689, %f2562;
	st.f32 	[%rd81+128], %f2690;
	ld.f32 	%f2691, [%rd32+132];
	add.f32 	%f2692, %f2691, %f2564;
	st.f32 	[%rd81+132], %f2692;
	ld.f32 	%f2693, [%rd32+136];
	add.f32 	%f2694, %f2693, %f2566;
	st.f32 	[%rd81+136], %f2694;
	ld.f32 	%f2695, [%rd32+140];
	add.f32 	%f2696, %f2695, %f2568;
	st.f32 	[%rd81+140], %f2696;
	ld.f32 	%f2697, [%rd32+144];
	add.f32 	%f2698, %f2697, %f2570;
	st.f32 	[%rd81+144], %f2698;
	ld.f32 	%f2699, [%rd32+148];
	add.f32 	%f2700, %f2699, %f2572;
	st.f32 	[%rd81+148], %f2700;
	ld.f32 	%f2701, [%rd32+152];
	add.f32 	%f2702, %f2701, %f2574;
	st.f32 	[%rd81+152], %f2702;
	ld.f32 	%f2703, [%rd32+156];
	add.f32 	%f2704, %f2703, %f2576;
	st.f32 	[%rd81+156], %f2704;
	ld.f32 	%f2705, [%rd32+160];
	add.f32 	%f2706, %f2705, %f2578;
	st.f32 	[%rd81+160], %f2706;
	ld.f32 	%f2707, [%rd32+164];
	add.f32 	%f2708, %f2707, %f2580;
	st.f32 	[%rd81+164], %f2708;
	ld.f32 	%f2709, [%rd32+168];
	add.f32 	%f2710, %f2709, %f2582;
	st.f32 	[%rd81+168], %f2710;
	ld.f32 	%f2711, [%rd32+172];
	add.f32 	%f2712, %f2711, %f2584;
	st.f32 	[%rd81+172], %f2712;
	ld.f32 	%f2713, [%rd32+176];
	add.f32 	%f2714, %f2713, %f2586;
	st.f32 	[%rd81+176], %f2714;
	ld.f32 	%f2715, [%rd32+180];
	add.f32 	%f2716, %f2715, %f2588;
	st.f32 	[%rd81+180], %f2716;
	ld.f32 	%f2717, [%rd32+184];
	add.f32 	%f2718, %f2717, %f2590;
	st.f32 	[%rd81+184], %f2718;
	ld.f32 	%f2719, [%rd32+188];
	add.f32 	%f2720, %f2719, %f2592;
	st.f32 	[%rd81+188], %f2720;
	ld.f32 	%f2721, [%rd32+192];
	add.f32 	%f2722, %f2721, %f2594;
	st.f32 	[%rd81+192], %f2722;
	ld.f32 	%f2723, [%rd32+196];
	add.f32 	%f2724, %f2723, %f2596;
	st.f32 	[%rd81+196], %f2724;
	ld.f32 	%f2725, [%rd32+200];
	add.f32 	%f2726, %f2725, %f2598;
	st.f32 	[%rd81+200], %f2726;
	ld.f32 	%f2727, [%rd32+204];
	add.f32 	%f2728, %f2727, %f2600;
	st.f32 	[%rd81+204], %f2728;
	ld.f32 	%f2729, [%rd32+208];
	add.f32 	%f2730, %f2729, %f2602;
	st.f32 	[%rd81+208], %f2730;
	ld.f32 	%f2731, [%rd32+212];
	add.f32 	%f2732, %f2731, %f2604;
	st.f32 	[%rd81+212], %f2732;
	ld.f32 	%f2733, [%rd32+216];
	add.f32 	%f2734, %f2733, %f2606;
	st.f32 	[%rd81+216], %f2734;
	ld.f32 	%f2735, [%rd32+220];
	add.f32 	%f2736, %f2735, %f2608;
	st.f32 	[%rd81+220], %f2736;
	ld.f32 	%f2737, [%rd32+224];
	add.f32 	%f2738, %f2737, %f2610;
	st.f32 	[%rd81+224], %f2738;
	ld.f32 	%f2739, [%rd32+228];
	add.f32 	%f2740, %f2739, %f2612;
	st.f32 	[%rd81+228], %f2740;
	ld.f32 	%f2741, [%rd32+232];
	add.f32 	%f2742, %f2741, %f2614;
	st.f32 	[%rd81+232], %f2742;
	ld.f32 	%f2743, [%rd32+236];
	add.f32 	%f2744, %f2743, %f2616;
	st.f32 	[%rd81+236], %f2744;
	ld.f32 	%f2745, [%rd32+240];
	add.f32 	%f2746, %f2745, %f2618;
	st.f32 	[%rd81+240], %f2746;
	ld.f32 	%f2747, [%rd32+244];
	add.f32 	%f2748, %f2747, %f2620;
	st.f32 	[%rd81+244], %f2748;
	ld.f32 	%f2749, [%rd32+248];
	add.f32 	%f2750, %f2749, %f2622;
	st.f32 	[%rd81+248], %f2750;
	ld.f32 	%f2751, [%rd32+252];
	add.f32 	%f2752, %f2751, %f2624;
	st.f32 	[%rd81+252], %f2752;
	ld.f32 	%f2753, [%rd33];
	add.f32 	%f8704, %f2753, %f2626;
	st.f32 	[%rd81], %f8704;
	ld.f32 	%f2754, [%rd33+4];
	add.f32 	%f8703, %f2754, %f2628;
	st.f32 	[%rd81+4], %f8703;
	ld.f32 	%f2755, [%rd33+8];
	add.f32 	%f8702, %f2755, %f2630;
	st.f32 	[%rd81+8], %f8702;
	ld.f32 	%f2756, [%rd33+12];
	add.f32 	%f8701, %f2756, %f2632;
	st.f32 	[%rd81+12], %f8701;
	ld.f32 	%f2757, [%rd33+16];
	add.f32 	%f8700, %f2757, %f2634;
	st.f32 	[%rd81+16], %f8700;
	ld.f32 	%f2758, [%rd33+20];
	add.f32 	%f8699, %f2758, %f2636;
	st.f32 	[%rd81+20], %f8699;
	ld.f32 	%f2759, [%rd33+24];
	add.f32 	%f8698, %f2759, %f2638;
	st.f32 	[%rd81+24], %f8698;
	ld.f32 	%f2760, [%rd33+28];
	add.f32 	%f8697, %f2760, %f2640;
	st.f32 	[%rd81+28], %f8697;
	ld.f32 	%f2761, [%rd33+32];
	add.f32 	%f8696, %f2761, %f2642;
	st.f32 	[%rd81+32], %f8696;
	ld.f32 	%f2762, [%rd33+36];
	add.f32 	%f8695, %f2762, %f2644;
	st.f32 	[%rd81+36], %f8695;
	ld.f32 	%f2763, [%rd33+40];
	add.f32 	%f8694, %f2763, %f2646;
	st.f32 	[%rd81+40], %f8694;
	ld.f32 	%f2764, [%rd33+44];
	add.f32 	%f8693, %f2764, %f2648;
	st.f32 	[%rd81+44], %f8693;
	ld.f32 	%f2765, [%rd33+48];
	add.f32 	%f8692, %f2765, %f2650;
	st.f32 	[%rd81+48], %f8692;
	ld.f32 	%f2766, [%rd33+52];
	add.f32 	%f8691, %f2766, %f2652;
	st.f32 	[%rd81+52], %f8691;
	ld.f32 	%f2767, [%rd33+56];
	add.f32 	%f8690, %f2767, %f2654;
	st.f32 	[%rd81+56], %f8690;
	ld.f32 	%f2768, [%rd33+60];
	add.f32 	%f8689, %f2768, %f2656;
	st.f32 	[%rd81+60], %f8689;
	ld.f32 	%f2769, [%rd33+64];
	add.f32 	%f8688, %f2769, %f2658;
	st.f32 	[%rd81+64], %f8688;
	ld.f32 	%f2770, [%rd33+68];
	add.f32 	%f8687, %f2770, %f2660;
	st.f32 	[%rd81+68], %f8687;
	ld.f32 	%f2771, [%rd33+72];
	add.f32 	%f8686, %f2771, %f2662;
	st.f32 	[%rd81+72], %f8686;
	ld.f32 	%f2772, [%rd33+76];
	add.f32 	%f8685, %f2772, %f2664;
	st.f32 	[%rd81+76], %f8685;
	ld.f32 	%f2773, [%rd33+80];
	add.f32 	%f8684, %f2773, %f2666;
	st.f32 	[%rd81+80], %f8684;
	ld.f32 	%f2774, [%rd33+84];
	add.f32 	%f8683, %f2774, %f2668;
	st.f32 	[%rd81+84], %f8683;
	ld.f32 	%f2775, [%rd33+88];
	add.f32 	%f8682, %f2775, %f2670;
	st.f32 	[%rd81+88], %f8682;
	ld.f32 	%f2776, [%rd33+92];
	add.f32 	%f8681, %f2776, %f2672;
	st.f32 	[%rd81+92], %f8681;
	ld.f32 	%f2777, [%rd33+96];
	add.f32 	%f8680, %f2777, %f2674;
	st.f32 	[%rd81+96], %f8680;
	ld.f32 	%f2778, [%rd33+100];
	add.f32 	%f8679, %f2778, %f2676;
	st.f32 	[%rd81+100], %f8679;
	ld.f32 	%f2779, [%rd33+104];
	add.f32 	%f8678, %f2779, %f2678;
	st.f32 	[%rd81+104], %f8678;
	ld.f32 	%f2780, [%rd33+108];
	add.f32 	%f8677, %f2780, %f2680;
	st.f32 	[%rd81+108], %f8677;
	ld.f32 	%f2781, [%rd33+112];
	add.f32 	%f8676, %f2781, %f2682;
	st.f32 	[%rd81+112], %f8676;
	ld.f32 	%f2782, [%rd33+116];
	add.f32 	%f8675, %f2782, %f2684;
	st.f32 	[%rd81+116], %f8675;
	ld.f32 	%f2783, [%rd33+120];
	add.f32 	%f8674, %f2783, %f2686;
	st.f32 	[%rd81+120], %f8674;
	ld.f32 	%f2784, [%rd33+124];
	add.f32 	%f8673, %f2784, %f2688;
	st.f32 	[%rd81+124], %f8673;
	ld.f32 	%f2785, [%rd33+128];
	add.f32 	%f8672, %f2785, %f2690;
	st.f32 	[%rd81+128], %f8672;
	ld.f32 	%f2786, [%rd33+132];
	add.f32 	%f8671, %f2786, %f2692;
	st.f32 	[%rd81+132], %f8671;
	ld.f32 	%f2787, [%rd33+136];
	add.f32 	%f8670, %f2787, %f2694;
	st.f32 	[%rd81+136], %f8670;
	ld.f32 	%f2788, [%rd33+140];
	add.f32 	%f8669, %f2788, %f2696;
	st.f32 	[%rd81+140], %f8669;
	ld.f32 	%f2789, [%rd33+144];
	add.f32 	%f8668, %f2789, %f2698;
	st.f32 	[%rd81+144], %f8668;
	ld.f32 	%f2790, [%rd33+148];
	add.f32 	%f8667, %f2790, %f2700;
	st.f32 	[%rd81+148], %f8667;
	ld.f32 	%f2791, [%rd33+152];
	add.f32 	%f8666, %f2791, %f2702;
	st.f32 	[%rd81+152], %f8666;
	ld.f32 	%f2792, [%rd33+156];
	add.f32 	%f8665, %f2792, %f2704;
	st.f32 	[%rd81+156], %f8665;
	ld.f32 	%f2793, [%rd33+160];
	add.f32 	%f8664, %f2793, %f2706;
	st.f32 	[%rd81+160], %f8664;
	ld.f32 	%f2794, [%rd33+164];
	add.f32 	%f8663, %f2794, %f2708;
	st.f32 	[%rd81+164], %f8663;
	ld.f32 	%f2795, [%rd33+168];
	add.f32 	%f8662, %f2795, %f2710;
	st.f32 	[%rd81+168], %f8662;
	ld.f32 	%f2796, [%rd33+172];
	add.f32 	%f8661, %f2796, %f2712;
	st.f32 	[%rd81+172], %f8661;
	ld.f32 	%f2797, [%rd33+176];
	add.f32 	%f8660, %f2797, %f2714;
	st.f32 	[%rd81+176], %f8660;
	ld.f32 	%f2798, [%rd33+180];
	add.f32 	%f8659, %f2798, %f2716;
	st.f32 	[%rd81+180], %f8659;
	ld.f32 	%f2799, [%rd33+184];
	add.f32 	%f8658, %f2799, %f2718;
	st.f32 	[%rd81+184], %f8658;
	ld.f32 	%f2800, [%rd33+188];
	add.f32 	%f8657, %f2800, %f2720;
	st.f32 	[%rd81+188], %f8657;
	ld.f32 	%f2801, [%rd33+192];
	add.f32 	%f8656, %f2801, %f2722;
	st.f32 	[%rd81+192], %f8656;
	ld.f32 	%f2802, [%rd33+196];
	add.f32 	%f8655, %f2802, %f2724;
	st.f32 	[%rd81+196], %f8655;
	ld.f32 	%f2803, [%rd33+200];
	add.f32 	%f8654, %f2803, %f2726;
	st.f32 	[%rd81+200], %f8654;
	ld.f32 	%f2804, [%rd33+204];
	add.f32 	%f8653, %f2804, %f2728;
	st.f32 	[%rd81+204], %f8653;
	ld.f32 	%f2805, [%rd33+208];
	add.f32 	%f8652, %f2805, %f2730;
	st.f32 	[%rd81+208], %f8652;
	ld.f32 	%f2806, [%rd33+212];
	add.f32 	%f8651, %f2806, %f2732;
	st.f32 	[%rd81+212], %f8651;
	ld.f32 	%f2807, [%rd33+216];
	add.f32 	%f8650, %f2807, %f2734;
	st.f32 	[%rd81+216], %f8650;
	ld.f32 	%f2808, [%rd33+220];
	add.f32 	%f8649, %f2808, %f2736;
	st.f32 	[%rd81+220], %f8649;
	ld.f32 	%f2809, [%rd33+224];
	add.f32 	%f8648, %f2809, %f2738;
	st.f32 	[%rd81+224], %f8648;
	ld.f32 	%f2810, [%rd33+228];
	add.f32 	%f8647, %f2810, %f2740;
	st.f32 	[%rd81+228], %f8647;
	ld.f32 	%f2811, [%rd33+232];
	add.f32 	%f8646, %f2811, %f2742;
	st.f32 	[%rd81+232], %f8646;
	ld.f32 	%f2812, [%rd33+236];
	add.f32 	%f8645, %f2812, %f2744;
	st.f32 	[%rd81+236], %f8645;
	ld.f32 	%f2813, [%rd33+240];
	add.f32 	%f8644, %f2813, %f2746;
	st.f32 	[%rd81+240], %f8644;
	ld.f32 	%f2814, [%rd33+244];
	add.f32 	%f8643, %f2814, %f2748;
	st.f32 	[%rd81+244], %f8643;
	ld.f32 	%f2815, [%rd33+248];
	add.f32 	%f8642, %f2815, %f2750;
	st.f32 	[%rd81+248], %f8642;
	ld.f32 	%f2816, [%rd33+252];
	add.f32 	%f8641, %f2816, %f2752;
	st.f32 	[%rd81+252], %f8641;
	sub.s32 	%r61, %r57, %r240;
	setp.lt.u32 	%p4, %r61, 2048;
	@%p4 bra 	$L__BB12_51;
	add.s32 	%r240, %r240, 2048;
	setp.le.u32 	%p5, %r240, %r34;
	@%p5 bra 	$L__BB12_45;
$L__BB12_47:
	setp.le.u32 	%p6, %r57, %r240;
	@%p6 bra 	$L__BB12_51;
	sub.s32 	%r38, %r57, %r240;
	setp.ge.s32 	%p7, %r33, %r38;
	@%p7 bra 	$L__BB12_51;
	add.s32 	%r241, %r33, %r240;
	mov.u32 	%r242, %r33;
$L__BB12_50:
	mul.wide.u32 	%rd34, %r241, 8;
	add.s64 	%rd35, %rd2, %rd34;
	ld.global.u64 	%rd36, [%rd35];
	ld.f32 	%f2817, [%rd36];
	add.f32 	%f8704, %f2817, %f8704;
	st.f32 	[%rd81], %f8704;
	ld.f32 	%f2818, [%rd36+4];
	add.f32 	%f8703, %f2818, %f8703;
	st.f32 	[%rd81+4], %f8703;
	ld.f32 	%f2819, [%rd36+8];
	add.f32 	%f8702, %f2819, %f8702;
	st.f32 	[%rd81+8], %f8702;
	ld.f32 	%f2820, [%rd36+12];
	add.f32 	%f8701, %f2820, %f8701;
	st.f32 	[%rd81+12], %f8701;
	ld.f32 	%f2821, [%rd36+16];
	add.f32 	%f8700, %f2821, %f8700;
	st.f32 	[%rd81+16], %f8700;
	ld.f32 	%f2822, [%rd36+20];
	add.f32 	%f8699, %f2822, %f8699;
	st.f32 	[%rd81+20], %f8699;
	ld.f32 	%f2823, [%rd36+24];
	add.f32 	%f8698, %f2823, %f8698;
	st.f32 	[%rd81+24], %f8698;
	ld.f32 	%f2824, [%rd36+28];
	add.f32 	%f8697, %f2824, %f8697;
	st.f32 	[%rd81+28], %f8697;
	ld.f32 	%f2825, [%rd36+32];
	add.f32 	%f8696, %f2825, %f8696;
	st.f32 	[%rd81+32], %f8696;
	ld.f32 	%f2826, [%rd36+36];
	add.f32 	%f8695, %f2826, %f8695;
	st.f32 	[%rd81+36], %f8695;
	ld.f32 	%f2827, [%rd36+40];
	add.f32 	%f8694, %f2827, %f8694;
	st.f32 	[%rd81+40], %f8694;
	ld.f32 	%f2828, [%rd36+44];
	add.f32 	%f8693, %f2828, %f8693;
	st.f32 	[%rd81+44], %f8693;
	ld.f32 	%f2829, [%rd36+48];
	add.f32 	%f8692, %f2829, %f8692;
	st.f32 	[%rd81+48], %f8692;
	ld.f32 	%f2830, [%rd36+52];
	add.f32 	%f8691, %f2830, %f8691;
	st.f32 	[%rd81+52], %f8691;
	ld.f32 	%f2831, [%rd36+56];
	add.f32 	%f8690, %f2831, %f8690;
	st.f32 	[%rd81+56], %f8690;
	ld.f32 	%f2832, [%rd36+60];
	add.f32 	%f8689, %f2832, %f8689;
	st.f32 	[%rd81+60], %f8689;
	ld.f32 	%f2833, [%rd36+64];
	add.f32 	%f8688, %f2833, %f8688;
	st.f32 	[%rd81+64], %f8688;
	ld.f32 	%f2834, [%rd36+68];
	add.f32 	%f8687, %f2834, %f8687;
	st.f32 	[%rd81+68], %f8687;
	ld.f32 	%f2835, [%rd36+72];
	add.f32 	%f8686, %f2835, %f8686;
	st.f32 	[%rd81+72], %f8686;
	ld.f32 	%f2836, [%rd36+76];
	add.f32 	%f8685, %f2836, %f8685;
	st.f32 	[%rd81+76], %f8685;
	ld.f32 	%f2837, [%rd36+80];
	add.f32 	%f8684, %f2837, %f8684;
	st.f32 	[%rd81+80], %f8684;
	ld.f32 	%f2838, [%rd36+84];
	add.f32 	%f8683, %f2838, %f8683;
	st.f32 	[%rd81+84], %f8683;
	ld.f32 	%f2839, [%rd36+88];
	add.f32 	%f8682, %f2839, %f8682;
	st.f32 	[%rd81+88], %f8682;
	ld.f32 	%f2840, [%rd36+92];
	add.f32 	%f8681, %f2840, %f8681;
	st.f32 	[%rd81+92], %f8681;
	ld.f32 	%f2841, [%rd36+96];
	add.f32 	%f8680, %f2841, %f8680;
	st.f32 	[%rd81+96], %f8680;
	ld.f32 	%f2842, [%rd36+100];
	add.f32 	%f8679, %f2842, %f8679;
	st.f32 	[%rd81+100], %f8679;
	ld.f32 	%f2843, [%rd36+104];
	add.f32 	%f8678, %f2843, %f8678;
	st.f32 	[%rd81+104], %f8678;
	ld.f32 	%f2844, [%rd36+108];
	add.f32 	%f8677, %f2844, %f8677;
	st.f32 	[%rd81+108], %f8677;
	ld.f32 	%f2845, [%rd36+112];
	add.f32 	%f8676, %f2845, %f8676;
	st.f32 	[%rd81+112], %f8676;
	ld.f32 	%f2846, [%rd36+116];
	add.f32 	%f8675, %f2846, %f8675;
	st.f32 	[%rd81+116], %f8675;
	ld.f32 	%f2847, [%rd36+120];
	add.f32 	%f8674, %f2847, %f8674;
	st.f32 	[%rd81+120], %f8674;
	ld.f32 	%f2848, [%rd36+124];
	add.f32 	%f8673, %f2848, %f8673;
	st.f32 	[%rd81+124], %f8673;
	ld.f32 	%f2849, [%rd36+128];
	add.f32 	%f8672, %f2849, %f8672;
	st.f32 	[%rd81+128], %f8672;
	ld.f32 	%f2850, [%rd36+132];
	add.f32 	%f8671, %f2850, %f8671;
	st.f32 	[%rd81+132], %f8671;
	ld.f32 	%f2851, [%rd36+136];
	add.f32 	%f8670, %f2851, %f8670;
	st.f32 	[%rd81+136], %f8670;
	ld.f32 	%f2852, [%rd36+140];
	add.f32 	%f8669, %f2852, %f8669;
	st.f32 	[%rd81+140], %f8669;
	ld.f32 	%f2853, [%rd36+144];
	add.f32 	%f8668, %f2853, %f8668;
	st.f32 	[%rd81+144], %f8668;
	ld.f32 	%f2854, [%rd36+148];
	add.f32 	%f8667, %f2854, %f8667;
	st.f32 	[%rd81+148], %f8667;
	ld.f32 	%f2855, [%rd36+152];
	add.f32 	%f8666, %f2855, %f8666;
	st.f32 	[%rd81+152], %f8666;
	ld.f32 	%f2856, [%rd36+156];
	add.f32 	%f8665, %f2856, %f8665;
	st.f32 	[%rd81+156], %f8665;
	ld.f32 	%f2857, [%rd36+160];
	add.f32 	%f8664, %f2857, %f8664;
	st.f32 	[%rd81+160], %f8664;
	ld.f32 	%f2858, [%rd36+164];
	add.f32 	%f8663, %f2858, %f8663;
	st.f32 	[%rd81+164], %f8663;
	ld.f32 	%f2859, [%rd36+168];
	add.f32 	%f8662, %f2859, %f8662;
	st.f32 	[%rd81+168], %f8662;
	ld.f32 	%f2860, [%rd36+172];
	add.f32 	%f8661, %f2860, %f8661;
	st.f32 	[%rd81+172], %f8661;
	ld.f32 	%f2861, [%rd36+176];
	add.f32 	%f8660, %f2861, %f8660;
	st.f32 	[%rd81+176], %f8660;
	ld.f32 	%f2862, [%rd36+180];
	add.f32 	%f8659, %f2862, %f8659;
	st.f32 	[%rd81+180], %f8659;
	ld.f32 	%f2863, [%rd36+184];
	add.f32 	%f8658, %f2863, %f8658;
	st.f32 	[%rd81+184], %f8658;
	ld.f32 	%f2864, [%rd36+188];
	add.f32 	%f8657, %f2864, %f8657;
	st.f32 	[%rd81+188], %f8657;
	ld.f32 	%f2865, [%rd36+192];
	add.f32 	%f8656, %f2865, %f8656;
	st.f32 	[%rd81+192], %f8656;
	ld.f32 	%f2866, [%rd36+196];
	add.f32 	%f8655, %f2866, %f8655;
	st.f32 	[%rd81+196], %f8655;
	ld.f32 	%f2867, [%rd36+200];
	add.f32 	%f8654, %f2867, %f8654;
	st.f32 	[%rd81+200], %f8654;
	ld.f32 	%f2868, [%rd36+204];
	add.f32 	%f8653, %f2868, %f8653;
	st.f32 	[%rd81+204], %f8653;
	ld.f32 	%f2869, [%rd36+208];
	add.f32 	%f8652, %f2869, %f8652;
	st.f32 	[%rd81+208], %f8652;
	ld.f32 	%f2870, [%rd36+212];
	add.f32 	%f8651, %f2870, %f8651;
	st.f32 	[%rd81+212], %f8651;
	ld.f32 	%f2871, [%rd36+216];
	add.f32 	%f8650, %f2871, %f8650;
	st.f32 	[%rd81+216], %f8650;
	ld.f32 	%f2872, [%rd36+220];
	add.f32 	%f8649, %f2872, %f8649;
	st.f32 	[%rd81+220], %f8649;
	ld.f32 	%f2873, [%rd36+224];
	add.f32 	%f8648, %f2873, %f8648;
	st.f32 	[%rd81+224], %f8648;
	ld.f32 	%f2874, [%rd36+228];
	add.f32 	%f8647, %f2874, %f8647;
	st.f32 	[%rd81+228], %f8647;
	ld.f32 	%f2875, [%rd36+232];
	add.f32 	%f8646, %f2875, %f8646;
	st.f32 	[%rd81+232], %f8646;
	ld.f32 	%f2876, [%rd36+236];
	add.f32 	%f8645, %f2876, %f8645;
	st.f32 	[%rd81+236], %f8645;
	ld.f32 	%f2877, [%rd36+240];
	add.f32 	%f8644, %f2877, %f8644;
	st.f32 	[%rd81+240], %f8644;
	ld.f32 	%f2878, [%rd36+244];
	add.f32 	%f8643, %f2878, %f8643;
	st.f32 	[%rd81+244], %f8643;
	ld.f32 	%f2879, [%rd36+248];
	add.f32 	%f8642, %f2879, %f8642;
	st.f32 	[%rd81+248], %f8642;
	ld.f32 	%f2880, [%rd36+252];
	add.f32 	%f8641, %f2880, %f8641;
	st.f32 	[%rd81+252], %f8641;
	add.s32 	%r242, %r242, 256;
	add.s32 	%r241, %r241, 256;
	setp.lt.s32 	%p8, %r242, %r38;
	@%p8 bra 	$L__BB12_50;
$L__BB12_51:
	// begin inline asm
	mov.u32 %r62, %laneid;
	// end inline asm
	mov.b64 	{%r64, %r69}, %rd81;
	mov.b32 	%r70, 1;
	mov.b32 	%r71, 31;
	mov.b32 	%r72, -1;
	// begin inline asm
	shfl.sync.down.b32 %r63, %r64, %r70, %r71, %r72;
	// end inline asm
	// begin inline asm
	shfl.sync.down.b32 %r68, %r69, %r70, %r71, %r72;
	// end inline asm
	setp.gt.s32 	%p9, %r62, 30;
	@%p9 bra 	$L__BB12_53;
	mov.b64 	%rd37, {%r63, %r68};
	ld.f32 	%f2881, [%rd37];
	ld.f32 	%f2882, [%rd81];
	add.f32 	%f2883, %f2881, %f2882;
	st.f32 	[%rd81], %f2883;
	ld.f32 	%f2884, [%rd37+4];
	ld.f32 	%f2885, [%rd81+4];
	add.f32 	%f2886, %f2884, %f2885;
	st.f32 	[%rd81+4], %f2886;
	ld.f32 	%f2887, [%rd37+8];
	ld.f32 	%f2888, [%rd81+8];
	add.f32 	%f2889, %f2887, %f2888;
	st.f32 	[%rd81+8], %f2889;
	ld.f32 	%f2890, [%rd37+12];
	ld.f32 	%f2891, [%rd81+12];
	add.f32 	%f2892, %f2890, %f2891;
	st.f32 	[%rd81+12], %f2892;
	ld.f32 	%f2893, [%rd37+16];
	ld.f32 	%f2894, [%rd81+16];
	add.f32 	%f2895, %f2893, %f2894;
	st.f32 	[%rd81+16], %f2895;
	ld.f32 	%f2896, [%rd37+20];
	ld.f32 	%f2897, [%rd81+20];
	add.f32 	%f2898, %f2896, %f2897;
	st.f32 	[%rd81+20], %f2898;
	ld.f32 	%f2899, [%rd37+24];
	ld.f32 	%f2900, [%rd81+24];
	add.f32 	%f2901, %f2899, %f2900;
	st.f32 	[%rd81+24], %f2901;
	ld.f32 	%f2902, [%rd37+28];
	ld.f32 	%f2903, [%rd81+28];
	add.f32 	%f2904, %f2902, %f2903;
	st.f32 	[%rd81+28], %f2904;
	ld.f32 	%f2905, [%rd37+32];
	ld.f32 	%f2906, [%rd81+32];
	add.f32 	%f2907, %f2905, %f2906;
	st.f32 	[%rd81+32], %f2907;
	ld.f32 	%f2908, [%rd37+36];
	ld.f32 	%f2909, [%rd81+36];
	add.f32 	%f2910, %f2908, %f2909;
	st.f32 	[%rd81+36], %f2910;
	ld.f32 	%f2911, [%rd37+40];
	ld.f32 	%f2912, [%rd81+40];
	add.f32 	%f2913, %f2911, %f2912;
	st.f32 	[%rd81+40], %f2913;
	ld.f32 	%f2914, [%rd37+44];
	ld.f32 	%f2915, [%rd81+44];
	add.f32 	%f2916, %f2914, %f2915;
	st.f32 	[%rd81+44], %f2916;
	ld.f32 	%f2917, [%rd37+48];
	ld.f32 	%f2918, [%rd81+48];
	add.f32 	%f2919, %f2917, %f2918;
	st.f32 	[%rd81+48], %f2919;
	ld.f32 	%f2920, [%rd37+52];
	ld.f32 	%f2921, [%rd81+52];
	add.f32 	%f2922, %f2920, %f2921;
	st.f32 	[%rd81+52], %f2922;
	ld.f32 	%f2923, [%rd37+56];
	ld.f32 	%f2924, [%rd81+56];
	add.f32 	%f2925, %f2923, %f2924;
	st.f32 	[%rd81+56], %f2925;
	ld.f32 	%f2926, [%rd37+60];
	ld.f32 	%f2927, [%rd81+60];
	add.f32 	%f2928, %f2926, %f2927;
	st.f32 	[%rd81+60], %f2928;
	ld.f32 	%f2929, [%rd37+64];
	ld.f32 	%f2930, [%rd81+64];
	add.f32 	%f2931, %f2929, %f2930;
	st.f32 	[%rd81+64], %f2931;
	ld.f32 	%f2932, [%rd37+68];
	ld.f32 	%f2933, [%rd81+68];
	add.f32 	%f2934, %f2932, %f2933;
	st.f32 	[%rd81+68], %f2934;
	ld.f32 	%f2935, [%rd37+72];
	ld.f32 	%f2936, [%rd81+72];
	add.f32 	%f2937, %f2935, %f2936;
	st.f32 	[%rd81+72], %f2937;
	ld.f32 	%f2938, [%rd37+76];
	ld.f32 	%f2939, [%rd81+76];
	add.f32 	%f2940, %f2938, %f2939;
	st.f32 	[%rd81+76], %f2940;
	ld.f32 	%f2941, [%rd37+80];
	ld.f32 	%f2942, [%rd81+80];
	add.f32 	%f2943, %f2941, %f2942;
	st.f32 	[%rd81+80], %f2943;
	ld.f32 	%f2944, [%rd37+84];
	ld.f32 	%f2945, [%rd81+84];
	add.f32 	%f2946, %f2944, %f2945;
	st.f32 	[%rd81+84], %f2946;
	ld.f32 	%f2947, [%rd37+88];
	ld.f32 	%f2948, [%rd81+88];
	add.f32 	%f2949, %f2947, %f2948;
	st.f32 	[%rd81+88], %f2949;
	ld.f32 	%f2950, [%rd37+92];
	ld.f32 	%f2951, [%rd81+92];
	add.f32 	%f2952, %f2950, %f2951;
	st.f32 	[%rd81+92], %f2952;
	ld.f32 	%f2953, [%rd37+96];
	ld.f32 	%f2954, [%rd81+96];
	add.f32 	%f2955, %f2953, %f2954;
	st.f32 	[%rd81+96], %f2955;
	ld.f32 	%f2956, [%rd37+100];
	ld.f32 	%f2957, [%rd81+100];
	add.f32 	%f2958, %f2956, %f2957;
	st.f32 	[%rd81+100], %f2958;
	ld.f32 	%f2959, [%rd37+104];
	ld.f32 	%f2960, [%rd81+104];
	add.f32 	%f2961, %f2959, %f2960;
	st.f32 	[%rd81+104], %f2961;
	ld.f32 	%f2962, [%rd37+108];
	ld.f32 	%f2963, [%rd81+108];
	add.f32 	%f2964, %f2962, %f2963;
	st.f32 	[%rd81+108], %f2964;
	ld.f32 	%f2965, [%rd37+112];
	ld.f32 	%f2966, [%rd81+112];
	add.f32 	%f2967, %f2965, %f2966;
	st.f32 	[%rd81+112], %f2967;
	ld.f32 	%f2968, [%rd37+116];
	ld.f32 	%f2969, [%rd81+116];
	add.f32 	%f2970, %f2968, %f2969;
	st.f32 	[%rd81+116], %f2970;
	ld.f32 	%f2971, [%rd37+120];
	ld.f32 	%f2972, [%rd81+120];
	add.f32 	%f2973, %f2971, %f2972;
	st.f32 	[%rd81+120], %f2973;
	ld.f32 	%f2974, [%rd37+124];
	ld.f32 	%f2975, [%rd81+124];
	add.f32 	%f2976, %f2974, %f2975;
	st.f32 	[%rd81+124], %f2976;
	ld.f32 	%f2977, [%rd37+128];
	ld.f32 	%f2978, [%rd81+128];
	add.f32 	%f2979, %f2977, %f2978;
	st.f32 	[%rd81+128], %f2979;
	ld.f32 	%f2980, [%rd37+132];
	ld.f32 	%f2981, [%rd81+132];
	add.f32 	%f2982, %f2980, %f2981;
	st.f32 	[%rd81+132], %f2982;
	ld.f32 	%f2983, [%rd37+136];
	ld.f32 	%f2984, [%rd81+136];
	add.f32 	%f2985, %f2983, %f2984;
	st.f32 	[%rd81+136], %f2985;
	ld.f32 	%f2986, [%rd37+140];
	ld.f32 	%f2987, [%rd81+140];
	add.f32 	%f2988, %f2986, %f2987;
	st.f32 	[%rd81+140], %f2988;
	ld.f32 	%f2989, [%rd37+144];
	ld.f32 	%f2990, [%rd81+144];
	add.f32 	%f2991, %f2989, %f2990;
	st.f32 	[%rd81+144], %f2991;
	ld.f32 	%f2992, [%rd37+148];
	ld.f32 	%f2993, [%rd81+148];
	add.f32 	%f2994, %f2992, %f2993;
	st.f32 	[%rd81+148], %f2994;
	ld.f32 	%f2995, [%rd37+152];
	ld.f32 	%f2996, [%rd81+152];
	add.f32 	%f2997, %f2995, %f2996;
	st.f32 	[%rd81+152], %f2997;
	ld.f32 	%f2998, [%rd37+156];
	ld.f32 	%f2999, [%rd81+156];
	add.f32 	%f3000, %f2998, %f2999;
	st.f32 	[%rd81+156], %f3000;
	ld.f32 	%f3001, [%rd37+160];
	ld.f32 	%f3002, [%rd81+160];
	add.f32 	%f3003, %f3001, %f3002;
	st.f32 	[%rd81+160], %f3003;
	ld.f32 	%f3004, [%rd37+164];
	ld.f32 	%f3005, [%rd81+164];
	add.f32 	%f3006, %f3004, %f3005;
	st.f32 	[%rd81+164], %f3006;
	ld.f32 	%f3007, [%rd37+168];
	ld.f32 	%f3008, [%rd81+168];
	add.f32 	%f3009, %f3007, %f3008;
	st.f32 	[%rd81+168], %f3009;
	ld.f32 	%f3010, [%rd37+172];
	ld.f32 	%f3011, [%rd81+172];
	add.f32 	%f3012, %f3010, %f3011;
	st.f32 	[%rd81+172], %f3012;
	ld.f32 	%f3013, [%rd37+176];
	ld.f32 	%f3014, [%rd81+176];
	add.f32 	%f3015, %f3013, %f3014;
	st.f32 	[%rd81+176], %f3015;
	ld.f32 	%f3016, [%rd37+180];
	ld.f32 	%f3017, [%rd81+180];
	add.f32 	%f3018, %f3016, %f3017;
	st.f32 	[%rd81+180], %f3018;
	ld.f32 	%f3019, [%rd37+184];
	ld.f32 	%f3020, [%rd81+184];
	add.f32 	%f3021, %f3019, %f3020;
	st.f32 	[%rd81+184], %f3021;
	ld.f32 	%f3022, [%rd37+188];
	ld.f32 	%f3023, [%rd81+188];
	add.f32 	%f3024, %f3022, %f3023;
	st.f32 	[%rd81+188], %f3024;
	ld.f32 	%f3025, [%rd37+192];
	ld.f32 	%f3026, [%rd81+192];
	add.f32 	%f3027, %f3025, %f3026;
	st.f32 	[%rd81+192], %f3027;
	ld.f32 	%f3028, [%rd37+196];
	ld.f32 	%f3029, [%rd81+196];
	add.f32 	%f3030, %f3028, %f3029;
	st.f32 	[%rd81+196], %f3030;
	ld.f32 	%f3031, [%rd37+200];
	ld.f32 	%f3032, [%rd81+200];
	add.f32 	%f3033, %f3031, %f3032;
	st.f32 	[%rd81+200], %f3033;
	ld.f32 	%f3034, [%rd37+204];
	ld.f32 	%f3035, [%rd81+204];
	add.f32 	%f3036, %f3034, %f3035;
	st.f32 	[%rd81+204], %f3036;
	ld.f32 	%f3037, [%rd37+208];
	ld.f32 	%f3038, [%rd81+208];
	add.f32 	%f3039, %f3037, %f3038;
	st.f32 	[%rd81+208], %f3039;
	ld.f32 	%f3040, [%rd37+212];
	ld.f32 	%f3041, [%rd81+212];
	add.f32 	%f3042, %f3040, %f3041;
	st.f32 	[%rd81+212], %f3042;
	ld.f32 	%f3043, [%rd37+216];
	ld.f32 	%f3044, [%rd81+216];
	add.f32 	%f3045, %f3043, %f3044;
	st.f32 	[%rd81+216], %f3045;
	ld.f32 	%f3046, [%rd37+220];
	ld.f32 	%f3047, [%rd81+220];
	add.f32 	%f3048, %f3046, %f3047;
	st.f32 	[%rd81+220], %f3048;
	ld.f32 	%f3049, [%rd37+224];
	ld.f32 	%f3050, [%rd81+224];
	add.f32 	%f3051, %f3049, %f3050;
	st.f32 	[%rd81+224], %f3051;
	ld.f32 	%f3052, [%rd37+228];
	ld.f32 	%f3053, [%rd81+228];
	add.f32 	%f3054, %f3052, %f3053;
	st.f32 	[%rd81+228], %f3054;
	ld.f32 	%f3055, [%rd37+232];
	ld.f32 	%f3056, [%rd81+232];
	add.f32 	%f3057, %f3055, %f3056;
	st.f32 	[%rd81+232], %f3057;
	ld.f32 	%f3058, [%rd37+236];
	ld.f32 	%f3059, [%rd81+236];
	add.f32 	%f3060, %f3058, %f3059;
	st.f32 	[%rd81+236], %f3060;
	ld.f32 	%f3061, [%rd37+240];
	ld.f32 	%f3062, [%rd81+240];
	add.f32 	%f3063, %f3061, %f3062;
	st.f32 	[%rd81+240], %f3063;
	ld.f32 	%f3064, [%rd37+244];
	ld.f32 	%f3065, [%rd81+244];
	add.f32 	%f3066, %f3064, %f3065;
	st.f32 	[%rd81+244], %f3066;
	ld.f32 	%f3067, [%rd37+248];
	ld.f32 	%f3068, [%rd81+248];
	add.f32 	%f3069, %f3067, %f3068;
	st.f32 	[%rd81+248], %f3069;
	ld.f32 	%f3070, [%rd37+252];
	ld.f32 	%f3071, [%rd81+252];
	add.f32 	%f3072, %f3070, %f3071;
	st.f32 	[%rd81+252], %f3072;
$L__BB12_53:
	mov.b32 	%r80, 2;
	mov.b32 	%r81, 31;
	mov.b32 	%r82, -1;
	// begin inline asm
	shfl.sync.down.b32 %r73, %r64, %r80, %r81, %r82;
	// end inline asm
	// begin inline asm
	shfl.sync.down.b32 %r78, %r69, %r80, %r81, %r82;
	// end inline asm
	setp.gt.s32 	%p10, %r62, 29;
	@%p10 bra 	$L__BB12_55;
	mov.b64 	%rd38, {%r73, %r78};
	ld.f32 	%f3073, [%rd38];
	ld.f32 	%f3074, [%rd81];
	add.f32 	%f3075, %f3073, %f3074;
	st.f32 	[%rd81], %f3075;
	ld.f32 	%f3076, [%rd38+4];
	ld.f32 	%f3077, [%rd81+4];
	add.f32 	%f3078, %f3076, %f3077;
	st.f32 	[%rd81+4], %f3078;
	ld.f32 	%f3079, [%rd38+8];
	ld.f32 	%f3080, [%rd81+8];
	add.f32 	%f3081, %f3079, %f3080;
	st.f32 	[%rd81+8], %f3081;
	ld.f32 	%f3082, [%rd38+12];
	ld.f32 	%f3083, [%rd81+12];
	add.f32 	%f3084, %f3082, %f3083;
	st.f32 	[%rd81+12], %f3084;
	ld.f32 	%f3085, [%rd38+16];
	ld.f32 	%f3086, [%rd81+16];
	add.f32 	%f3087, %f3085, %f3086;
	st.f32 	[%rd81+16], %f3087;
	ld.f32 	%f3088, [%rd38+20];
	ld.f32 	%f3089, [%rd81+20];
	add.f32 	%f3090, %f3088, %f3089;
	st.f32 	[%rd81+20], %f3090;
	ld.f32 	%f3091, [%rd38+24];
	ld.f32 	%f3092, [%rd81+24];
	add.f32 	%f3093, %f3091, %f3092;
	st.f32 	[%rd81+24], %f3093;
	ld.f32 	%f3094, [%rd38+28];
	ld.f32 	%f3095, [%rd81+28];
	add.f32 	%f3096, %f3094, %f3095;
	st.f32 	[%rd81+28], %f3096;
	ld.f32 	%f3097, [%rd38+32];
	ld.f32 	%f3098, [%rd81+32];
	add.f32 	%f3099, %f3097, %f3098;
	st.f32 	[%rd81+32], %f3099;
	ld.f32 	%f3100, [%rd38+36];
	ld.f32 	%f3101, [%rd81+36];
	add.f32 	%f3102, %f3100, %f3101;
	st.f32 	[%rd81+36], %f3102;
	ld.f32 	%f3103, [%rd38+40];
	ld.f32 	%f3104, [%rd81+40];
	add.f32 	%f3105, %f3103, %f3104;
	st.f32 	[%rd81+40], %f3105;
	ld.f32 	%f3106, [%rd38+44];
	ld.f32 	%f3107, [%rd81+44];
	add.f32 	%f3108, %f3106, %f3107;
	st.f32 	[%rd81+44], %f3108;
	ld.f32 	%f3109, [%rd38+48];
	ld.f32 	%f3110, [%rd81+48];
	add.f32 	%f3111, %f3109, %f3110;
	st.f32 	[%rd81+48], %f3111;
	ld.f32 	%f3112, [%rd38+52];
	ld.f32 	%f3113, [%rd81+52];
	add.f32 	%f3114, %f3112, %f3113;
	st.f32 	[%rd81+52], %f3114;
	ld.f32 	%f3115, [%rd38+56];
	ld.f32 	%f3116, [%rd81+56];
	add.f32 	%f3117, %f3115, %f3116;
	st.f32 	[%rd81+56], %f3117;
	ld.f32 	%f3118, [%rd38+60];
	ld.f32 	%f3119, [%rd81+60];
	add.f32 	%f3120, %f3118, %f3119;
	st.f32 	[%rd81+60], %f3120;
	ld.f32 	%f3121, [%rd38+64];
	ld.f32 	%f3122, [%rd81+64];
	add.f32 	%f3123, %f3121, %f3122;
	st.f32 	[%rd81+64], %f3123;
	ld.f32 	%f3124, [%rd38+68];
	ld.f32 	%f3125, [%rd81+68];
	add.f32 	%f3126, %f3124, %f3125;
	st.f32 	[%rd81+68], %f3126;
	ld.f32 	%f3127, [%rd38+72];
	ld.f32 	%f3128, [%rd81+72];
	add.f32 	%f3129, %f3127, %f3128;
	st.f32 	[%rd81+72], %f3129;
	ld.f32 	%f3130, [%rd38+76];
	ld.f32 	%f3131, [%rd81+76];
	add.f32 	%f3132, %f3130, %f3131;
	st.f32 	[%rd81+76], %f3132;
	ld.f32 	%f3133, [%rd38+80];
	ld.f32 	%f3134, [%rd81+80];
	add.f32 	%f3135, %f3133, %f3134;
	st.f32 	[%rd81+80], %f3135;
	ld.f32 	%f3136, [%rd38+84];
	ld.f32 	%f3137, [%rd81+84];
	add.f32 	%f3138, %f3136, %f3137;
	st.f32 	[%rd81+84], %f3138;
	ld.f32 	%f3139, [%rd38+88];
	ld.f32 	%f3140, [%rd81+88];
	add.f32 	%f3141, %f3139, %f3140;
	st.f32 	[%rd81+88], %f3141;
	ld.f32 	%f3142, [%rd38+92];
	ld.f32 	%f3143, [%rd81+92];
	add.f32 	%f3144, %f3142, %f3143;
	st.f32 	[%rd81+92], %f3144;
	ld.f32 	%f3145, [%rd38+96];
	ld.f32 	%f3146, [%rd81+96];
	add.f32 	%f3147, %f3145, %f3146;
	st.f32 	[%rd81+96], %f3147;
	ld.f32 	%f3148, [%rd38+100];
	ld.f32 	%f3149, [%rd81+100];
	add.f32 	%f3150, %f3148, %f3149;
	st.f32 	[%rd81+100], %f3150;
	ld.f32 	%f3151, [%rd38+104];
	ld.f32 	%f3152, [%rd81+104];
	add.f32 	%f3153, %f3151, %f3152;
	st.f32 	[%rd81+104], %f3153;
	ld.f32 	%f3154, [%rd38+108];
	ld.f32 	%f3155, [%rd81+108];
	add.f32 	%f3156, %f3154, %f3155;
	st.f32 	[%rd81+108], %f3156;
	ld.f32 	%f3157, [%rd38+112];
	ld.f32 	%f3158, [%rd81+112];
	add.f32 	%f3159, %f3157, %f3158;
	st.f32 	[%rd81+112], %f3159;
	ld.f32 	%f3160, [%rd38+116];
	ld.f32 	%f3161, [%rd81+116];
	add.f32 	%f3162, %f3160, %f3161;
	st.f32 	[%rd81+116], %f3162;
	ld.f32 	%f3163, [%rd38+120];
	ld.f32 	%f3164, [%rd81+120];
	add.f32 	%f3165, %f3163, %f3164;
	st.f32 	[%rd81+120], %f3165;
	ld.f32 	%f3166, [%rd38+124];
	ld.f32 	%f3167, [%rd81+124];
	add.f32 	%f3168, %f3166, %f3167;
	st.f32 	[%rd81+124], %f3168;
	ld.f32 	%f3169, [%rd38+128];
	ld.f32 	%f3170, [%rd81+128];
	add.f32 	%f3171, %f3169, %f3170;
	st.f32 	[%rd81+128], %f3171;
	ld.f32 	%f3172, [%rd38+132];
	ld.f32 	%f3173, [%rd81+132];
	add.f32 	%f3174, %f3172, %f3173;
	st.f32 	[%rd81+132], %f3174;
	ld.f32 	%f3175, [%rd38+136];
	ld.f32 	%f3176, [%rd81+136];
	add.f32 	%f3177, %f3175, %f3176;
	st.f32 	[%rd81+136], %f3177;
	ld.f32 	%f3178, [%rd38+140];
	ld.f32 	%f3179, [%rd81+140];
	add.f32 	%f3180, %f3178, %f3179;
	st.f32 	[%rd81+140], %f3180;
	ld.f32 	%f3181, [%rd38+144];
	ld.f32 	%f3182, [%rd81+144];
	add.f32 	%f3183, %f3181, %f3182;
	st.f32 	[%rd81+144], %f3183;
	ld.f32 	%f3184, [%rd38+148];
	ld.f32 	%f3185, [%rd81+148];
	add.f32 	%f3186, %f3184, %f3185;
	st.f32 	[%rd81+148], %f3186;
	ld.f32 	%f3187, [%rd38+152];
	ld.f32 	%f3188, [%rd81+152];
	add.f32 	%f3189, %f3187, %f3188;
	st.f32 	[%rd81+152], %f3189;
	ld.f32 	%f3190, [%rd38+156];
	ld.f32 	%f3191, [%rd81+156];
	add.f32 	%f3192, %f3190, %f3191;
	st.f32 	[%rd81+156], %f3192;
	ld.f32 	%f3193, [%rd38+160];
	ld.f32 	%f3194, [%rd81+160];
	add.f32 	%f3195, %f3193, %f3194;
	st.f32 	[%rd81+160], %f3195;
	ld.f32 	%f3196, [%rd38+164];
	ld.f32 	%f3197, [%rd81+164];
	add.f32 	%f3198, %f3196, %f3197;
	st.f32 	[%rd81+164], %f3198;
	ld.f32 	%f3199, [%rd38+168];
	ld.f32 	%f3200, [%rd81+168];
	add.f32 	%f3201, %f3199, %f3200;
	st.f32 	[%rd81+168], %f3201;
	ld.f32 	%f3202, [%rd38+172];
	ld.f32 	%f3203, [%rd81+172];
	add.f32 	%f3204, %f3202, %f3203;
	st.f32 	[%rd81+172], %f3204;
	ld.f32 	%f3205, [%rd38+176];
	ld.f32 	%f3206, [%rd81+176];
	add.f32 	%f3207, %f3205, %f3206;
	st.f32 	[%rd81+176], %f3207;
	ld.f32 	%f3208, [%rd38+180];
	ld.f32 	%f3209, [%rd81+180];
	add.f32 	%f3210, %f3208, %f3209;
	st.f32 	[%rd81+180], %f3210;
	ld.f32 	%f3211, [%rd38+184];
	ld.f32 	%f3212, [%rd81+184];
	add.f32 	%f3213, %f3211, %f3212;
	st.f32 	[%rd81+184], %f3213;
	ld.f32 	%f3214, [%rd38+188];
	ld.f32 	%f3215, [%rd81+188];
	add.f32 	%f3216, %f3214, %f3215;
	st.f32 	[%rd81+188], %f3216;
	ld.f32 	%f3217, [%rd38+192];
	ld.f32 	%f3218, [%rd81+192];
	add.f32 	%f3219, %f3217, %f3218;
	st.f32 	[%rd81+192], %f3219;
	ld.f32 	%f3220, [%rd38+196];
	ld.f32 	%f3221, [%rd81+196];
	add.f32 	%f3222, %f3220, %f3221;
	st.f32 	[%rd81+196], %f3222;
	ld.f32 	%f3223, [%rd38+200];
	ld.f32 	%f3224, [%rd81+200];
	add.f32 	%f3225, %f3223, %f3224;
	st.f32 	[%rd81+200], %f3225;
	ld.f32 	%f3226, [%rd38+204];
	ld.f32 	%f3227, [%rd81+204];
	add.f32 	%f3228, %f3226, %f3227;
	st.f32 	[%rd81+204], %f3228;
	ld.f32 	%f3229, [%rd38+208];
	ld.f32 	%f3230, [%rd81+208];
	add.f32 	%f3231, %f3229, %f3230;
	st.f32 	[%rd81+208], %f3231;
	ld.f32 	%f3232, [%rd38+212];
	ld.f32 	%f3233, [%rd81+212];
	add.f32 	%f3234, %f3232, %f3233;
	st.f32 	[%rd81+212], %f3234;
	ld.f32 	%f3235, [%rd38+216];
	ld.f32 	%f3236, [%rd81+216];
	add.f32 	%f3237, %f3235, %f3236;
	st.f32 	[%rd81+216], %f3237;
	ld.f32 	%f3238, [%rd38+220];
	ld.f32 	%f3239, [%rd81+220];
	add.f32 	%f3240, %f3238, %f3239;
	st.f32 	[%rd81+220], %f3240;
	ld.f32 	%f3241, [%rd38+224];
	ld.f32 	%f3242, [%rd81+224];
	add.f32 	%f3243, %f3241, %f3242;
	st.f32 	[%rd81+224], %f3243;
	ld.f32 	%f3244, [%rd38+228];
	ld.f32 	%f3245, [%rd81+228];
	add.f32 	%f3246, %f3244, %f3245;
	st.f32 	[%rd81+228], %f3246;
	ld.f32 	%f3247, [%rd38+232];
	ld.f32 	%f3248, [%rd81+232];
	add.f32 	%f3249, %f3247, %f3248;
	st.f32 	[%rd81+232], %f3249;
	ld.f32 	%f3250, [%rd38+236];
	ld.f32 	%f3251, [%rd81+236];
	add.f32 	%f3252, %f3250, %f3251;
	st.f32 	[%rd81+236], %f3252;
	ld.f32 	%f3253, [%rd38+240];
	ld.f32 	%f3254, [%rd81+240];
	add.f32 	%f3255, %f3253, %f3254;
	st.f32 	[%rd81+240], %f3255;
	ld.f32 	%f3256, [%rd38+244];
	ld.f32 	%f3257, [%rd81+244];
	add.f32 	%f3258, %f3256, %f3257;
	st.f32 	[%rd81+244], %f3258;
	ld.f32 	%f3259, [%rd38+248];
	ld.f32 	%f3260, [%rd81+248];
	add.f32 	%f3261, %f3259, %f3260;
	st.f32 	[%rd81+248], %f3261;
	ld.f32 	%f3262, [%rd38+252];
	ld.f32 	%f3263, [%rd81+252];
	add.f32 	%f3264, %f3262, %f3263;
	st.f32 	[%rd81+252], %f3264;
$L__BB12_55:
	mov.b32 	%r90, 4;
	mov.b32 	%r91, 31;
	mov.b32 	%r92, -1;
	// begin inline asm
	shfl.sync.down.b32 %r83, %r64, %r90, %r91, %r92;
	// end inline asm
	// begin inline asm
	shfl.sync.down.b32 %r88, %r69, %r90, %r91, %r92;
	// end inline asm
	setp.gt.s32 	%p11, %r62, 27;
	@%p11 bra 	$L__BB12_57;
	mov.b64 	%rd39, {%r83, %r88};
	ld.f32 	%f3265, [%rd39];
	ld.f32 	%f3266, [%rd81];
	add.f32 	%f3267, %f3265, %f3266;
	st.f32 	[%rd81], %f3267;
	ld.f32 	%f3268, [%rd39+4];
	ld.f32 	%f3269, [%rd81+4];
	add.f32 	%f3270, %f3268, %f3269;
	st.f32 	[%rd81+4], %f3270;
	ld.f32 	%f3271, [%rd39+8];
	ld.f32 	%f3272, [%rd81+8];
	add.f32 	%f3273, %f3271, %f3272;
	st.f32 	[%rd81+8], %f3273;
	ld.f32 	%f3274, [%rd39+12];
	ld.f32 	%f3275, [%rd81+12];
	add.f32 	%f3276, %f3274, %f3275;
	st.f32 	[%rd81+12], %f3276;
	ld.f32 	%f3277, [%rd39+16];
	ld.f32 	%f3278, [%rd81+16];
	add.f32 	%f3279, %f3277, %f3278;
	st.f32 	[%rd81+16], %f3279;
	ld.f32 	%f3280, [%rd39+20];
	ld.f32 	%f3281, [%rd81+20];
	add.f32 	%f3282, %f3280, %f3281;
	st.f32 	[%rd81+20], %f3282;
	ld.f32 	%f3283, [%rd39+24];
	ld.f32 	%f3284, [%rd81+24];
	add.f32 	%f3285, %f3283, %f3284;
	st.f32 	[%rd81+24], %f3285;
	ld.f32 	%f3286, [%rd39+28];
	ld.f32 	%f3287, [%rd81+28];
	add.f32 	%f3288, %f3286, %f3287;
	st.f32 	[%rd81+28], %f3288;
	ld.f32 	%f3289, [%rd39+32];
	ld.f32 	%f3290, [%rd81+32];
	add.f32 	%f3291, %f3289, %f3290;
	st.f32 	[%rd81+32], %f3291;
	ld.f32 	%f3292, [%rd39+36];
	ld.f32 	%f3293, [%rd81+36];
	add.f32 	%f3294, %f3292, %f3293;
	st.f32 	[%rd81+36], %f3294;
	ld.f32 	%f3295, [%rd39+40];
	ld.f32 	%f3296, [%rd81+40];
	add.f32 	%f3297, %f3295, %f3296;
	st.f32 	[%rd81+40], %f3297;
	ld.f32 	%f3298, [%rd39+44];
	ld.f32 	%f3299, [%rd81+44];
	add.f32 	%f3300, %f3298, %f3299;
	st.f32 	[%rd81+44], %f3300;
	ld.f32 	%f3301, [%rd39+48];
	ld.f32 	%f3302, [%rd81+48];
	add.f32 	%f3303, %f3301, %f3302;
	st.f32 	[%rd81+48], %f3303;
	ld.f32 	%f3304, [%rd39+52];
	ld.f32 	%f3305, [%rd81+52];
	add.f32 	%f3306, %f3304, %f3305;
	st.f32 	[%rd81+52], %f3306;
	ld.f32 	%f3307, [%rd39+56];
	ld.f32 	%f3308, [%rd81+56];
	add.f32 	%f3309, %f3307, %f3308;
	st.f32 	[%rd81+56], %f3309;
	ld.f32 	%f3310, [%rd39+60];
	ld.f32 	%f3311, [%rd81+60];
	add.f32 	%f3312, %f3310, %f3311;
	st.f32 	[%rd81+60], %f3312;
	ld.f32 	%f3313, [%rd39+64];
	ld.f32 	%f3314, [%rd81+64];
	add.f32 	%f3315, %f3313, %f3314;
	st.f32 	[%rd81+64], %f3315;
	ld.f32 	%f3316, [%rd39+68];
	ld.f32 	%f3317, [%rd81+68];
	add.f32 	%f3318, %f3316, %f3317;
	st.f32 	[%rd81+68], %f3318;
	ld.f32 	%f3319, [%rd39+72];
	ld.f32 	%f3320, [%rd81+72];
	add.f32 	%f3321, %f3319, %f3320;
	st.f32 	[%rd81+72], %f3321;
	ld.f32 	%f3322, [%rd39+76];
	ld.f32 	%f3323, [%rd81+76];
	add.f32 	%f3324, %f3322, %f3323;
	st.f32 	[%rd81+76], %f3324;
	ld.f32 	%f3325, [%rd39+80];
	ld.f32 	%f3326, [%rd81+80];
	add.f32 	%f3327, %f3325, %f3326;
	st.f32 	[%rd81+80], %f3327;
	ld.f32 	%f3328, [%rd39+84];
	ld.f32 	%f3329, [%rd81+84];
	add.f32 	%f3330, %f3328, %f3329;
	st.f32 	[%rd81+84], %f3330;
	ld.f32 	%f3331, [%rd39+88];
	ld.f32 	%f3332, [%rd81+88];
	add.f32 	%f3333, %f3331, %f3332;
	st.f32 	[%rd81+88], %f3333;
	ld.f32 	%f3334, [%rd39+92];
	ld.f32 	%f3335, [%rd81+92];
	add.f32 	%f3336, %f3334, %f3335;
	st.f32 	[%rd81+92], %f3336;
	ld.f32 	%f3337, [%rd39+96];
	ld.f32 	%f3338, [%rd81+96];
	add.f32 	%f3339, %f3337, %f3338;
	st.f32 	[%rd81+96], %f3339;
	ld.f32 	%f3340, [%rd39+100];
	ld.f32 	%f3341, [%rd81+100];
	add.f32 	%f3342, %f3340, %f3341;
	st.f32 	[%rd81+100], %f3342;
	ld.f32 	%f3343, [%rd39+104];
	ld.f32 	%f3344, [%rd81+104];
	add.f32 	%f3345, %f3343, %f3344;
	st.f32 	[%rd81+104], %f3345;
	ld.f32 	%f3346, [%rd39+108];
	ld.f32 	%f3347, [%rd81+108];
	add.f32 	%f3348, %f3346, %f3347;
	st.f32 	[%rd81+108], %f3348;
	ld.f32 	%f3349, [%rd39+112];
	ld.f32 	%f3350, [%rd81+112];
	add.f32 	%f3351, %f3349, %f3350;
	st.f32 	[%rd81+112], %f3351;
	ld.f32 	%f3352, [%rd39+116];
	ld.f32 	%f3353, [%rd81+116];
	add.f32 	%f3354, %f3352, %f3353;
	st.f32 	[%rd81+116], %f3354;
	ld.f32 	%f3355, [%rd39+120];
	ld.f32 	%f3356, [%rd81+120];
	add.f32 	%f3357, %f3355, %f3356;
	st.f32 	[%rd81+120], %f3357;
	ld.f32 	%f3358, [%rd39+124];
	ld.f32 	%f3359, [%rd81+124];
	add.f32 	%f3360, %f3358, %f3359;
	st.f32 	[%rd81+124], %f3360;
	ld.f32 	%f3361, [%rd39+128];
	ld.f32 	%f3362, [%rd81+128];
	add.f32 	%f3363, %f3361, %f3362;
	st.f32 	[%rd81+128], %f3363;
	ld.f32 	%f3364, [%rd39+132];
	ld.f32 	%f3365, [%rd81+132];
	add.f32 	%f3366, %f3364, %f3365;
	st.f32 	[%rd81+132], %f3366;
	ld.f32 	%f3367, [%rd39+136];
	ld.f32 	%f3368, [%rd81+136];
	add.f32 	%f3369, %f3367, %f3368;
	st.f32 	[%rd81+136], %f3369;
	ld.f32 	%f3370, [%rd39+140];
	ld.f32 	%f3371, [%rd81+140];
	add.f32 	%f3372, %f3370, %f3371;
	st.f32 	[%rd81+140], %f3372;
	ld.f32 	%f3373, [%rd39+144];
	ld.f32 	%f3374, [%rd81+144];
	add.f32 	%f3375, %f3373, %f3374;
	st.f32 	[%rd81+144], %f3375;
	ld.f32 	%f3376, [%rd39+148];
	ld.f32 	%f3377, [%rd81+148];
	add.f32 	%f3378, %f3376, %f3377;
	st.f32 	[%rd81+148], %f3378;
	ld.f32 	%f3379, [%rd39+152];
	ld.f32 	%f3380, [%rd81+152];
	add.f32 	%f3381, %f3379, %f3380;
	st.f32 	[%rd81+152], %f3381;
	ld.f32 	%f3382, [%rd39+156];
	ld.f32 	%f3383, [%rd81+156];
	add.f32 	%f3384, %f3382, %f3383;
	st.f32 	[%rd81+156], %f3384;
	ld.f32 	%f3385, [%rd39+160];
	ld.f32 	%f3386, [%rd81+160];
	add.f32 	%f3387, %f3385, %f3386;
	st.f32 	[%rd81+160], %f3387;
	ld.f32 	%f3388, [%rd39+164];
	ld.f32 	%f3389, [%rd81+164];
	add.f32 	%f3390, %f3388, %f3389;
	st.f32 	[%rd81+164], %f3390;
	ld.f32 	%f3391, [%rd39+168];
	ld.f32 	%f3392, [%rd81+168];
	add.f32 	%f3393, %f3391, %f3392;
	st.f32 	[%rd81+168], %f3393;
	ld.f32 	%f3394, [%rd39+172];
	ld.f32 	%f3395, [%rd81+172];
	add.f32 	%f3396, %f3394, %f3395;
	st.f32 	[%rd81+172], %f3396;
	ld.f32 	%f3397, [%rd39+176];
	ld.f32 	%f3398, [%rd81+176];
	add.f32 	%f3399, %f3397, %f3398;
	st.f32 	[%rd81+176], %f3399;
	ld.f32 	%f3400, [%rd39+180];
	ld.f32 	%f3401, [%rd81+180];
	add.f32 	%f3402, %f3400, %f3401;
	st.f32 	[%rd81+180], %f3402;
	ld.f32 	%f3403, [%rd39+184];
	ld.f32 	%f3404, [%rd81+184];
	add.f32 	%f3405, %f3403, %f3404;
	st.f32 	[%rd81+184], %f3405;
	ld.f32 	%f3406, [%rd39+188];
	ld.f32 	%f3407, [%rd81+188];
	add.f32 	%f3408, %f3406, %f3407;
	st.f32 	[%rd81+188], %f3408;
	ld.f32 	%f3409, [%rd39+192];
	ld.f32 	%f3410, [%rd81+192];
	add.f32 	%f3411, %f3409, %f3410;
	st.f32 	[%rd81+192], %f3411;
	ld.f32 	%f3412, [%rd39+196];
	ld.f32 	%f3413, [%rd81+196];
	add.f32 	%f3414, %f3412, %f3413;
	st.f32 	[%rd81+196], %f3414;
	ld.f32 	%f3415, [%rd39+200];
	ld.f32 	%f3416, [%rd81+200];
	add.f32 	%f3417, %f3415, %f3416;
	st.f32 	[%rd81+200], %f3417;
	ld.f32 	%f3418, [%rd39+204];
	ld.f32 	%f3419, [%rd81+204];
	add.f32 	%f3420, %f3418, %f3419;
	st.f32 	[%rd81+204], %f3420;
	ld.f32 	%f3421, [%rd39+208];
	ld.f32 	%f3422, [%rd81+208];
	add.f32 	%f3423, %f3421, %f3422;
	st.f32 	[%rd81+208], %f3423;
	ld.f32 	%f3424, [%rd39+212];
	ld.f32 	%f3425, [%rd81+212];
	add.f32 	%f3426, %f3424, %f3425;
	st.f32 	[%rd81+212], %f3426;
	ld.f32 	%f3427, [%rd39+216];
	ld.f32 	%f3428, [%rd81+216];
	add.f32 	%f3429, %f3427, %f3428;
	st.f32 	[%rd81+216], %f3429;
	ld.f32 	%f3430, [%rd39+220];
	ld.f32 	%f3431, [%rd81+220];
	add.f32 	%f3432, %f3430, %f3431;
	st.f32 	[%rd81+220], %f3432;
	ld.f32 	%f3433, [%rd39+224];
	ld.f32 	%f3434, [%rd81+224];
	add.f32 	%f3435, %f3433, %f3434;
	st.f32 	[%rd81+224], %f3435;
	ld.f32 	%f3436, [%rd39+228];
	ld.f32 	%f3437, [%rd81+228];
	add.f32 	%f3438, %f3436, %f3437;
	st.f32 	[%rd81+228], %f3438;
	ld.f32 	%f3439, [%rd39+232];
	ld.f32 	%f3440, [%rd81+232];
	add.f32 	%f3441, %f3439, %f3440;
	st.f32 	[%rd81+232], %f3441;
	ld.f32 	%f3442, [%rd39+236];
	ld.f32 	%f3443, [%rd81+236];
	add.f32 	%f3444, %f3442, %f3443;
	st.f32 	[%rd81+236], %f3444;
	ld.f32 	%f3445, [%rd39+240];
	ld.f32 	%f3446, [%rd81+240];
	add.f32 	%f3447, %f3445, %f3446;
	st.f32 	[%rd81+240], %f3447;
	ld.f32 	%f3448, [%rd39+244];
	ld.f32 	%f3449, [%rd81+244];
	add.f32 	%f3450, %f3448, %f3449;
	st.f32 	[%rd81+244], %f3450;
	ld.f32 	%f3451, [%rd39+248];
	ld.f32 	%f3452, [%rd81+248];
	add.f32 	%f3453, %f3451, %f3452;
	st.f32 	[%rd81+248], %f3453;
	ld.f32 	%f3454, [%rd39+252];
	ld.f32 	%f3455, [%rd81+252];
	add.f32 	%f3456, %f3454, %f3455;
	st.f32 	[%rd81+252], %f3456;
$L__BB12_57:
	mov.b32 	%r100, 8;
	mov.b32 	%r101, 31;
	mov.b32 	%r102, -1;
	// begin inline asm
	shfl.sync.down.b32 %r93, %r64, %r100, %r101, %r102;
	// end inline asm
	// begin inline asm
	shfl.sync.down.b32 %r98, %r69, %r100, %r101, %r102;
	// end inline asm
	setp.gt.s32 	%p12, %r62, 23;
	@%p12 bra 	$L__BB12_59;
	mov.b64 	%rd40, {%r93, %r98};
	ld.f32 	%f3457, [%rd40];
	ld.f32 	%f3458, [%rd81];
	add.f32 	%f3459, %f3457, %f3458;
	st.f32 	[%rd81], %f3459;
	ld.f32 	%f3460, [%rd40+4];
	ld.f32 	%f3461, [%rd81+4];
	add.f32 	%f3462, %f3460, %f3461;
	st.f32 	[%rd81+4], %f3462;
	ld.f32 	%f3463, [%rd40+8];
	ld.f32 	%f3464, [%rd81+8];
	add.f32 	%f3465, %f3463, %f3464;
	st.f32 	[%rd81+8], %f3465;
	ld.f32 	%f3466, [%rd40+12];
	ld.f32 	%f3467, [%rd81+12];
	add.f32 	%f3468, %f3466, %f3467;
	st.f32 	[%rd81+12], %f3468;
	ld.f32 	%f3469, [%rd40+16];
	ld.f32 	%f3470, [%rd81+16];
	add.f32 	%f3471, %f3469, %f3470;
	st.f32 	[%rd81+16], %f3471;
	ld.f32 	%f3472, [%rd40+20];
	ld.f32 	%f3473, [%rd81+20];
	add.f32 	%f3474, %f3472, %f3473;
	st.f32 	[%rd81+20], %f3474;
	ld.f32 	%f3475, [%rd40+24];
	ld.f32 	%f3476, [%rd81+24];
	add.f32 	%f3477, %f3475, %f3476;
	st.f32 	[%rd81+24], %f3477;
	ld.f32 	%f3478, [%rd40+28];
	ld.f32 	%f3479, [%rd81+28];
	add.f32 	%f3480, %f3478, %f3479;
	st.f32 	[%rd81+28], %f3480;
	ld.f32 	%f3481, [%rd40+32];
	ld.f32 	%f3482, [%rd81+32];
	add.f32 	%f3483, %f3481, %f3482;
	st.f32 	[%rd81+32], %f3483;
	ld.f32 	%f3484, [%rd40+36];
	ld.f32 	%f3485, [%rd81+36];
	add.f32 	%f3486, %f3484, %f3485;
	st.f32 	[%rd81+36], %f3486;
	ld.f32 	%f3487, [%rd40+40];
	ld.f32 	%f3488, [%rd81+40];
	add.f32 	%f3489, %f3487, %f3488;
	st.f32 	[%rd81+40], %f3489;
	ld.f32 	%f3490, [%rd40+44];
	ld.f32 	%f3491, [%rd81+44];
	add.f32 	%f3492, %f3490, %f3491;
	st.f32 	[%rd81+44], %f3492;
	ld.f32 	%f3493, [%rd40+48];
	ld.f32 	%f3494, [%rd81+48];
	add.f32 	%f3495, %f3493, %f3494;
	st.f32 	[%rd81+48], %f3495;
	ld.f32 	%f3496, [%rd40+52];
	ld.f32 	%f3497, [%rd81+52];
	add.f32 	%f3498, %f3496, %f3497;
	st.f32 	[%rd81+52], %f3498;
	ld.f32 	%f3499, [%rd40+56];
	ld.f32 	%f3500, [%rd81+56];
	add.f32 	%f3501, %f3499, %f3500;
	st.f32 	[%rd81+56], %f3501;
	ld.f32 	%f3502, [%rd40+60];
	ld.f32 	%f3503, [%rd81+60];
	add.f32 	%f3504, %f3502, %f3503;
	st.f32 	[%rd81+60], %f3504;
	ld.f32 	%f3505, [%rd40+64];
	ld.f32 	%f3506, [%rd81+64];
	add.f32 	%f3507, %f3505, %f3506;
	st.f32 	[%rd81+64], %f3507;
	ld.f32 	%f3508, [%rd40+68];
	ld.f32 	%f3509, [%rd81+68];
	add.f32 	%f3510, %f3508, %f3509;
	st.f32 	[%rd81+68], %f3510;
	ld.f32 	%f3511, [%rd40+72];
	ld.f32 	%f3512, [%rd81+72];
	add.f32 	%f3513, %f3511, %f3512;
	st.f32 	[%rd81+72], %f3513;
	ld.f32 	%f3514, [%rd40+76];
	ld.f32 	%f3515, [%rd81+76];
	add.f32 	%f3516, %f3514, %f3515;
	st.f32 	[%rd81+76], %f3516;
	ld.f32 	%f3517, [%rd40+80];
	ld.f32 	%f3518, [%rd81+80];
	add.f32 	%f3519, %f3517, %f3518;
	st.f32 	[%rd81+80], %f3519;
	ld.f32 	%f3520, [%rd40+84];
	ld.f32 	%f3521, [%rd81+84];
	add.f32 	%f3522, %f3520, %f3521;
	st.f32 	[%rd81+84], %f3522;
	ld.f32 	%f3523, [%rd40+88];
	ld.f32 	%f3524, [%rd81+88];
	add.f32 	%f3525, %f3523, %f3524;
	st.f32 	[%rd81+88], %f3525;
	ld.f32 	%f3526, [%rd40+92];
	ld.f32 	%f3527, [%rd81+92];
	add.f32 	%f3528, %f3526, %f3527;
	st.f32 	[%rd81+92], %f3528;
	ld.f32 	%f3529, [%rd40+96];
	ld.f32 	%f3530, [%rd81+96];
	add.f32 	%f3531, %f3529, %f3530;
	st.f32 	[%rd81+96], %f3531;
	ld.f32 	%f3532, [%rd40+100];
	ld.f32 	%f3533, [%rd81+100];
	add.f32 	%f3534, %f3532, %f3533;
	st.f32 	[%rd81+100], %f3534;
	ld.f32 	%f3535, [%rd40+104];
	ld.f32 	%f3536, [%rd81+104];
	add.f32 	%f3537, %f3535, %f3536;
	st.f32 	[%rd81+104], %f3537;
	ld.f32 	%f3538, [%rd40+108];
	ld.f32 	%f3539, [%rd81+108];
	add.f32 	%f3540, %f3538, %f3539;
	st.f32 	[%rd81+108], %f3540;
	ld.f32 	%f3541, [%rd40+112];
	ld.f32 	%f3542, [%rd81+112];
	add.f32 	%f3543, %f3541, %f3542;
	st.f32 	[%rd81+112], %f3543;
	ld.f32 	%f3544, [%rd40+116];
	ld.f32 	%f3545, [%rd81+116];
	add.f32 	%f3546, %f3544, %f3545;
	st.f32 	[%rd81+116], %f3546;
	ld.f32 	%f3547, [%rd40+120];
	ld.f32 	%f3548, [%rd81+120];
	add.f32 	%f3549, %f3547, %f3548;
	st.f32 	[%rd81+120], %f3549;
	ld.f32 	%f3550, [%rd40+124];
	ld.f32 	%f3551, [%rd81+124];
	add.f32 	%f3552, %f3550, %f3551;
	st.f32 	[%rd81+124], %f3552;
	ld.f32 	%f3553, [%rd40+128];
	ld.f32 	%f3554, [%rd81+128];
	add.f32 	%f3555, %f3553, %f3554;
	st.f32 	[%rd81+128], %f3555;
	ld.f32 	%f3556, [%rd40+132];
	ld.f32 	%f3557, [%rd81+132];
	add.f32 	%f3558, %f3556, %f3557;
	st.f32 	[%rd81+132], %f3558;
	ld.f32 	%f3559, [%rd40+136];
	ld.f32 	%f3560, [%rd81+136];
	add.f32 	%f3561, %f3559, %f3560;
	st.f32 	[%rd81+136], %f3561;
	ld.f32 	%f3562, [%rd40+140];
	ld.f32 	%f3563, [%rd81+140];
	add.f32 	%f3564, %f3562, %f3563;
	st.f32 	[%rd81+140], %f3564;
	ld.f32 	%f3565, [%rd40+144];
	ld.f32 	%f3566, [%rd81+144];
	add.f32 	%f3567, %f3565, %f3566;
	st.f32 	[%rd81+144], %f3567;
	ld.f32 	%f3568, [%rd40+148];
	ld.f32 	%f3569, [%rd81+148];
	add.f32 	%f3570, %f3568, %f3569;
	st.f32 	[%rd81+148], %f3570;
	ld.f32 	%f3571, [%rd40+152];
	ld.f32 	%f3572, [%rd81+152];
	add.f32 	%f3573, %f3571, %f3572;
	st.f32 	[%rd81+152], %f3573;
	ld.f32 	%f3574, [%rd40+156];
	ld.f32 	%f3575, [%rd81+156];
	add.f32 	%f3576, %f3574, %f3575;
	st.f32 	[%rd81+156], %f3576;
	ld.f32 	%f3577, [%rd40+160];
	ld.f32 	%f3578, [%rd81+160];
	add.f32 	%f3579, %f3577, %f3578;
	st.f32 	[%rd81+160], %f3579;
	ld.f32 	%f3580, [%rd40+164];
	ld.f32 	%f3581, [%rd81+164];
	add.f32 	%f3582, %f3580, %f3581;
	st.f32 	[%rd81+164], %f3582;
	ld.f32 	%f3583, [%rd40+168];
	ld.f32 	%f3584, [%rd81+168];
	add.f32 	%f3585, %f3583, %f3584;
	st.f32 	[%rd81+168], %f3585;
	ld.f32 	%f3586, [%rd40+172];
	ld.f32 	%f3587, [%rd81+172];
	add.f32 	%f3588, %f3586, %f3587;
	st.f32 	[%rd81+172], %f3588;
	ld.f32 	%f3589, [%rd40+176];
	ld.f32 	%f3590, [%rd81+176];
	add.f32 	%f3591, %f3589, %f3590;
	st.f32 	[%rd81+176], %f3591;
	ld.f32 	%f3592, [%rd40+180];
	ld.f32 	%f3593, [%rd81+180];
	add.f32 	%f3594, %f3592, %f3593;
	st.f32 	[%rd81+180], %f3594;
	ld.f32 	%f3595, [%rd40+184];
	ld.f32 	%f3596, [%rd81+184];
	add.f32 	%f3597, %f3595, %f3596;
	st.f32 	[%rd81+184], %f3597;
	ld.f32 	%f3598, [%rd40+188];
	ld.f32 	%f3599, [%rd81+188];
	add.f32 	%f3600, %f3598, %f3599;
	st.f32 	[%rd81+188], %f3600;
	ld.f32 	%f3601, [%rd40+192];
	ld.f32 	%f3602, [%rd81+192];
	add.f32 	%f3603, %f3601, %f3602;
	st.f32 	[%rd81+192], %f3603;
	ld.f32 	%f3604, [%rd40+196];
	ld.f32 	%f3605, [%rd81+196];
	add.f32 	%f3606, %f3604, %f3605;
	st.f32 	[%rd81+196], %f3606;
	ld.f32 	%f3607, [%rd40+200];
	ld.f32 	%f3608, [%rd81+200];
	add.f32 	%f3609, %f3607, %f3608;
	st.f32 	[%rd81+200], %f3609;
	ld.f32 	%f3610, [%rd40+204];
	ld.f32 	%f3611, [%rd81+204];
	add.f32 	%f3612, %f3610, %f3611;
	st.f32 	[%rd81+204], %f3612;
	ld.f32 	%f3613, [%rd40+208];
	ld.f32 	%f3614, [%rd81+208];
	add.f32 	%f3615, %f3613, %f3614;
	st.f32 	[%rd81+208], %f3615;
	ld.f32 	%f3616, [%rd40+212];
	ld.f32 	%f3617, [%rd81+212];
	add.f32 	%f3618, %f3616, %f3617;
	st.f32 	[%rd81+212], %f3618;
	ld.f32 	%f3619, [%rd40+216];
	ld.f32 	%f3620, [%rd81+216];
	add.f32 	%f3621, %f3619, %f3620;
	st.f32 	[%rd81+216], %f3621;
	ld.f32 	%f3622, [%rd40+220];
	ld.f32 	%f3623, [%rd81+220];
	add.f32 	%f3624, %f3622, %f3623;
	st.f32 	[%rd81+220], %f3624;
	ld.f32 	%f3625, [%rd40+224];
	ld.f32 	%f3626, [%rd81+224];
	add.f32 	%f3627, %f3625, %f3626;
	st.f32 	[%rd81+224], %f3627;
	ld.f32 	%f3628, [%rd40+228];
	ld.f32 	%f3629, [%rd81+228];
	add.f32 	%f3630, %f3628, %f3629;
	st.f32 	[%rd81+228], %f3630;
	ld.f32 	%f3631, [%rd40+232];
	ld.f32 	%f3632, [%rd81+232];
	add.f32 	%f3633, %f3631, %f3632;
	st.f32 	[%rd81+232], %f3633;
	ld.f32 	%f3634, [%rd40+236];
	ld.f32 	%f3635, [%rd81+236];
	add.f32 	%f3636, %f3634, %f3635;
	st.f32 	[%rd81+236], %f3636;
	ld.f32 	%f3637, [%rd40+240];
	ld.f32 	%f3638, [%rd81+240];
	add.f32 	%f3639, %f3637, %f3638;
	st.f32 	[%rd81+240], %f3639;
	ld.f32 	%f3640, [%rd40+244];
	ld.f32 	%f3641, [%rd81+244];
	add.f32 	%f3642, %f3640, %f3641;
	st.f32 	[%rd81+244], %f3642;
	ld.f32 	%f3643, [%rd40+248];
	ld.f32 	%f3644, [%rd81+248];
	add.f32 	%f3645, %f3643, %f3644;
	st.f32 	[%rd81+248], %f3645;
	ld.f32 	%f3646, [%rd40+252];
	ld.f32 	%f3647, [%rd81+252];
	add.f32 	%f3648, %f3646, %f3647;
	st.f32 	[%rd81+252], %f3648;
$L__BB12_59:
	mov.b32 	%r110, 16;
	mov.b32 	%r111, 31;
	mov.b32 	%r112, -1;
	// begin inline asm
	shfl.sync.down.b32 %r103, %r64, %r110, %r111, %r112;
	// end inline asm
	// begin inline asm
	shfl.sync.down.b32 %r108, %r69, %r110, %r111, %r112;
	// end inline asm
	setp.gt.s32 	%p13, %r62, 15;
	@%p13 bra 	$L__BB12_62;
	mov.b64 	%rd41, {%r103, %r108};
	ld.f32 	%f3649, [%rd41];
	ld.f32 	%f3650, [%rd81];
	add.f32 	%f3651, %f3649, %f3650;
	st.f32 	[%rd81], %f3651;
	ld.f32 	%f3652, [%rd41+4];
	ld.f32 	%f3653, [%rd81+4];
	add.f32 	%f3654, %f3652, %f3653;
	st.f32 	[%rd81+4], %f3654;
	ld.f32 	%f3655, [%rd41+8];
	ld.f32 	%f3656, [%rd81+8];
	add.f32 	%f3657, %f3655, %f3656;
	st.f32 	[%rd81+8], %f3657;
	ld.f32 	%f3658, [%rd41+12];
	ld.f32 	%f3659, [%rd81+12];
	add.f32 	%f3660, %f3658, %f3659;
	st.f32 	[%rd81+12], %f3660;
	ld.f32 	%f3661, [%rd41+16];
	ld.f32 	%f3662, [%rd81+16];
	add.f32 	%f3663, %f3661, %f3662;
	st.f32 	[%rd81+16], %f3663;
	ld.f32 	%f3664, [%rd41+20];
	ld.f32 	%f3665, [%rd81+20];
	add.f32 	%f3666, %f3664, %f3665;
	st.f32 	[%rd81+20], %f3666;
	ld.f32 	%f3667, [%rd41+24];
	ld.f32 	%f3668, [%rd81+24];
	add.f32 	%f3669, %f3667, %f3668;
	st.f32 	[%rd81+24], %f3669;
	ld.f32 	%f3670, [%rd41+28];
	ld.f32 	%f3671, [%rd81+28];
	add.f32 	%f3672, %f3670, %f3671;
	st.f32 	[%rd81+28], %f3672;
	ld.f32 	%f3673, [%rd41+32];
	ld.f32 	%f3674, [%rd81+32];
	add.f32 	%f3675, %f3673, %f3674;
	st.f32 	[%rd81+32], %f3675;
	ld.f32 	%f3676, [%rd41+36];
	ld.f32 	%f3677, [%rd81+36];
	add.f32 	%f3678, %f3676, %f3677;
	st.f32 	[%rd81+36], %f3678;
	ld.f32 	%f3679, [%rd41+40];
	ld.f32 	%f3680, [%rd81+40];
	add.f32 	%f3681, %f3679, %f3680;
	st.f32 	[%rd81+40], %f3681;
	ld.f32 	%f3682, [%rd41+44];
	ld.f32 	%f3683, [%rd81+44];
	add.f32 	%f3684, %f3682, %f3683;
	st.f32 	[%rd81+44], %f3684;
	ld.f32 	%f3685, [%rd41+48];
	ld.f32 	%f3686, [%rd81+48];
	add.f32 	%f3687, %f3685, %f3686;
	st.f32 	[%rd81+48], %f3687;
	ld.f32 	%f3688, [%rd41+52];
	ld.f32 	%f3689, [%rd81+52];
	add.f32 	%f3690, %f3688, %f3689;
	st.f32 	[%rd81+52], %f3690;
	ld.f32 	%f3691, [%rd41+56];
	ld.f32 	%f3692, [%rd81+56];
	add.f32 	%f3693, %f3691, %f3692;
	st.f32 	[%rd81+56], %f3693;
	ld.f32 	%f3694, [%rd41+60];
	ld.f32 	%f3695, [%rd81+60];
	add.f32 	%f3696, %f3694, %f3695;
	st.f32 	[%rd81+60], %f3696;
	ld.f32 	%f3697, [%rd41+64];
	ld.f32 	%f3698, [%rd81+64];
	add.f32 	%f3699, %f3697, %f3698;
	st.f32 	[%rd81+64], %f3699;
	ld.f32 	%f3700, [%rd41+68];
	ld.f32 	%f3701, [%rd81+68];
	add.f32 	%f3702, %f3700, %f3701;
	st.f32 	[%rd81+68], %f3702;
	ld.f32 	%f3703, [%rd41+72];
	ld.f32 	%f3704, [%rd81+72];
	add.f32 	%f3705, %f3703, %f3704;
	st.f32 	[%rd81+72], %f3705;
	ld.f32 	%f3706, [%rd41+76];
	ld.f32 	%f3707, [%rd81+76];
	add.f32 	%f3708, %f3706, %f3707;
	st.f32 	[%rd81+76], %f3708;
	ld.f32 	%f3709, [%rd41+80];
	ld.f32 	%f3710, [%rd81+80];
	add.f32 	%f3711, %f3709, %f3710;
	st.f32 	[%rd81+80], %f3711;
	ld.f32 	%f3712, [%rd41+84];
	ld.f32 	%f3713, [%rd81+84];
	add.f32 	%f3714, %f3712, %f3713;
	st.f32 	[%rd81+84], %f3714;
	ld.f32 	%f3715, [%rd41+88];
	ld.f32 	%f3716, [%rd81+88];
	add.f32 	%f3717, %f3715, %f3716;
	st.f32 	[%rd81+88], %f3717;
	ld.f32 	%f3718, [%rd41+92];
	ld.f32 	%f3719, [%rd81+92];
	add.f32 	%f3720, %f3718, %f3719;
	st.f32 	[%rd81+92], %f3720;
	ld.f32 	%f3721, [%rd41+96];
	ld.f32 	%f3722, [%rd81+96];
	add.f32 	%f3723, %f3721, %f3722;
	st.f32 	[%rd81+96], %f3723;
	ld.f32 	%f3724, [%rd41+100];
	ld.f32 	%f3725, [%rd81+100];
	add.f32 	%f3726, %f3724, %f3725;
	st.f32 	[%rd81+100], %f3726;
	ld.f32 	%f3727, [%rd41+104];
	ld.f32 	%f3728, [%rd81+104];
	add.f32 	%f3729, %f3727, %f3728;
	st.f32 	[%rd81+104], %f3729;
	ld.f32 	%f3730, [%rd41+108];
	ld.f32 	%f3731, [%rd81+108];
	add.f32 	%f3732, %f3730, %f3731;
	st.f32 	[%rd81+108], %f3732;
	ld.f32 	%f3733, [%rd41+112];
	ld.f32 	%f3734, [%rd81+112];
	add.f32 	%f3735, %f3733, %f3734;
	st.f32 	[%rd81+112], %f3735;
	ld.f32 	%f3736, [%rd41+116];
	ld.f32 	%f3737, [%rd81+116];
	add.f32 	%f3738, %f3736, %f3737;
	st.f32 	[%rd81+116], %f3738;
	ld.f32 	%f3739, [%rd41+120];
	ld.f32 	%f3740, [%rd81+120];
	add.f32 	%f3741, %f3739, %f3740;
	st.f32 	[%rd81+120], %f3741;
	ld.f32 	%f3742, [%rd41+124];
	ld.f32 	%f3743, [%rd81+124];
	add.f32 	%f3744, %f3742, %f3743;
	st.f32 	[%rd81+124], %f3744;
	ld.f32 	%f3745, [%rd41+128];
	ld.f32 	%f3746, [%rd81+128];
	add.f32 	%f3747, %f3745, %f3746;
	st.f32 	[%rd81+128], %f3747;
	ld.f32 	%f3748, [%rd41+132];
	ld.f32 	%f3749, [%rd81+132];
	add.f32 	%f3750, %f3748, %f3749;
	st.f32 	[%rd81+132], %f3750;
	ld.f32 	%f3751, [%rd41+136];
	ld.f32 	%f3752, [%rd81+136];
	add.f32 	%f3753, %f3751, %f3752;
	st.f32 	[%rd81+136], %f3753;
	ld.f32 	%f3754, [%rd41+140];
	ld.f32 	%f3755, [%rd81+140];
	add.f32 	%f3756, %f3754, %f3755;
	st.f32 	[%rd81+140], %f3756;
	ld.f32 	%f3757, [%rd41+144];
	ld.f32 	%f3758, [%rd81+144];
	add.f32 	%f3759, %f3757, %f3758;
	st.f32 	[%rd81+144], %f3759;
	ld.f32 	%f3760, [%rd41+148];
	ld.f32 	%f3761, [%rd81+148];
	add.f32 	%f3762, %f3760, %f3761;
	st.f32 	[%rd81+148], %f3762;
	ld.f32 	%f3763, [%rd41+152];
	ld.f32 	%f3764, [%rd81+152];
	add.f32 	%f3765, %f3763, %f3764;
	st.f32 	[%rd81+152], %f3765;
	ld.f32 	%f3766, [%rd41+156];
	ld.f32 	%f3767, [%rd81+156];
	add.f32 	%f3768, %f3766, %f3767;
	st.f32 	[%rd81+156], %f3768;
	ld.f32 	%f3769, [%rd41+160];
	ld.f32 	%f3770, [%rd81+160];
	add.f32 	%f3771, %f3769, %f3770;
	st.f32 	[%rd81+160], %f3771;
	ld.f32 	%f3772, [%rd41+164];
	ld.f32 	%f3773, [%rd81+164];
	add.f32 	%f3774, %f3772, %f3773;
	st.f32 	[%rd81+164], %f3774;
	ld.f32 	%f3775, [%rd41+168];
	ld.f32 	%f3776, [%rd81+168];
	add.f32 	%f3777, %f3775, %f3776;
	st.f32 	[%rd81+168], %f3777;
	ld.f32 	%f3778, [%rd41+172];
	ld.f32 	%f3779, [%rd81+172];
	add.f32 	%f3780, %f3778, %f3779;
	st.f32 	[%rd81+172], %f3780;
	ld.f32 	%f3781, [%rd41+176];
	ld.f32 	%f3782, [%rd81+176];
	add.f32 	%f3783, %f3781, %f3782;
	st.f32 	[%rd81+176], %f3783;
	ld.f32 	%f3784, [%rd41+180];
	ld.f32 	%f3785, [%rd81+180];
	add.f32 	%f3786, %f3784, %f3785;
	st.f32 	[%rd81+180], %f3786;
	ld.f32 	%f3787, [%rd41+184];
	ld.f32 	%f3788, [%rd81+184];
	add.f32 	%f3789, %f3787, %f3788;
	st.f32 	[%rd81+184], %f3789;
	ld.f32 	%f3790, [%rd41+188];
	ld.f32 	%f3791, [%rd81+188];
	add.f32 	%f3792, %f3790, %f3791;
	st.f32 	[%rd81+188], %f3792;
	ld.f32 	%f3793, [%rd41+192];
	ld.f32 	%f3794, [%rd81+192];
	add.f32 	%f3795, %f3793, %f3794;
	st.f32 	[%rd81+192], %f3795;
	ld.f32 	%f3796, [%rd41+196];
	ld.f32 	%f3797, [%rd81+196];
	add.f32 	%f3798, %f3796, %f3797;
	st.f32 	[%rd81+196], %f3798;
	ld.f32 	%f3799, [%rd41+200];
	ld.f32 	%f3800, [%rd81+200];
	add.f32 	%f3801, %f3799, %f3800;
	st.f32 	[%rd81+200], %f3801;
	ld.f32 	%f3802, [%rd41+204];
	ld.f32 	%f3803, [%rd81+204];
	add.f32 	%f3804, %f3802, %f3803;
	st.f32 	[%rd81+204], %f3804;
	ld.f32 	%f3805, [%rd41+208];
	ld.f32 	%f3806, [%rd81+208];
	add.f32 	%f3807, %f3805, %f3806;
	st.f32 	[%rd81+208], %f3807;
	ld.f32 	%f3808, [%rd41+212];
	ld.f32 	%f3809, [%rd81+212];
	add.f32 	%f3810, %f3808, %f3809;
	st.f32 	[%rd81+212], %f3810;
	ld.f32 	%f3811, [%rd41+216];
	ld.f32 	%f3812, [%rd81+216];
	add.f32 	%f3813, %f3811, %f3812;
	st.f32 	[%rd81+216], %f3813;
	ld.f32 	%f3814, [%rd41+220];
	ld.f32 	%f3815, [%rd81+220];
	add.f32 	%f3816, %f3814, %f3815;
	st.f32 	[%rd81+220], %f3816;
	ld.f32 	%f3817, [%rd41+224];
	ld.f32 	%f3818, [%rd81+224];
	add.f32 	%f3819, %f3817, %f3818;
	st.f32 	[%rd81+224], %f3819;
	ld.f32 	%f3820, [%rd41+228];
	ld.f32 	%f3821, [%rd81+228];
	add.f32 	%f3822, %f3820, %f3821;
	st.f32 	[%rd81+228], %f3822;
	ld.f32 	%f3823, [%rd41+232];
	ld.f32 	%f3824, [%rd81+232];
	add.f32 	%f3825, %f3823, %f3824;
	st.f32 	[%rd81+232], %f3825;
	ld.f32 	%f3826, [%rd41+236];
	ld.f32 	%f3827, [%rd81+236];
	add.f32 	%f3828, %f3826, %f3827;
	st.f32 	[%rd81+236], %f3828;
	ld.f32 	%f3829, [%rd41+240];
	ld.f32 	%f3830, [%rd81+240];
	add.f32 	%f3831, %f3829, %f3830;
	st.f32 	[%rd81+240], %f3831;
	ld.f32 	%f3832, [%rd41+244];
	ld.f32 	%f3833, [%rd81+244];
	add.f32 	%f3834, %f3832, %f3833;
	st.f32 	[%rd81+244], %f3834;
	ld.f32 	%f3835, [%rd41+248];
	ld.f32 	%f3836, [%rd81+248];
	add.f32 	%f3837, %f3835, %f3836;
	st.f32 	[%rd81+248], %f3837;
	ld.f32 	%f3838, [%rd41+252];
	ld.f32 	%f3839, [%rd81+252];
	add.f32 	%f3840, %f3838, %f3839;
	st.f32 	[%rd81+252], %f3840;
	setp.ne.s32 	%p14, %r62, 0;
	@%p14 bra 	$L__BB12_62;
	shr.u32 	%r113, %r33, 2;
	and.b32  	%r114, %r113, 248;
	mov.u32 	%r115, _ZZN3cub18CUB_300001_SM_10006detail6reduce28DeviceReduceSingleTileKernelINS2_10policy_hubIPfj9sum_deltaE10Policy1000EN6thrust24THRUST_300001_SM_1000_NS6detail15normal_iteratorINSA_10device_ptrIS5_EEEEPS5_jS6_S5_S5_N4cuda3std3__410__identityEEEvT0_T1_T2_T3_T4_T6_E12temp_storage;
	add.s32 	%r116, %r115, %r114;
	st.shared.u64 	[%r116+8], %rd81;
$L__BB12_62:
	bar.sync 	0;
	setp.ne.s32 	%p15, %r33, 0;
	@%p15 bra 	$L__BB12_64;
	ld.shared.u64 	%rd42, [_ZZN3cub18CUB_300001_SM_10006detail6reduce28DeviceReduceSingleTileKernelINS2_10policy_hubIPfj9sum_deltaE10Policy1000EN6thrust24THRUST_300001_SM_1000_NS6detail15normal_iteratorINSA_10device_ptrIS5_EEEEPS5_jS6_S5_S5_N4cuda3std3__410__identityEEEvT0_T1_T2_T3_T4_T6_E12temp_storage+16];
	ld.f32 	%f3841, [%rd42];
	ld.f32 	%f3842, [%rd81];
	add.f32 	%f3843, %f3841, %f3842;
	st.f32 	[%rd81], %f3843;
	ld.f32 	%f3844, [%rd42+4];
	ld.f32 	%f3845, [%rd81+4];
	add.f32 	%f3846, %f3844, %f3845;
	st.f32 	[%rd81+4], %f3846;
	ld.f32 	%f3847, [%rd42+8];
	ld.f32 	%f3848, [%rd81+8];
	add.f32 	%f3849, %f3847, %f3848;
	st.f32 	[%rd81+8], %f3849;
	ld.f32 	%f3850, [%rd42+12];
	ld.f32 	%f3851, [%rd81+12];
	add.f32 	%f3852, %f3850, %f3851;
	st.f32 	[%rd81+12], %f3852;
	ld.f32 	%f3853, [%rd42+16];
	ld.f32 	%f3854, [%rd81+16];
	add.f32 	%f3855, %f3853, %f3854;
	st.f32 	[%rd81+16], %f3855;
	ld.f32 	%f3856, [%rd42+20];
	ld.f32 	%f3857, [%rd81+20];
	add.f32 	%f3858, %f3856, %f3857;
	st.f32 	[%rd81+20], %f3858;
	ld.f32 	%f3859, [%rd42+24];
	ld.f32 	%f3860, [%rd81+24];
	add.f32 	%f3861, %f3859, %f3860;
	st.f32 	[%rd81+24], %f3861;
	ld.f32 	%f3862, [%rd42+28];
	ld.f32 	%f3863, [%rd81+28];
	add.f32 	%f3864, %f3862, %f3863;
	st.f32 	[%rd81+28], %f3864;
	ld.f32 	%f3865, [%rd42+32];
	ld.f32 	%f3866, [%rd81+32];
	add.f32 	%f3867, %f3865, %f3866;
	st.f32 	[%rd81+32], %f3867;
	ld.f32 	%f3868, [%rd42+36];
	ld.f32 	%f3869, [%rd81+36];
	add.f32 	%f3870, %f3868, %f3869;
	st.f32 	[%rd81+36], %f3870;
	ld.f32 	%f3871, [%rd42+40];
	ld.f32 	%f3872, [%rd81+40];
	add.f32 	%f3873, %f3871, %f3872;
	st.f32 	[%rd81+40], %f3873;
	ld.f32 	%f3874, [%rd42+44];
	ld.f32 	%f3875, [%rd81+44];
	add.f32 	%f3876, %f3874, %f3875;
	st.f32 	[%rd81+44], %f3876;
	ld.f32 	%f3877, [%rd42+48];
	ld.f32 	%f3878, [%rd81+48];
	add.f32 	%f3879, %f3877, %f3878;
	st.f32 	[%rd81+48], %f3879;
	ld.f32 	%f3880, [%rd42+52];
	ld.f32 	%f3881, [%rd81+52];
	add.f32 	%f3882, %f3880, %f3881;
	st.f32 	[%rd81+52], %f3882;
	ld.f32 	%f3883, [%rd42+56];
	ld.f32 	%f3884, [%rd81+56];
	add.f32 	%f3885, %f3883, %f3884;
	st.f32 	[%rd81+56], %f3885;
	ld.f32 	%f3886, [%rd42+60];
	ld.f32 	%f3887, [%rd81+60];
	add.f32 	%f3888, %f3886, %f3887;
	st.f32 	[%rd81+60], %f3888;
	ld.f32 	%f3889, [%rd42+64];
	ld.f32 	%f3890, [%rd81+64];
	add.f32 	%f3891, %f3889, %f3890;
	st.f32 	[%rd81+64], %f3891;
	ld.f32 	%f3892, [%rd42+68];
	ld.f32 	%f3893, [%rd81+68];
	add.f32 	%f3894, %f3892, %f3893;
	st.f32 	[%rd81+68], %f3894;
	ld.f32 	%f3895, [%rd42+72];
	ld.f32 	%f3896, [%rd81+72];
	add.f32 	%f3897, %f3895, %f3896;
	st.f32 	[%rd81+72], %f3897;
	ld.f32 	%f3898, [%rd42+76];
	ld.f32 	%f3899, [%rd81+76];
	add.f32 	%f3900, %f3898, %f3899;
	st.f32 	[%rd81+76], %f3900;
	ld.f32 	%f3901, [%rd42+80];
	ld.f32 	%f3902, [%rd81+80];
	add.f32 	%f3903, %f3901, %f3902;
	st.f32 	[%rd81+80], %f3903;
	ld.f32 	%f3904, [%rd42+84];
	ld.f32 	%f3905, [%rd81+84];
	add.f32 	%f3906, %f3904, %f3905;
	st.f32 	[%rd81+84], %f3906;
	ld.f32 	%f3907, [%rd42+88];
	ld.f32 	%f3908, [%rd81+88];
	add.f32 	%f3909, %f3907, %f3908;
	st.f32 	[%rd81+88], %f3909;
	ld.f32 	%f3910, [%rd42+92];
	ld.f32 	%f3911, [%rd81+92];
	add.f32 	%f3912, %f3910, %f3911;
	st.f32 	[%rd81+92], %f3912;
	ld.f32 	%f3913, [%rd42+96];
	ld.f32 	%f3914, [%rd81+96];
	add.f32 	%f3915, %f3913, %f3914;
	st.f32 	[%rd81+96], %f3915;
	ld.f32 	%f3916, [%rd42+100];
	ld.f32 	%f3917, [%rd81+100];
	add.f32 	%f3918, %f3916, %f3917;
	st.f32 	[%rd81+100], %f3918;
	ld.f32 	%f3919, [%rd42+104];
	ld.f32 	%f3920, [%rd81+104];
	add.f32 	%f3921, %f3919, %f3920;
	st.f32 	[%rd81+104], %f3921;
	ld.f32 	%f3922, [%rd42+108];
	ld.f32 	%f3923, [%rd81+108];
	add.f32 	%f3924, %f3922, %f3923;
	st.f32 	[%rd81+108], %f3924;
	ld.f32 	%f3925, [%rd42+112];
	ld.f32 	%f3926, [%rd81+112];
	add.f32 	%f3927, %f3925, %f3926;
	st.f32 	[%rd81+112], %f3927;
	ld.f32 	%f3928, [%rd42+116];
	ld.f32 	%f3929, [%rd81+116];
	add.f32 	%f3930, %f3928, %f3929;
	st.f32 	[%rd81+116], %f3930;
	ld.f32 	%f3931, [%rd42+120];
	ld.f32 	%f3932, [%rd81+120];
	add.f32 	%f3933, %f3931, %f3932;
	st.f32 	[%rd81+120], %f3933;
	ld.f32 	%f3934, [%rd42+124];
	ld.f32 	%f3935, [%rd81+124];
	add.f32 	%f3936, %f3934, %f3935;
	st.f32 	[%rd81+124], %f3936;
	ld.f32 	%f3937, [%rd42+128];
	ld.f32 	%f3938, [%rd81+128];
	add.f32 	%f3939, %f3937, %f3938;
	st.f32 	[%rd81+128], %f3939;
	ld.f32 	%f3940, [%rd42+132];
	ld.f32 	%f3941, [%rd81+132];
	add.f32 	%f3942, %f3940, %f3941;
	st.f32 	[%rd81+132], %f3942;
	ld.f32 	%f3943, [%rd42+136];
	ld.f32 	%f3944, [%rd81+136];
	add.f32 	%f3945, %f3943, %f3944;
	st.f32 	[%rd81+136], %f3945;
	ld.f32 	%f3946, [%rd42+140];
	ld.f32 	%f3947, [%rd81+140];
	add.f32 	%f3948, %f3946, %f3947;
	st.f32 	[%rd81+140], %f3948;
	ld.f32 	%f3949, [%rd42+144];
	ld.f32 	%f3950, [%rd81+144];
	add.f32 	%f3951, %f3949, %f3950;
	st.f32 	[%rd81+144], %f3951;
	ld.f32 	%f3952, [%rd42+148];
	ld.f32 	%f3953, [%rd81+148];
	add.f32 	%f3954, %f3952, %f3953;
	st.f32 	[%rd81+148], %f3954;
	ld.f32 	%f3955, [%rd42+152];
	ld.f32 	%f3956, [%rd81+152];
	add.f32 	%f3957, %f3955, %f3956;
	st.f32 	[%rd81+152], %f3957;
	ld.f32 	%f3958, [%rd42+156];
	ld.f32 	%f3959, [%rd81+156];
	add.f32 	%f3960, %f3958, %f3959;
	st.f32 	[%rd81+156], %f3960;
	ld.f32 	%f3961, [%rd42+160];
	ld.f32 	%f3962, [%rd81+160];
	add.f32 	%f3963, %f3961, %f3962;
	st.f32 	[%rd81+160], %f3963;
	ld.f32 	%f3964, [%rd42+164];
	ld.f32 	%f3965, [%rd81+164];
	add.f32 	%f3966, %f3964, %f3965;
	st.f32 	[%rd81+164], %f3966;
	ld.f32 	%f3967, [%rd42+168];
	ld.f32 	%f3968, [%rd81+168];
	add.f32 	%f3969, %f3967, %f3968;
	st.f32 	[%rd81+168], %f3969;
	ld.f32 	%f3970, [%rd42+172];
	ld.f32 	%f3971, [%rd81+172];
	add.f32 	%f3972, %f3970, %f3971;
	st.f32 	[%rd81+172], %f3972;
	ld.f32 	%f3973, [%rd42+176];
	ld.f32 	%f3974, [%rd81+176];
	add.f32 	%f3975, %f3973, %f3974;
	st.f32 	[%rd81+176], %f3975;
	ld.f32 	%f3976, [%rd42+180];
	ld.f32 	%f3977, [%rd81+180];
	add.f32 	%f3978, %f3976, %f3977;
	st.f32 	[%rd81+180], %f3978;
	ld.f32 	%f3979, [%rd42+184];
	ld.f32 	%f3980, [%rd81+184];
	add.f32 	%f3981, %f3979, %f3980;
	st.f32 	[%rd81+184], %f3981;
	ld.f32 	%f3982, [%rd42+188];
	ld.f32 	%f3983, [%rd81+188];
	add.f32 	%f3984, %f3982, %f3983;
	st.f32 	[%rd81+188], %f3984;
	ld.f32 	%f3985, [%rd42+192];
	ld.f32 	%f3986, [%rd81+192];
	add.f32 	%f3987, %f3985, %f3986;
	st.f32 	[%rd81+192], %f3987;
	ld.f32 	%f3988, [%rd42+196];
	ld.f32 	%f3989, [%rd81+196];
	add.f32 	%f3990, %f3988, %f3989;
	st.f32 	[%rd81+196], %f3990;
	ld.f32 	%f3991, [%rd42+200];
	ld.f32 	%f3992, [%rd81+200];
	add.f32 	%f3993, %f3991, %f3992;
	st.f32 	[%rd81+200], %f3993;
	ld.f32 	%f3994, [%rd42+204];
	ld.f32 	%f3995, [%rd81+204];
	add.f32 	%f3996, %f3994, %f3995;
	st.f32 	[%rd81+204], %f3996;
	ld.f32 	%f3997, [%rd42+208];
	ld.f32 	%f3998, [%rd81+208];
	add.f32 	%f3999, %f3997, %f3998;
	st.f32 	[%rd81+208], %f3999;
	ld.f32 	%f4000, [%rd42+212];
	ld.f32 	%f4001, [%rd81+212];
	add.f32 	%f4002, %f4000, %f4001;
	st.f32 	[%rd81+212], %f4002;
	ld.f32 	%f4003, [%rd42+216];
	ld.f32 	%f4004, [%rd81+216];
	add.f32 	%f4005, %f4003, %f4004;
	st.f32 	[%rd81+216], %f4005;
	ld.f32 	%f4006, [%rd42+220];
	ld.f32 	%f4007, [%rd81+220];
	add.f32 	%f4008, %f4006, %f4007;
	st.f32 	[%rd81+220], %f4008;
	ld.f32 	%f4009, [%rd42+224];
	ld.f32 	%f4010, [%rd81+224];
	add.f32 	%f4011, %f4009, %f4010;
	st.f32 	[%rd81+224], %f4011;
	ld.f32 	%f4012, [%rd42+228];
	ld.f32 	%f4013, [%rd81+228];
	add.f32 	%f4014, %f4012, %f4013;
	st.f32 	[%rd81+228], %f4014;
	ld.f32 	%f4015, [%rd42+232];
	ld.f32 	%f4016, [%rd81+232];
	add.f32 	%f4017, %f4015, %f4016;
	st.f32 	[%rd81+232], %f4017;
	ld.f32 	%f4018, [%rd42+236];
	ld.f32 	%f4019, [%rd81+236];
	add.f32 	%f4020, %f4018, %f4019;
	st.f32 	[%rd81+236], %f4020;
	ld.f32 	%f4021, [%rd42+240];
	ld.f32 	%f4022, [%rd81+240];
	add.f32 	%f4023, %f4021, %f4022;
	st.f32 	[%rd81+240], %f4023;
	ld.f32 	%f4024, [%rd42+244];
	ld.f32 	%f4025, [%rd81+244];
	add.f32 	%f4026, %f4024, %f4025;
	st.f32 	[%rd81+244], %f4026;
	ld.f32 	%f4027, [%rd42+248];
	ld.f32 	%f4028, [%rd81+248];
	add.f32 	%f4029, %f4027, %f4028;
	st.f32 	[%rd81+248], %f4029;
	ld.f32 	%f4030, [%rd42+252];
	ld.f32 	%f4031, [%rd81+252];
	add.f32 	%f4032, %f4030, %f4031;
	st.f32 	[%rd81+252], %f4032;
	ld.shared.u64 	%rd43, [_ZZN3cub18CUB_300001_SM_10006detail6reduce28DeviceReduceSingleTileKernelINS2_10policy_hubIPfj9sum_deltaE10Policy1000EN6thrust24THRUST_300001_SM_1000_NS6detail15normal_iteratorINSA_10device_ptrIS5_EEEEPS5_jS6_S5_S5_N4cuda3std3__410__identityEEEvT0_T1_T2_T3_T4_T6_E12temp_storage+24];
	ld.f32 	%f4033, [%rd43];
	add.f32 	%f4034, %f4033, %f3843;
	st.f32 	[%rd81], %f4034;
	ld.f32 	%f4035, [%rd43+4];
	add.f32 	%f4036, %f4035, %f3846;
	st.f32 	[%rd81+4], %f4036;
	ld.f32 	%f4037, [%rd43+8];
	add.f32 	%f4038, %f4037, %f3849;
	st.f32 	[%rd81+8], %f4038;
	ld.f32 	%f4039, [%rd43+12];
	add.f32 	%f4040, %f4039, %f3852;
	st.f32 	[%rd81+12], %f4040;
	ld.f32 	%f4041, [%rd43+16];
	add.f32 	%f4042, %f4041, %f3855;
	st.f32 	[%rd81+16], %f4042;
	ld.f32 	%f4043, [%rd43+20];
	add.f32 	%f4044, %f4043, %f3858;
	st.f32 	[%rd81+20], %f4044;
	ld.f32 	%f4045, [%rd43+24];
	add.f32 	%f4046, %f4045, %f3861;
	st.f32 	[%rd81+24], %f4046;
	ld.f32 	%f4047, [%rd43+28];
	add.f32 	%f4048, %f4047, %f3864;
	st.f32 	[%rd81+28], %f4048;
	ld.f32 	%f4049, [%rd43+32];
	add.f32 	%f4050, %f4049, %f3867;
	st.f32 	[%rd81+32], %f4050;
	ld.f32 	%f4051, [%rd43+36];
	add.f32 	%f4052, %f4051, %f3870;
	st.f32 	[%rd81+36], %f4052;
	ld.f32 	%f4053, [%rd43+40];
	add.f32 	%f4054, %f4053, %f3873;
	st.f32 	[%rd81+40], %f4054;
	ld.f32 	%f4055, [%rd43+44];
	add.f32 	%f4056, %f4055, %f3876;
	st.f32 	[%rd81+44], %f4056;
	ld.f32 	%f4057, [%rd43+48];
	add.f32 	%f4058, %f4057, %f3879;
	st.f32 	[%rd81+48], %f4058;
	ld.f32 	%f4059, [%rd43+52];
	add.f32 	%f4060, %f4059, %f3882;
	st.f32 	[%rd81+52], %f4060;
	ld.f32 	%f4061, [%rd43+56];
	add.f32 	%f4062, %f4061, %f3885;
	st.f32 	[%rd81+56], %f4062;
	ld.f32 	%f4063, [%rd43+60];
	add.f32 	%f4064, %f4063, %f3888;
	st.f32 	[%rd81+60], %f4064;
	ld.f32 	%f4065, [%rd43+64];
	add.f32 	%f4066, %f4065, %f3891;
	st.f32 	[%rd81+64], %f4066;
	ld.f32 	%f4067, [%rd43+68];
	add.f32 	%f4068, %f4067, %f3894;
	st.f32 	[%rd81+68], %f4068;
	ld.f32 	%f4069, [%rd43+72];
	add.f32 	%f4070, %f4069, %f3897;
	st.f32 	[%rd81+72], %f4070;
	ld.f32 	%f4071, [%rd43+76];
	add.f32 	%f4072, %f4071, %f3900;
	st.f32 	[%rd81+76], %f4072;
	ld.f32 	%f4073, [%rd43+80];
	add.f32 	%f4074, %f4073, %f3903;
	st.f32 	[%rd81+80], %f4074;
	ld.f32 	%f4075, [%rd43+84];
	add.f32 	%f4076, %f4075, %f3906;
	st.f32 	[%rd81+84], %f4076;
	ld.f32 	%f4077, [%rd43+88];
	add.f32 	%f4078, %f4077, %f3909;
	st.f32 	[%rd81+88], %f4078;
	ld.f32 	%f4079, [%rd43+92];
	add.f32 	%f4080, %f4079, %f3912;
	st.f32 	[%rd81+92], %f4080;
	ld.f32 	%f4081, [%rd43+96];
	add.f32 	%f4082, %f4081, %f3915;
	st.f32 	[%rd81+96], %f4082;
	ld.f32 	%f4083, [%rd43+100];
	add.f32 	%f4084, %f4083, %f3918;
	st.f32 	[%rd81+100], %f4084;
	ld.f32 	%f4085, [%rd43+104];
	add.f32 	%f4086, %f4085, %f3921;
	st.f32 	[%rd81+104], %f4086;
	ld.f32 	%f4087, [%rd43+108];
	add.f32 	%f4088, %f4087, %f3924;
	st.f32 	[%rd81+108], %f4088;
	ld.f32 	%f4089, [%rd43+112];
	add.f32 	%f4090, %f4089, %f3927;
	st.f32 	[%rd81+112], %f4090;
	ld.f32 	%f4091, [%rd43+116];
	add.f32 	%f4092, %f4091, %f3930;
	st.f32 	[%rd81+116], %f4092;
	ld.f32 	%f4093, [%rd43+120];
	add.f32 	%f4094, %f4093, %f3933;
	st.f32 	[%rd81+120], %f4094;
	ld.f32 	%f4095, [%rd43+124];
	add.f32 	%f4096, %f4095, %f3936;
	st.f32 	[%rd81+124], %f4096;
	ld.f32 	%f4097, [%rd43+128];
	add.f32 	%f4098, %f4097, %f3939;
	st.f32 	[%rd81+128], %f4098;
	ld.f32 	%f4099, [%rd43+132];
	add.f32 	%f4100, %f4099, %f3942;
	st.f32 	[%rd81+132], %f4100;
	ld.f32 	%f4101, [%rd43+136];
	add.f32 	%f4102, %f4101, %f3945;
	st.f32 	[%rd81+136], %f4102;
	ld.f32 	%f4103, [%rd43+140];
	add.f32 	%f4104, %f4103, %f3948;
	st.f32 	[%rd81+140], %f4104;
	ld.f32 	%f4105, [%rd43+144];
	add.f32 	%f4106, %f4105, %f3951;
	st.f32 	[%rd81+144], %f4106;
	ld.f32 	%f4107, [%rd43+148];
	add.f32 	%f4108, %f4107, %f3954;
	st.f32 	[%rd81+148], %f4108;
	ld.f32 	%f4109, [%rd43+152];
	add.f32 	%f4110, %f4109, %f3957;
	st.f32 	[%rd81+152], %f4110;
	ld.f32 	%f4111, [%rd43+156];
	add.f32 	%f4112, %f4111, %f3960;
	st.f32 	[%rd81+156], %f4112;
	ld.f32 	%f4113, [%rd43+160];
	add.f32 	%f4114, %f4113, %f3963;
	st.f32 	[%rd81+160], %f4114;
	ld.f32 	%f4115, [%rd43+164];
	add.f32 	%f4116, %f4115, %f3966;
	st.f32 	[%rd81+164], %f4116;
	ld.f32 	%f4117, [%rd43+168];
	add.f32 	%f4118, %f4117, %f3969;
	st.f32 	[%rd81+168], %f4118;
	ld.f32 	%f4119, [%rd43+172];
	add.f32 	%f4120, %f4119, %f3972;
	st.f32 	[%rd81+172], %f4120;
	ld.f32 	%f4121, [%rd43+176];
	add.f32 	%f4122, %f4121, %f3975;
	st.f32 	[%rd81+176], %f4122;
	ld.f32 	%f4123, [%rd43+180];
	add.f32 	%f4124, %f4123, %f3978;
	st.f32 	[%rd81+180], %f4124;
	ld.f32 	%f4125, [%rd43+184];
	add.f32 	%f4126, %f4125, %f3981;
	st.f32 	[%rd81+184], %f4126;
	ld.f32 	%f4127, [%rd43+188];
	add.f32 	%f4128, %f4127, %f3984;
	st.f32 	[%rd81+188], %f4128;
	ld.f32 	%f4129, [%rd43+192];
	add.f32 	%f4130, %f4129, %f3987;
	st.f32 	[%rd81+192], %f4130;
	ld.f32 	%f4131, [%rd43+196];
	add.f32 	%f4132, %f4131, %f3990;
	st.f32 	[%rd81+196], %f4132;
	ld.f32 	%f4133, [%rd43+200];
	add.f32 	%f4134, %f4133, %f3993;
	st.f32 	[%rd81+200], %f4134;
	ld.f32 	%f4135, [%rd43+204];
	add.f32 	%f4136, %f4135, %f3996;
	st.f32 	[%rd81+204], %f4136;
	ld.f32 	%f4137, [%rd43+208];
	add.f32 	%f4138, %f4137, %f3999;
	st.f32 	[%rd81+208], %f4138;
	ld.f32 	%f4139, [%rd43+212];
	add.f32 	%f4140, %f4139, %f4002;
	st.f32 	[%rd81+212], %f4140;
	ld.f32 	%f4141, [%rd43+216];
	add.f32 	%f4142, %f4141, %f4005;
	st.f32 	[%rd81+216], %f4142;
	ld.f32 	%f4143, [%rd43+220];
	add.f32 	%f4144, %f4143, %f4008;
	st.f32 	[%rd81+220], %f4144;
	ld.f32 	%f4145, [%rd43+224];
	add.f32 	%f4146, %f4145, %f4011;
	st.f32 	[%rd81+224], %f4146;
	ld.f32 	%f4147, [%rd43+228];
	add.f32 	%f4148, %f4147, %f4014;
	st.f32 	[%rd81+228], %f4148;
	ld.f32 	%f4149, [%rd43+232];
	add.f32 	%f4150, %f4149, %f4017;
	st.f32 	[%rd81+232], %f4150;
	ld.f32 	%f4151, [%rd43+236];
	add.f32 	%f4152, %f4151, %f4020;
	st.f32 	[%rd81+236], %f4152;
	ld.f32 	%f4153, [%rd43+240];
	add.f32 	%f4154, %f4153, %f4023;
	st.f32 	[%rd81+240], %f4154;
	ld.f32 	%f4155, [%rd43+244];
	add.f32 	%f4156, %f4155, %f4026;
	st.f32 	[%rd81+244], %f4156;
	ld.f32 	%f4157, [%rd43+248];
	add.f32 	%f4158, %f4157, %f4029;
	st.f32 	[%rd81+248], %f4158;
	ld.f32 	%f4159, [%rd43+252];
	add.f32 	%f4160, %f4159, %f4032;
	st.f32 	[%rd81+252], %f4160;
	ld.shared.u64 	%rd44, [_ZZN3cub18CUB_300001_SM_10006detail6reduce28DeviceReduceSingleTileKernelINS2_10policy_hubIPfj9sum_deltaE10Policy1000EN6thrust24THRUST_300001_SM_1000_NS6detail15normal_iteratorINSA_10device_ptrIS5_EEEEPS5_jS6_S5_S5_N4cuda3std3__410__identityEEEvT0_T1_T2_T3_T4_T6_E12temp_storage+32];
	ld.f32 	%f4161, [%rd44];
	add.f32 	%f4162, %f4161, %f4034;
	st.f32 	[%rd81], %f4162;
	ld.f32 	%f4163, [%rd44+4];
	add.f32 	%f4164, %f4163, %f4036;
	st.f32 	[%rd81+4], %f4164;
	ld.f32 	%f4165, [%rd44+8];
	add.f32 	%f4166, %f4165, %f4038;
	st.f32 	[%rd81+8], %f4166;
	ld.f32 	%f4167, [%rd44+12];
	add.f32 	%f4168, %f4167, %f4040;
	st.f32 	[%rd81+12], %f4168;
	ld.f32 	%f4169, [%rd44+16];
	add.f32 	%f4170, %f4169, %f4042;
	st.f32 	[%rd81+16], %f4170;
	ld.f32 	%f4171, [%rd44+20];
	add.f32 	%f4172, %f4171, %f4044;
	st.f32 	[%rd81+20], %f4172;
	ld.f32 	%f4173, [%rd44+24];
	add.f32 	%f4174, %f4173, %f4046;
	st.f32 	[%rd81+24], %f4174;
	ld.f32 	%f4175, [%rd44+28];
	add.f32 	%f4176, %f4175, %f4048;
	st.f32 	[%rd81+28], %f4176;
	ld.f32 	%f4177, [%rd44+32];
	add.f32 	%f4178, %f4177, %f4050;
	st.f32 	[%rd81+32], %f4178;
	ld.f32 	%f4179, [%rd44+36];
	add.f32 	%f4180, %f4179, %f4052;
	st.f32 	[%rd81+36], %f4180;
	ld.f32 	%f4181, [%rd44+40];
	add.f32 	%f4182, %f4181, %f4054;
	st.f32 	[%rd81+40], %f4182;
	ld.f32 	%f4183, [%rd44+44];
	add.f32 	%f4184, %f4183, %f4056;
	st.f32 	[%rd81+44], %f4184;
	ld.f32 	%f4185, [%rd44+48];
	add.f32 	%f4186, %f4185, %f4058;
	st.f32 	[%rd81+48], %f4186;
	ld.f32 	%f4187, [%rd44+52];
	add.f32 	%f4188, %f4187, %f4060;
	st.f32 	[%rd81+52], %f4188;
	ld.f32 	%f4189, [%rd44+56];
	add.f32 	%f4190, %f4189, %f4062;
	st.f32 	[%rd81+56], %f4190;
	ld.f32 	%f4191, [%rd44+60];
	add.f32 	%f4192, %f4191, %f4064;
	st.f32 	[%rd81+60], %f4192;
	ld.f32 	%f4193, [%rd44+64];
	add.f32 	%f4194, %f4193, %f4066;
	st.f32 	[%rd81+64], %f4194;
	ld.f32 	%f4195, [%rd44+68];
	add.f32 	%f4196, %f4195, %f4068;
	st.f32 	[%rd81+68], %f4196;
	ld.f32 	%f4197, [%rd44+72];
	add.f32 	%f4198, %f4197, %f4070;
	st.f32 	[%rd81+72], %f4198;
	ld.f32 	%f4199, [%rd44+76];
	add.f32 	%f4200, %f4199, %f4072;
	st.f32 	[%rd81+76], %f4200;
	ld.f32 	%f4201, [%rd44+80];
	add.f32 	%f4202, %f4201, %f4074;
	st.f32 	[%rd81+80], %f4202;
	ld.f32 	%f4203, [%rd44+84];
	add.f32 	%f4204, %f4203, %f4076;
	st.f32 	[%rd81+84], %f4204;
	ld.f32 	%f4205, [%rd44+88];
	add.f32 	%f4206, %f4205, %f4078;
	st.f32 	[%rd81+88], %f4206;
	ld.f32 	%f4207, [%rd44+92];
	add.f32 	%f4208, %f4207, %f4080;
	st.f32 	[%rd81+92], %f4208;
	ld.f32 	%f4209, [%rd44+96];
	add.f32 	%f4210, %f4209, %f4082;
	st.f32 	[%rd81+96], %f4210;
	ld.f32 	%f4211, [%rd44+100];
	add.f32 	%f4212, %f4211, %f4084;
	st.f32 	[%rd81+100], %f4212;
	ld.f32 	%f4213, [%rd44+104];
	add.f32 	%f4214, %f4213, %f4086;
	st.f32 	[%rd81+104], %f4214;
	ld.f32 	%f4215, [%rd44+108];
	add.f32 	%f4216, %f4215, %f4088;
	st.f32 	[%rd81+108], %f4216;
	ld.f32 	%f4217, [%rd44+112];
	add.f32 	%f4218, %f4217, %f4090;
	st.f32 	[%rd81+112], %f4218;
	ld.f32 	%f4219, [%rd44+116];
	add.f32 	%f4220, %f4219, %f4092;
	st.f32 	[%rd81+116], %f4220;
	ld.f32 	%f4221, [%rd44+120];
	add.f32 	%f4222, %f4221, %f4094;
	st.f32 	[%rd81+120], %f4222;
	ld.f32 	%f4223, [%rd44+124];
	add.f32 	%f4224, %f4223, %f4096;
	st.f32 	[%rd81+124], %f4224;
	ld.f32 	%f4225, [%rd44+128];
	add.f32 	%f4226, %f4225, %f4098;
	st.f32 	[%rd81+128], %f4226;
	ld.f32 	%f4227, [%rd44+132];
	add.f32 	%f4228, %f4227, %f4100;
	st.f32 	[%rd81+132], %f4228;
	ld.f32 	%f4229, [%rd44+136];
	add.f32 	%f4230, %f4229, %f4102;
	st.f32 	[%rd81+136], %f4230;
	ld.f32 	%f4231, [%rd44+140];
	add.f32 	%f4232, %f4231, %f4104;
	st.f32 	[%rd81+140], %f4232;
	ld.f32 	%f4233, [%rd44+144];
	add.f32 	%f4234, %f4233, %f4106;
	st.f32 	[%rd81+144], %f4234;
	ld.f32 	%f4235, [%rd44+148];
	add.f32 	%f4236, %f4235, %f4108;
	st.f32 	[%rd81+148], %f4236;
	ld.f32 	%f4237, [%rd44+152];
	add.f32 	%f4238, %f4237, %f4110;
	st.f32 	[%rd81+152], %f4238;
	ld.f32 	%f4239, [%rd44+156];
	add.f32 	%f4240, %f4239, %f4112;
	st.f32 	[%rd81+156], %f4240;
	ld.f32 	%f4241, [%rd44+160];
	add.f32 	%f4242, %f4241, %f4114;
	st.f32 	[%rd81+160], %f4242;
	ld.f32 	%f4243, [%rd44+164];
	add.f32 	%f4244, %f4243, %f4116;
	st.f32 	[%rd81+164], %f4244;
	ld.f32 	%f4245, [%rd44+168];
	add.f32 	%f4246, %f4245, %f4118;
	st.f32 	[%rd81+168], %f4246;
	ld.f32 	%f4247, [%rd44+172];
	add.f32 	%f4248, %f4247, %f4120;
	st.f32 	[%rd81+172], %f4248;
	ld.f32 	%f4249, [%rd44+176];
	add.f32 	%f4250, %f4249, %f4122;
	st.f32 	[%rd81+176], %f4250;
	ld.f32 	%f4251, [%rd44+180];
	add.f32 	%f4252, %f4251, %f4124;
	st.f32 	[%rd81+180], %f4252;
	ld.f32 	%f4253, [%rd44+184];
	add.f32 	%f4254, %f4253, %f4126;
	st.f32 	[%rd81+184], %f4254;
	ld.f32 	%f4255, [%rd44+188];
	add.f32 	%f4256, %f4255, %f4128;
	st.f32 	[%rd81+188], %f4256;
	ld.f32 	%f4257, [%rd44+192];
	add.f32 	%f4258, %f4257, %f4130;
	st.f32 	[%rd81+192], %f4258;
	ld.f32 	%f4259, [%rd44+196];
	add.f32 	%f4260, %f4259, %f4132;
	st.f32 	[%rd81+196], %f4260;
	ld.f32 	%f4261, [%rd44+200];
	add.f32 	%f4262, %f4261, %f4134;
	st.f32 	[%rd81+200], %f4262;
	ld.f32 	%f4263, [%rd44+204];
	add.f32 	%f4264, %f4263, %f4136;
	st.f32 	[%rd81+204], %f4264;
	ld.f32 	%f4265, [%rd44+208];
	add.f32 	%f4266, %f4265, %f4138;
	st.f32 	[%rd81+208], %f4266;
	ld.f32 	%f4267, [%rd44+212];
	add.f32 	%f4268, %f4267, %f4140;
	st.f32 	[%rd81+212], %f4268;
	ld.f32 	%f4269, [%rd44+216];
	add.f32 	%f4270, %f4269, %f4142;
	st.f32 	[%rd81+216], %f4270;
	ld.f32 	%f4271, [%rd44+220];
	add.f32 	%f4272, %f4271, %f4144;
	st.f32 	[%rd81+220], %f4272;
	ld.f32 	%f4273, [%rd44+224];
	add.f32 	%f4274, %f4273, %f4146;
	st.f32 	[%rd81+224], %f4274;
	ld.f32 	%f4275, [%rd44+228];
	add.f32 	%f4276, %f4275, %f4148;
	st.f32 	[%rd81+228], %f4276;
	ld.f32 	%f4277, [%rd44+232];
	add.f32 	%f4278, %f4277, %f4150;
	st.f32 	[%rd81+232], %f4278;
	ld.f32 	%f4279, [%rd44+236];
	add.f32 	%f4280, %f4279, %f4152;
	st.f32 	[%rd81+236], %f4280;
	ld.f32 	%f4281, [%rd44+240];
	add.f32 	%f4282, %f4281, %f4154;
	st.f32 	[%rd81+240], %f4282;
	ld.f32 	%f4283, [%rd44+244];
	add.f32 	%f4284, %f4283, %f4156;
	st.f32 	[%rd81+244], %f4284;
	ld.f32 	%f4285, [%rd44+248];
	add.f32 	%f4286, %f4285, %f4158;
	st.f32 	[%rd81+248], %f4286;
	ld.f32 	%f4287, [%rd44+252];
	add.f32 	%f4288, %f4287, %f4160;
	st.f32 	[%rd81+252], %f4288;
	ld.shared.u64 	%rd45, [_ZZN3cub18CUB_300001_SM_10006detail6reduce28DeviceReduceSingleTileKernelINS2_10policy_hubIPfj9sum_deltaE10Policy1000EN6thrust24THRUST_300001_SM_1000_NS6detail15normal_iteratorINSA_10device_ptrIS5_EEEEPS5_jS6_S5_S5_N4cuda3std3__410__identityEEEvT0_T1_T2_T3_T4_T6_E12temp_storage+40];
	ld.f32 	%f4289, [%rd45];
	add.f32 	%f4290, %f4289, %f4162;
	st.f32 	[%rd81], %f4290;
	ld.f32 	%f4291, [%rd45+4];
	add.f32 	%f4292, %f4291, %f4164;
	st.f32 	[%rd81+4], %f4292;
	ld.f32 	%f4293, [%rd45+8];
	add.f32 	%f4294, %f4293, %f4166;
	st.f32 	[%rd81+8], %f4294;
	ld.f32 	%f4295, [%rd45+12];
	add.f32 	%f4296, %f4295, %f4168;
	st.f32 	[%rd81+12], %f4296;
	ld.f32 	%f4297, [%rd45+16];
	add.f32 	%f4298, %f4297, %f4170;
	st.f32 	[%rd81+16], %f4298;
	ld.f32 	%f4299, [%rd45+20];
	add.f32 	%f4300, %f4299, %f4172;
	st.f32 	[%rd81+20], %f4300;
	ld.f32 	%f4301, [%rd45+24];
	add.f32 	%f4302, %f4301, %f4174;
	st.f32 	[%rd81+24], %f4302;
	ld.f32 	%f4303, [%rd45+28];
	add.f32 	%f4304, %f4303, %f4176;
	st.f32 	[%rd81+28], %f4304;
	ld.f32 	%f4305, [%rd45+32];
	add.f32 	%f4306, %f4305, %f4178;
	st.f32 	[%rd81+32], %f4306;
	ld.f32 	%f4307, [%rd45+36];
	add.f32 	%f4308, %f4307, %f4180;
	st.f32 	[%rd81+36], %f4308;
	ld.f32 	%f4309, [%rd45+40];
	add.f32 	%f4310, %f4309, %f4182;
	st.f32 	[%rd81+40], %f4310;
	ld.f32 	%f4311, [%rd45+44];
	add.f32 	%f4312, %f4311, %f4184;
	st.f32 	[%rd81+44], %f4312;
	ld.f32 	%f4313, [%rd45+48];
	add.f32 	%f4314, %f4313, %f4186;
	st.f32 	[%rd81+48], %f4314;
	ld.f32 	%f4315, [%rd45+52];
	add.f32 	%f4316, %f4315, %f4188;
	st.f32 	[%rd81+52], %f4316;
	ld.f32 	%f4317, [%rd45+56];
	add.f32 	%f4318, %f4317, %f4190;
	st.f32 	[%rd81+56], %f4318;
	ld.f32 	%f4319, [%rd45+60];
	add.f32 	%f4320, %f4319, %f4192;
	st.f32 	[%rd81+60], %f4320;
	ld.f32 	%f4321, [%rd45+64];
	add.f32 	%f4322, %f4321, %f4194;
	st.f32 	[%rd81+64], %f4322;
	ld.f32 	%f4323, [%rd45+68];
	add.f32 	%f4324, %f4323, %f4196;
	st.f32 	[%rd81+68], %f4324;
	ld.f32 	%f4325, [%rd45+72];
	add.f32 	%f4326, %f4325, %f4198;
	st.f32 	[%rd81+72], %f4326;
	ld.f32 	%f4327, [%rd45+76];
	add.f32 	%f4328, %f4327, %f4200;
	st.f32 	[%rd81+76], %f4328;
	ld.f32 	%f4329, [%rd45+80];
	add.f32 	%f4330, %f4329, %f4202;
	st.f32 	[%rd81+80], %f4330;
	ld.f32 	%f4331, [%rd45+84];
	add.f32 	%f4332, %f4331, %f4204;
	st.f32 	[%rd81+84], %f4332;
	ld.f32 	%f4333, [%rd45+88];
	add.f32 	%f4334, %f4333, %f4206;
	st.f32 	[%rd81+88], %f4334;
	ld.f32 	%f4335, [%rd45+92];
	add.f32 	%f4336, %f4335, %f4208;
	st.f32 	[%rd81+92], %f4336;
	ld.f32 	%f4337, [%rd45+96];
	add.f32 	%f4338, %f4337, %f4210;
	st.f32 	[%rd81+96], %f4338;
	ld.f32 	%f4339, [%rd45+100];
	add.f32 	%f4340, %f4339, %f4212;
	st.f32 	[%rd81+100], %f4340;
	ld.f32 	%f4341, [%rd45+104];
	add.f32 	%f4342, %f4341, %f4214;
	st.f32 	[%rd81+104], %f4342;
	ld.f32 	%f4343, [%rd45+108];
	add.f32 	%f4344, %f4343, %f4216;
	st.f32 	[%rd81+108], %f4344;
	ld.f32 	%f4345, [%rd45+112];
	add.f32 	%f4346, %f4345, %f4218;
	st.f32 	[%rd81+112], %f4346;
	ld.f32 	%f4347, [%rd45+116];
	add.f32 	%f4348, %f4347, %f4220;
	st.f32 	[%rd81+116], %f4348;
	ld.f32 	%f4349, [%rd45+120];
	add.f32 	%f4350, %f4349, %f4222;
	st.f32 	[%rd81+120], %f4350;
	ld.f32 	%f4351, [%rd45+124];
	add.f32 	%f4352, %f4351, %f4224;
	st.f32 	[%rd81+124], %f4352;
	ld.f32 	%f4353, [%rd45+128];
	add.f32 	%f4354, %f4353, %f4226;
	st.f32 	[%rd81+128], %f4354;
	ld.f32 	%f4355, [%rd45+132];
	add.f32 	%f4356, %f4355, %f4228;
	st.f32 	[%rd81+132], %f4356;
	ld.f32 	%f4357, [%rd45+136];
	add.f32 	%f4358, %f4357, %f4230;
	st.f32 	[%rd81+136], %f4358;
	ld.f32 	%f4359, [%rd45+140];
	add.f32 	%f4360, %f4359, %f4232;
	st.f32 	[%rd81+140], %f4360;
	ld.f32 	%f4361, [%rd45+144];
	add.f32 	%f4362, %f4361, %f4234;
	st.f32 	[%rd81+144], %f4362;
	ld.f32 	%f4363, [%rd45+148];
	add.f32 	%f4364, %f4363, %f4236;
	st.f32 	[%rd81+148], %f4364;
	ld.f32 	%f4365, [%rd45+152];
	add.f32 	%f4366, %f4365, %f4238;
	st.f32 	[%rd81+152], %f4366;
	ld.f32 	%f4367, [%rd45+156];
	add.f32 	%f4368, %f4367, %f4240;
	st.f32 	[%rd81+156], %f4368;
	ld.f32 	%f4369, [%rd45+160];
	add.f32 	%f4370, %f4369, %f4242;
	st.f32 	[%rd81+160], %f4370;
	ld.f32 	%f4371, [%rd45+164];
	add.f32 	%f4372, %f4371, %f4244;
	st.f32 	[%rd81+164], %f4372;
	ld.f32 	%f4373, [%rd45+168];
	add.f32 	%f4374, %f4373, %f4246;
	st.f32 	[%rd81+168], %f4374;
	ld.f32 	%f4375, [%rd45+172];
	add.f32 	%f4376, %f4375, %f4248;
	st.f32 	[%rd81+172], %f4376;
	ld.f32 	%f4377, [%rd45+176];
	add.f32 	%f4378, %f4377, %f4250;
	st.f32 	[%rd81+176], %f4378;
	ld.f32 	%f4379, [%rd45+180];
	add.f32 	%f4380, %f4379, %f4252;
	st.f32 	[%rd81+180], %f4380;
	ld.f32 	%f4381, [%rd45+184];
	add.f32 	%f4382, %f4381, %f4254;
	st.f32 	[%rd81+184], %f4382;
	ld.f32 	%f4383, [%rd45+188];
	add.f32 	%f4384, %f4383, %f4256;
	st.f32 	[%rd81+188], %f4384;
	ld.f32 	%f4385, [%rd45+192];
	add.f32 	%f4386, %f4385, %f4258;
	st.f32 	[%rd81+192], %f4386;
	ld.f32 	%f4387, [%rd45+196];
	add.f32 	%f4388, %f4387, %f4260;
	st.f32 	[%rd81+196], %f4388;
	ld.f32 	%f4389, [%rd45+200];
	add.f32 	%f4390, %f4389, %f4262;
	st.f32 	[%rd81+200], %f4390;
	ld.f32 	%f4391, [%rd45+204];
	add.f32 	%f4392, %f4391, %f4264;
	st.f32 	[%rd81+204], %f4392;
	ld.f32 	%f4393, [%rd45+208];
	add.f32 	%f4394, %f4393, %f4266;
	st.f32 	[%rd81+208], %f4394;
	ld.f32 	%f4395, [%rd45+212];
	add.f32 	%f4396, %f4395, %f4268;
	st.f32 	[%rd81+212], %f4396;
	ld.f32 	%f4397, [%rd45+216];
	add.f32 	%f4398, %f4397, %f4270;
	st.f32 	[%rd81+216], %f4398;
	ld.f32 	%f4399, [%rd45+220];
	add.f32 	%f4400, %f4399, %f4272;
	st.f32 	[%rd81+220], %f4400;
	ld.f32 	%f4401, [%rd45+224];
	add.f32 	%f4402, %f4401, %f4274;
	st.f32 	[%rd81+224], %f4402;
	ld.f32 	%f4403, [%rd45+228];
	add.f32 	%f4404, %f4403, %f4276;
	st.f32 	[%rd81+228], %f4404;
	ld.f32 	%f4405, [%rd45+232];
	add.f32 	%f4406, %f4405, %f4278;
	st.f32 	[%rd81+232], %f4406;
	ld.f32 	%f4407, [%rd45+236];
	add.f32 	%f4408, %f4407, %f4280;
	st.f32 	[%rd81+236], %f4408;
	ld.f32 	%f4409, [%rd45+240];
	add.f32 	%f4410, %f4409, %f4282;
	st.f32 	[%rd81+240], %f4410;
	ld.f32 	%f4411, [%rd45+244];
	add.f32 	%f4412, %f4411, %f4284;
	st.f32 	[%rd81+244], %f4412;
	ld.f32 	%f4413, [%rd45+248];
	add.f32 	%f4414, %f4413, %f4286;
	st.f32 	[%rd81+248], %f4414;
	ld.f32 	%f4415, [%rd45+252];
	add.f32 	%f4416, %f4415, %f4288;
	st.f32 	[%rd81+252], %f4416;
	ld.shared.u64 	%rd46, [_ZZN3cub18CUB_300001_SM_10006detail6reduce28DeviceReduceSingleTileKernelINS2_10policy_hubIPfj9sum_deltaE10Policy1000EN6thrust24THRUST_300001_SM_1000_NS6detail15normal_iteratorINSA_10device_ptrIS5_EEEEPS5_jS6_S5_S5_N4cuda3std3__410__identityEEEvT0_T1_T2_T3_T4_T6_E12temp_storage+48];
	ld.f32 	%f4417, [%rd46];
	add.f32 	%f4418, %f4417, %f4290;
	st.f32 	[%rd81], %f4418;
	ld.f32 	%f4419, [%rd46+4];
	add.f32 	%f4420, %f4419, %f4292;
	st.f32 	[%rd81+4], %f4420;
	ld.f32 	%f4421, [%rd46+8];
	add.f32 	%f4422, %f4421, %f4294;
	st.f32 	[%rd81+8], %f4422;
	ld.f32 	%f4423, [%rd46+12];
	add.f32 	%f4424, %f4423, %f4296;
	st.f32 	[%rd81+12], %f4424;
	ld.f32 	%f4425, [%rd46+16];
	add.f32 	%f4426, %f4425, %f4298;
	st.f32 	[%rd81+16], %f4426;
	ld.f32 	%f4427, [%rd46+20];
	add.f32 	%f4428, %f4427, %f4300;
	st.f32 	[%rd81+20], %f4428;
	ld.f32 	%f4429, [%rd46+24];
	add.f32 	%f4430, %f4429, %f4302;
	st.f32 	[%rd81+24], %f4430;
	ld.f32 	%f4431, [%rd46+28];
	add.f32 	%f4432, %f4431, %f4304;
	st.f32 	[%rd81+28], %f4432;
	ld.f32 	%f4433, [%rd46+32];
	add.f32 	%f4434, %f4433, %f4306;
	st.f32 	[%rd81+32], %f4434;
	ld.f32 	%f4435, [%rd46+36];
	add.f32 	%f4436, %f4435, %f4308;
	st.f32 	[%rd81+36], %f4436;
	ld.f32 	%f4437, [%rd46+40];
	add.f32 	%f4438, %f4437, %f4310;
	st.f32 	[%rd81+40], %f4438;
	ld.f32 	%f4439, [%rd46+44];
	add.f32 	%f4440, %f4439, %f4312;
	st.f32 	[%rd81+44], %f4440;
	ld.f32 	%f4441, [%rd46+48];
	add.f32 	%f4442, %f4441, %f4314;
	st.f32 	[%rd81+48], %f4442;
	ld.f32 	%f4443, [%rd46+52];
	add.f32 	%f4444, %f4443, %f4316;
	st.f32 	[%rd81+52], %f4444;
	ld.f32 	%f4445, [%rd46+56];
	add.f32 	%f4446, %f4445, %f4318;
	st.f32 	[%rd81+56], %f4446;
	ld.f32 	%f4447, [%rd46+60];
	add.f32 	%f4448, %f4447, %f4320;
	st.f32 	[%rd81+60], %f4448;
	ld.f32 	%f4449, [%rd46+64];
	add.f32 	%f4450, %f4449, %f4322;
	st.f32 	[%rd81+64], %f4450;
	ld.f32 	%f4451, [%rd46+68];
	add.f32 	%f4452, %f4451, %f4324;
	st.f32 	[%rd81+68], %f4452;
	ld.f32 	%f4453, [%rd46+72];
	add.f32 	%f4454, %f4453, %f4326;
	st.f32 	[%rd81+72], %f4454;
	ld.f32 	%f4455, [%rd46+76];
	add.f32 	%f4456, %f4455, %f4328;
	st.f32 	[%rd81+76], %f4456;
	ld.f32 	%f4457, [%rd46+80];
	add.f32 	%f4458, %f4457, %f4330;
	st.f32 	[%rd81+80], %f4458;
	ld.f32 	%f4459, [%rd46+84];
	add.f32 	%f4460, %f4459, %f4332;
	st.f32 	[%rd81+84], %f4460;
	ld.f32 	%f4461, [%rd46+88];
	add.f32 	%f4462, %f4461, %f4334;
	st.f32 	[%rd81+88], %f4462;
	ld.f32 	%f4463, [%rd46+92];
	add.f32 	%f4464, %f4463, %f4336;
	st.f32 	[%rd81+92], %f4464;
	ld.f32 	%f4465, [%rd46+96];
	add.f32 	%f4466, %f4465, %f4338;
	st.f32 	[%rd81+96], %f4466;
	ld.f32 	%f4467, [%rd46+100];
	add.f32 	%f4468, %f4467, %f4340;
	st.f32 	[%rd81+100], %f4468;
	ld.f32 	%f4469, [%rd46+104];
	add.f32 	%f4470, %f4469, %f4342;
	st.f32 	[%rd81+104], %f4470;
	ld.f32 	%f4471, [%rd46+108];
	add.f32 	%f4472, %f4471, %f4344;
	st.f32 	[%rd81+108], %f4472;
	ld.f32 	%f4473, [%rd46+112];
	add.f32 	%f4474, %f4473, %f4346;
	st.f32 	[%rd81+112], %f4474;
	ld.f32 	%f4475, [%rd46+116];
	add.f32 	%f4476, %f4475, %f4348;
	st.f32 	[%rd81+116], %f4476;
	ld.f32 	%f4477, [%rd46+120];
	add.f32 	%f4478, %f4477, %f4350;
	st.f32 	[%rd81+120], %f4478;
	ld.f32 	%f4479, [%rd46+124];
	add.f32 	%f4480, %f4479, %f4352;
	st.f32 	[%rd81+124], %f4480;
	ld.f32 	%f4481, [%rd46+128];
	add.f32 	%f4482, %f4481, %f4354;
	st.f32 	[%rd81+128], %f4482;
	ld.f32 	%f4483, [%rd46+132];
	add.f32 	%f4484, %f4483, %f4356;
	st.f32 	[%rd81+132], %f4484;
	ld.f32 	%f4485, [%rd46+136];
	add.f32 	%f4486, %f4485, %f4358;
	st.f32 	[%rd81+136], %f4486;
	ld.f32 	%f4487, [%rd46+140];
	add.f32 	%f4488, %f4487, %f4360;
	st.f32 	[%rd81+140], %f4488;
	ld.f32 	%f4489, [%rd46+144];
	add.f32 	%f4490, %f4489, %f4362;
	st.f32 	[%rd81+144], %f4490;
	ld.f32 	%f4491, [%rd46+148];
	add.f32 	%f4492, %f4491, %f4364;
	st.f32 	[%rd81+148], %f4492;
	ld.f32 	%f4493, [%rd46+152];
	add.f32 	%f4494, %f4493, %f4366;
	st.f32 	[%rd81+152], %f4494;
	ld.f32 	%f4495, [%rd46+156];
	add.f32 	%f4496, %f4495, %f4368;
	st.f32 	[%rd81+156], %f4496;
	ld.f32 	%f4497, [%rd46+160];
	add.f32 	%f4498, %f4497, %f4370;
	st.f32 	[%rd81+160], %f4498;
	ld.f32 	%f4499, [%rd46+164];
	add.f32 	%f4500, %f4499, %f4372;
	st.f32 	[%rd81+164], %f4500;
	ld.f32 	%f4501, [%rd46+168];
	add.f32 	%f4502, %f4501, %f4374;
	st.f32 	[%rd81+168], %f4502;
	ld.f32 	%f4503, [%rd46+172];
	add.f32 	%f4504, %f4503, %f4376;
	st.f32 	[%rd81+172], %f4504;
	ld.f32 	%f4505, [%rd46+176];
	add.f32 	%f4506, %f4505, %f4378;
	st.f32 	[%rd81+176], %f4506;
	ld.f32 	%f4507, [%rd46+180];
	add.f32 	%f4508, %f4507, %f4380;
	st.f32 	[%rd81+180], %f4508;
	ld.f32 	%f4509, [%rd46+184];
	add.f32 	%f4510, %f4509, %f4382;
	st.f32 	[%rd81+184], %f4510;
	ld.f32 	%f4511, [%rd46+188];
	add.f32 	%f4512, %f4511, %f4384;
	st.f32 	[%rd81+188], %f4512;
	ld.f32 	%f4513, [%rd46+192];
	add.f32 	%f4514, %f4513, %f4386;
	st.f32 	[%rd81+192], %f4514;
	ld.f32 	%f4515, [%rd46+196];
	add.f32 	%f4516, %f4515, %f4388;
	st.f32 	[%rd81+196], %f4516;
	ld.f32 	%f4517, [%rd46+200];
	add.f32 	%f4518, %f4517, %f4390;
	st.f32 	[%rd81+200], %f4518;
	ld.f32 	%f4519, [%rd46+204];
	add.f32 	%f4520, %f4519, %f4392;
	st.f32 	[%rd81+204], %f4520;
	ld.f32 	%f4521, [%rd46+208];
	add.f32 	%f4522, %f4521, %f4394;
	st.f32 	[%rd81+208], %f4522;
	ld.f32 	%f4523, [%rd46+212];
	add.f32 	%f4524, %f4523, %f4396;
	st.f32 	[%rd81+212], %f4524;
	ld.f32 	%f4525, [%rd46+216];
	add.f32 	%f4526, %f4525, %f4398;
	st.f32 	[%rd81+216], %f4526;
	ld.f32 	%f4527, [%rd46+220];
	add.f32 	%f4528, %f4527, %f4400;
	st.f32 	[%rd81+220], %f4528;
	ld.f32 	%f4529, [%rd46+224];
	add.f32 	%f4530, %f4529, %f4402;
	st.f32 	[%rd81+224], %f4530;
	ld.f32 	%f4531, [%rd46+228];
	add.f32 	%f4532, %f4531, %f4404;
	st.f32 	[%rd81+228], %f4532;
	ld.f32 	%f4533, [%rd46+232];
	add.f32 	%f4534, %f4533, %f4406;
	st.f32 	[%rd81+232], %f4534;
	ld.f32 	%f4535, [%rd46+236];
	add.f32 	%f4536, %f4535, %f4408;
	st.f32 	[%rd81+236], %f4536;
	ld.f32 	%f4537, [%rd46+240];
	add.f32 	%f4538, %f4537, %f4410;
	st.f32 	[%rd81+240], %f4538;
	ld.f32 	%f4539, [%rd46+244];
	add.f32 	%f4540, %f4539, %f4412;
	st.f32 	[%rd81+244], %f4540;
	ld.f32 	%f4541, [%rd46+248];
	add.f32 	%f4542, %f4541, %f4414;
	st.f32 	[%rd81+248], %f4542;
	ld.f32 	%f4543, [%rd46+252];
	add.f32 	%f4544, %f4543, %f4416;
	st.f32 	[%rd81+252], %f4544;
	ld.shared.u64 	%rd47, [_ZZN3cub18CUB_300001_SM_10006detail6reduce28DeviceReduceSingleTileKernelINS2_10policy_hubIPfj9sum_deltaE10Policy1000EN6thrust24THRUST_300001_SM_1000_NS6detail15normal_iteratorINSA_10device_ptrIS5_EEEEPS5_jS6_S5_S5_N4cuda3std3__410__identityEEEvT0_T1_T2_T3_T4_T6_E12temp_storage+56];
	ld.f32 	%f4545, [%rd47];
	add.f32 	%f4546, %f4545, %f4418;
	st.f32 	[%rd81], %f4546;
	ld.f32 	%f4547, [%rd47+4];
	add.f32 	%f4548, %f4547, %f4420;
	st.f32 	[%rd81+4], %f4548;
	ld.f32 	%f4549, [%rd47+8];
	add.f32 	%f4550, %f4549, %f4422;
	st.f32 	[%rd81+8], %f4550;
	ld.f32 	%f4551, [%rd47+12];
	add.f32 	%f4552, %f4551, %f4424;
	st.f32 	[%rd81+12], %f4552;
	ld.f32 	%f4553, [%rd47+16];
	add.f32 	%f4554, %f4553, %f4426;
	st.f32 	[%rd81+16], %f4554;
	ld.f32 	%f4555, [%rd47+20];
	add.f32 	%f4556, %f4555, %f4428;
	st.f32 	[%rd81+20], %f4556;
	ld.f32 	%f4557, [%rd47+24];
	add.f32 	%f4558, %f4557, %f4430;
	st.f32 	[%rd81+24], %f4558;
	ld.f32 	%f4559, [%rd47+28];
	add.f32 	%f4560, %f4559, %f4432;
	st.f32 	[%rd81+28], %f4560;
	ld.f32 	%f4561, [%rd47+32];
	add.f32 	%f4562, %f4561, %f4434;
	st.f32 	[%rd81+32], %f4562;
	ld.f32 	%f4563, [%rd47+36];
	add.f32 	%f4564, %f4563, %f4436;
	st.f32 	[%rd81+36], %f4564;
	ld.f32 	%f4565, [%rd47+40];
	add.f32 	%f4566, %f4565, %f4438;
	st.f32 	[%rd81+40], %f4566;
	ld.f32 	%f4567, [%rd47+44];
	add.f32 	%f4568, %f4567, %f4440;
	st.f32 	[%rd81+44], %f4568;
	ld.f32 	%f4569, [%rd47+48];
	add.f32 	%f4570, %f4569, %f4442;
	st.f32 	[%rd81+48], %f4570;
	ld.f32 	%f4571, [%rd47+52];
	add.f32 	%f4572, %f4571, %f4444;
	st.f32 	[%rd81+52], %f4572;
	ld.f32 	%f4573, [%rd47+56];
	add.f32 	%f4574, %f4573, %f4446;
	st.f32 	[%rd81+56], %f4574;
	ld.f32 	%f4575, [%rd47+60];
	add.f32 	%f4576, %f4575, %f4448;
	st.f32 	[%rd81+60], %f4576;
	ld.f32 	%f4577, [%rd47+64];
	add.f32 	%f4578, %f4577, %f4450;
	st.f32 	[%rd81+64], %f4578;
	ld.f32 	%f4579, [%rd47+68];
	add.f32 	%f4580, %f4579, %f4452;
	st.f32 	[%rd81+68], %f4580;
	ld.f32 	%f4581, [%rd47+72];
	add.f32 	%f4582, %f4581, %f4454;
	st.f32 	[%rd81+72], %f4582;
	ld.f32 	%f4583, [%rd47+76];
	add.f32 	%f4584, %f4583, %f4456;
	st.f32 	[%rd81+76], %f4584;
	ld.f32 	%f4585, [%rd47+80];
	add.f32 	%f4586, %f4585, %f4458;
	st.f32 	[%rd81+80], %f4586;
	ld.f32 	%f4587, [%rd47+84];
	add.f32 	%f4588, %f4587, %f4460;
	st.f32 	[%rd81+84], %f4588;
	ld.f32 	%f4589, [%rd47+88];
	add.f32 	%f4590, %f4589, %f4462;
	st.f32 	[%rd81+88], %f4590;
	ld.f32 	%f4591, [%rd47+92];
	add.f32 	%f4592, %f4591, %f4464;
	st.f32 	[%rd81+92], %f4592;
	ld.f32 	%f4593, [%rd47+96];
	add.f32 	%f4594, %f4593, %f4466;
	st.f32 	[%rd81+96], %f4594;
	ld.f32 	%f4595, [%rd47+100];
	add.f32 	%f4596, %f4595, %f4468;
	st.f32 	[%rd81+100], %f4596;
	ld.f32 	%f4597, [%rd47+104];
	add.f32 	%f4598, %f4597, %f4470;
	st.f32 	[%rd81+104], %f4598;
	ld.f32 	%f4599, [%rd47+108];
	add.f32 	%f4600, %f4599, %f4472;
	st.f32 	[%rd81+108], %f4600;
	ld.f32 	%f4601, [%rd47+112];
	add.f32 	%f4602, %f4601, %f4474;
	st.f32 	[%rd81+112], %f4602;
	ld.f32 	%f4603, [%rd47+116];
	add.f32 	%f4604, %f4603, %f4476;
	st.f32 	[%rd81+116], %f4604;
	ld.f32 	%f4605, [%rd47+120];
	add.f32 	%f4606, %f4605, %f4478;
	st.f32 	[%rd81+120], %f4606;
	ld.f32 	%f4607, [%rd47+124];
	add.f32 	%f4608, %f4607, %f4480;
	st.f32 	[%rd81+124], %f4608;
	ld.f32 	%f4609, [%rd47+128];
	add.f32 	%f4610, %f4609, %f4482;
	st.f32 	[%rd81+128], %f4610;
	ld.f32 	%f4611, [%rd47+132];
	add.f32 	%f4612, %f4611, %f4484;
	st.f32 	[%rd81+132], %f4612;
	ld.f32 	%f4613, [%rd47+136];
	add.f32 	%f4614, %f4613, %f4486;
	st.f32 	[%rd81+136], %f4614;
	ld.f32 	%f4615, [%rd47+140];
	add.f32 	%f4616, %f4615, %f4488;
	st.f32 	[%rd81+140], %f4616;
	ld.f32 	%f4617, [%rd47+144];
	add.f32 	%f4618, %f4617, %f4490;
	st.f32 	[%rd81+144], %f4618;
	ld.f32 	%f4619, [%rd47+148];
	add.f32 	%f4620, %f4619, %f4492;
	st.f32 	[%rd81+148], %f4620;
	ld.f32 	%f4621, [%rd47+152];
	add.f32 	%f4622, %f4621, %f4494;
	st.f32 	[%rd81+152], %f4622;
	ld.f32 	%f4623, [%rd47+156];
	add.f32 	%f4624, %f4623, %f4496;
	st.f32 	[%rd81+156], %f4624;
	ld.f32 	%f4625, [%rd47+160];
	add.f32 	%f4626, %f4625, %f4498;
	st.f32 	[%rd81+160], %f4626;
	ld.f32 	%f4627, [%rd47+164];
	add.f32 	%f4628, %f4627, %f4500;
	st.f32 	[%rd81+164], %f4628;
	ld.f32 	%f4629, [%rd47+168];
	add.f32 	%f4630, %f4629, %f4502;
	st.f32 	[%rd81+168], %f4630;
	ld.f32 	%f4631, [%rd47+172];
	add.f32 	%f4632, %f4631, %f4504;
	st.f32 	[%rd81+172], %f4632;
	ld.f32 	%f4633, [%rd47+176];
	add.f32 	%f4634, %f4633, %f4506;
	st.f32 	[%rd81+176], %f4634;
	ld.f32 	%f4635, [%rd47+180];
	add.f32 	%f4636, %f4635, %f4508;
	st.f32 	[%rd81+180], %f4636;
	ld.f32 	%f4637, [%rd47+184];
	add.f32 	%f4638, %f4637, %f4510;
	st.f32 	[%rd81+184], %f4638;
	ld.f32 	%f4639, [%rd47+188];
	add.f32 	%f4640, %f4639, %f4512;
	st.f32 	[%rd81+188], %f4640;
	ld.f32 	%f4641, [%rd47+192];
	add.f32 	%f4642, %f4641, %f4514;
	st.f32 	[%rd81+192], %f4642;
	ld.f32 	%f4643, [%rd47+196];
	add.f32 	%f4644, %f4643, %f4516;
	st.f32 	[%rd81+196], %f4644;
	ld.f32 	%f4645, [%rd47+200];
	add.f32 	%f4646, %f4645, %f4518;
	st.f32 	[%rd81+200], %f4646;
	ld.f32 	%f4647, [%rd47+204];
	add.f32 	%f4648, %f4647, %f4520;
	st.f32 	[%rd81+204], %f4648;
	ld.f32 	%f4649, [%rd47+208];
	add.f32 	%f4650, %f4649, %f4522;
	st.f32 	[%rd81+208], %f4650;
	ld.f32 	%f4651, [%rd47+212];
	add.f32 	%f4652, %f4651, %f4524;
	st.f32 	[%rd81+212], %f4652;
	ld.f32 	%f4653, [%rd47+216];
	add.f32 	%f4654, %f4653, %f4526;
	st.f32 	[%rd81+216], %f4654;
	ld.f32 	%f4655, [%rd47+220];
	add.f32 	%f4656, %f4655, %f4528;
	st.f32 	[%rd81+220], %f4656;
	ld.f32 	%f4657, [%rd47+224];
	add.f32 	%f4658, %f4657, %f4530;
	st.f32 	[%rd81+224], %f4658;
	ld.f32 	%f4659, [%rd47+228];
	add.f32 	%f4660, %f4659, %f4532;
	st.f32 	[%rd81+228], %f4660;
	ld.f32 	%f4661, [%rd47+232];
	add.f32 	%f4662, %f4661, %f4534;
	st.f32 	[%rd81+232], %f4662;
	ld.f32 	%f4663, [%rd47+236];
	add.f32 	%f4664, %f4663, %f4536;
	st.f32 	[%rd81+236], %f4664;
	ld.f32 	%f4665, [%rd47+240];
	add.f32 	%f4666, %f4665, %f4538;
	st.f32 	[%rd81+240], %f4666;
	ld.f32 	%f4667, [%rd47+244];
	add.f32 	%f4668, %f4667, %f4540;
	st.f32 	[%rd81+244], %f4668;
	ld.f32 	%f4669, [%rd47+248];
	add.f32 	%f4670, %f4669, %f4542;
	st.f32 	[%rd81+248], %f4670;
	ld.f32 	%f4671, [%rd47+252];
	add.f32 	%f4672, %f4671, %f4544;
	st.f32 	[%rd81+252], %f4672;
	ld.shared.u64 	%rd48, [_ZZN3cub18CUB_300001_SM_10006detail6reduce28DeviceReduceSingleTileKernelINS2_10policy_hubIPfj9sum_deltaE10Policy1000EN6thrust24THRUST_300001_SM_1000_NS6detail15normal_iteratorINSA_10device_ptrIS5_EEEEPS5_jS6_S5_S5_N4cuda3std3__410__identityEEEvT0_T1_T2_T3_T4_T6_E12temp_storage+64];
	ld.f32 	%f4673, [%rd48];
	add.f32 	%f4674, %f4673, %f4546;
	st.f32 	[%rd81], %f4674;
	ld.f32 	%f4675, [%rd48+4];
	add.f32 	%f4676, %f4675, %f4548;
	st.f32 	[%rd81+4], %f4676;
	ld.f32 	%f4677, [%rd48+8];
	add.f32 	%f4678, %f4677, %f4550;
	st.f32 	[%rd81+8], %f4678;
	ld.f32 	%f4679, [%rd48+12];
	add.f32 	%f4680, %f4679, %f4552;
	st.f32 	[%rd81+12], %f4680;
	ld.f32 	%f4681, [%rd48+16];
	add.f32 	%f4682, %f4681, %f4554;
	st.f32 	[%rd81+16], %f4682;
	ld.f32 	%f4683, [%rd48+20];
	add.f32 	%f4684, %f4683, %f4556;
	st.f32 	[%rd81+20], %f4684;
	ld.f32 	%f4685, [%rd48+24];
	add.f32 	%f4686, %f4685, %f4558;
	st.f32 	[%rd81+24], %f4686;
	ld.f32 	%f4687, [%rd48+28];
	add.f32 	%f4688, %f4687, %f4560;
	st.f32 	[%rd81+28], %f4688;
	ld.f32 	%f4689, [%rd48+32];
	add.f32 	%f4690, %f4689, %f4562;
	st.f32 	[%rd81+32], %f4690;
	ld.f32 	%f4691, [%rd48+36];
	add.f32 	%f4692, %f4691, %f4564;
	st.f32 	[%rd81+36], %f4692;
	ld.f32 	%f4693, [%rd48+40];
	add.f32 	%f4694, %f4693, %f4566;
	st.f32 	[%rd81+40], %f4694;
	ld.f32 	%f4695, [%rd48+44];
	add.f32 	%f4696, %f4695, %f4568;
	st.f32 	[%rd81+44], %f4696;
	ld.f32 	%f4697, [%rd48+48];
	add.f32 	%f4698, %f4697, %f4570;
	st.f32 	[%rd81+48], %f4698;
	ld.f32 	%f4699, [%rd48+52];
	add.f32 	%f4700, %f4699, %f4572;
	st.f32 	[%rd81+52], %f4700;
	ld.f32 	%f4701, [%rd48+56];
	add.f32 	%f4702, %f4701, %f4574;
	st.f32 	[%rd81+56], %f4702;
	ld.f32 	%f4703, [%rd48+60];
	add.f32 	%f4704, %f4703, %f4576;
	st.f32 	[%rd81+60], %f4704;
	ld.f32 	%f4705, [%rd48+64];
	add.f32 	%f4706, %f4705, %f4578;
	st.f32 	[%rd81+64], %f4706;
	ld.f32 	%f4707, [%rd48+68];
	add.f32 	%f4708, %f4707, %f4580;
	st.f32 	[%rd81+68], %f4708;
	ld.f32 	%f4709, [%rd48+72];
	add.f32 	%f4710, %f4709, %f4582;
	st.f32 	[%rd81+72], %f4710;
	ld.f32 	%f4711, [%rd48+76];
	add.f32 	%f4712, %f4711, %f4584;
	st.f32 	[%rd81+76], %f4712;
	ld.f32 	%f4713, [%rd48+80];
	add.f32 	%f4714, %f4713, %f4586;
	st.f32 	[%rd81+80], %f4714;
	ld.f32 	%f4715, [%rd48+84];
	add.f32 	%f4716, %f4715, %f4588;
	st.f32 	[%rd81+84], %f4716;
	ld.f32 	%f4717, [%rd48+88];
	add.f32 	%f4718, %f4717, %f4590;
	st.f32 	[%rd81+88], %f4718;
	ld.f32 	%f4719, [%rd48+92];
	add.f32 	%f4720, %f4719, %f4592;
	st.f32 	[%rd81+92], %f4720;
	ld.f32 	%f4721, [%rd48+96];
	add.f32 	%f4722, %f4721, %f4594;
	st.f32 	[%rd81+96], %f4722;
	ld.f32 	%f4723, [%rd48+100];
	add.f32 	%f4724, %f4723, %f4596;
	st.f32 	[%rd81+100], %f4724;
	ld.f32 	%f4725, [%rd48+104];
	add.f32 	%f4726, %f4725, %f4598;
	st.f32 	[%rd81+104], %f4726;
	ld.f32 	%f4727, [%rd48+108];
	add.f32 	%f4728, %f4727, %f4600;
	st.f32 	[%rd81+108], %f4728;
	ld.f32 	%f4729, [%rd48+112];
	add.f32 	%f4730, %f4729, %f4602;
	st.f32 	[%rd81+112], %f4730;
	ld.f32 	%f4731, [%rd48+116];
	add.f32 	%f4732, %f4731, %f4604;
	st.f32 	[%rd81+116], %f4732;
	ld.f32 	%f4733, [%rd48+120];
	add.f32 	%f4734, %f4733, %f4606;
	st.f32 	[%rd81+120], %f4734;
	ld.f32 	%f4735, [%rd48+124];
	add.f32 	%f4736, %f4735, %f4608;
	st.f32 	[%rd81+124], %f4736;
	ld.f32 	%f4737, [%rd48+128];
	add.f32 	%f4738, %f4737, %f4610;
	st.f32 	[%rd81+128], %f4738;
	ld.f32 	%f4739, [%rd48+132];
	add.f32 	%f4740, %f4739, %f4612;
	st.f32 	[%rd81+132], %f4740;
	ld.f32 	%f4741, [%rd48+136];
	add.f32 	%f4742, %f4741, %f4614;
	st.f32 	[%rd81+136], %f4742;
	ld.f32 	%f4743, [%rd48+140];
	add.f32 	%f4744, %f4743, %f4616;
	st.f32 	[%rd81+140], %f4744;
	ld.f32 	%f4745, [%rd48+144];
	add.f32 	%f4746, %f4745, %f4618;
	st.f32 	[%rd81+144], %f4746;
	ld.f32 	%f4747, [%rd48+148];
	add.f32 	%f4748, %f4747, %f4620;
	st.f32 	[%rd81+148], %f4748;
	ld.f32 	%f4749, [%rd48+152];
	add.f32 	%f4750, %f4749, %f4622;
	st.f32 	[%rd81+152], %f4750;
	ld.f32 	%f4751, [%rd48+156];
	add.f32 	%f4752, %f4751, %f4624;
	st.f32 	[%rd81+156], %f4752;
	ld.f32 	%f4753, [%rd48+160];
	add.f32 	%f4754, %f4753, %f4626;
	st.f32 	[%rd81+160], %f4754;
	ld.f32 	%f4755, [%rd48+164];
	add.f32 	%f4756, %f4755, %f4628;
	st.f32 	[%rd81+164], %f4756;
	ld.f32 	%f4757, [%rd48+168];
	add.f32 	%f4758, %f4757, %f4630;
	st.f32 	[%rd81+168], %f4758;
	ld.f32 	%f4759, [%rd48+172];
	add.f32 	%f4760, %f4759, %f4632;
	st.f32 	[%rd81+172], %f4760;
	ld.f32 	%f4761, [%rd48+176];
	add.f32 	%f4762, %f4761, %f4634;
	st.f32 	[%rd81+176], %f4762;
	ld.f32 	%f4763, [%rd48+180];
	add.f32 	%f4764, %f4763, %f4636;
	st.f32 	[%rd81+180], %f4764;
	ld.f32 	%f4765, [%rd48+184];
	add.f32 	%f4766, %f4765, %f4638;
	st.f32 	[%rd81+184], %f4766;
	ld.f32 	%f4767, [%rd48+188];
	add.f32 	%f4768, %f4767, %f4640;
	st.f32 	[%rd81+188], %f4768;
	ld.f32 	%f4769, [%rd48+192];
	add.f32 	%f4770, %f4769, %f4642;
	st.f32 	[%rd81+192], %f4770;
	ld.f32 	%f4771, [%rd48+196];
	add.f32 	%f4772, %f4771, %f4644;
	st.f32 	[%rd81+196], %f4772;
	ld.f32 	%f4773, [%rd48+200];
	add.f32 	%f4774, %f4773, %f4646;
	st.f32 	[%rd81+200], %f4774;
	ld.f32 	%f4775, [%rd48+204];
	add.f32 	%f4776, %f4775, %f4648;
	st.f32 	[%rd81+204], %f4776;
	ld.f32 	%f4777, [%rd48+208];
	add.f32 	%f4778, %f4777, %f4650;
	st.f32 	[%rd81+208], %f4778;
	ld.f32 	%f4779, [%rd48+212];
	add.f32 	%f4780, %f4779, %f4652;
	st.f32 	[%rd81+212], %f4780;
	ld.f32 	%f4781, [%rd48+216];
	add.f32 	%f4782, %f4781, %f4654;
	st.f32 	[%rd81+216], %f4782;
	ld.f32 	%f4783, [%rd48+220];
	add.f32 	%f4784, %f4783, %f4656;
	st.f32 	[%rd81+220], %f4784;
	ld.f32 	%f4785, [%rd48+224];
	add.f32 	%f4786, %f4785, %f4658;
	st.f32 	[%rd81+224], %f4786;
	ld.f32 	%f4787, [%rd48+228];
	add.f32 	%f4788, %f4787, %f4660;
	st.f32 	[%rd81+228], %f4788;
	ld.f32 	%f4789, [%rd48+232];
	add.f32 	%f4790, %f4789, %f4662;
	st.f32 	[%rd81+232], %f4790;
	ld.f32 	%f4791, [%rd48+236];
	add.f32 	%f4792, %f4791, %f4664;
	st.f32 	[%rd81+236], %f4792;
	ld.f32 	%f4793, [%rd48+240];
	add.f32 	%f4794, %f4793, %f4666;
	st.f32 	[%rd81+240], %f4794;
	ld.f32 	%f4795, [%rd48+244];
	add.f32 	%f4796, %f4795, %f4668;
	st.f32 	[%rd81+244], %f4796;
	ld.f32 	%f4797, [%rd48+248];
	add.f32 	%f4798, %f4797, %f4670;
	st.f32 	[%rd81+248], %f4798;
	ld.f32 	%f4799, [%rd48+252];
	add.f32 	%f4800, %f4799, %f4672;
	st.f32 	[%rd81+252], %f4800;
$L__BB12_64:
	mov.u32 	%r235, %tid.x;
	setp.ne.s32 	%p43, %r235, 0;
	@%p43 bra 	$L__BB12_66;
	cvta.to.global.u64 	%rd78, %rd12;
	ld.f32 	%f8321, [%rd81];
	ld.global.f32 	%f8322, [%rd78];
	add.f32 	%f8323, %f8321, %f8322;
	st.global.f32 	[%rd78], %f8323;
	ld.f32 	%f8324, [%rd81+4];
	ld.global.f32 	%f8325, [%rd78+4];
	add.f32 	%f8326, %f8324, %f8325;
	st.global.f32 	[%rd78+4], %f8326;
	ld.f32 	%f8327, [%rd81+8];
	ld.global.f32 	%f8328, [%rd78+8];
	add.f32 	%f8329, %f8327, %f8328;
	st.global.f32 	[%rd78+8], %f8329;
	ld.f32 	%f8330, [%rd81+12];
	ld.global.f32 	%f8331, [%rd78+12];
	add.f32 	%f8332, %f8330, %f8331;
	st.global.f32 	[%rd78+12], %f8332;
	ld.f32 	%f8333, [%rd81+16];
	ld.global.f32 	%f8334, [%rd78+16];
	add.f32 	%f8335, %f8333, %f8334;
	st.global.f32 	[%rd78+16], %f8335;
	ld.f32 	%f8336, [%rd81+20];
	ld.global.f32 	%f8337, [%rd78+20];
	add.f32 	%f8338, %f8336, %f8337;
	st.global.f32 	[%rd78+20], %f8338;
	ld.f32 	%f8339, [%rd81+24];
	ld.global.f32 	%f8340, [%rd78+24];
	add.f32 	%f8341, %f8339, %f8340;
	st.global.f32 	[%rd78+24], %f8341;
	ld.f32 	%f8342, [%rd81+28];
	ld.global.f32 	%f8343, [%rd78+28];
	add.f32 	%f8344, %f8342, %f8343;
	st.global.f32 	[%rd78+28], %f8344;
	ld.f32 	%f8345, [%rd81+32];
	ld.global.f32 	%f8346, [%rd78+32];
	add.f32 	%f8347, %f8345, %f8346;
	st.global.f32 	[%rd78+32], %f8347;
	ld.f32 	%f8348, [%rd81+36];
	ld.global.f32 	%f8349, [%rd78+36];
	add.f32 	%f8350, %f8348, %f8349;
	st.global.f32 	[%rd78+36], %f8350;
	ld.f32 	%f8351, [%rd81+40];
	ld.global.f32 	%f8352, [%rd78+40];
	add.f32 	%f8353, %f8351, %f8352;
	st.global.f32 	[%rd78+40], %f8353;
	ld.f32 	%f8354, [%rd81+44];
	ld.global.f32 	%f8355, [%rd78+44];
	add.f32 	%f8356, %f8354, %f8355;
	st.global.f32 	[%rd78+44], %f8356;
	ld.f32 	%f8357, [%rd81+48];
	ld.global.f32 	%f8358, [%rd78+48];
	add.f32 	%f8359, %f8357, %f8358;
	st.global.f32 	[%rd78+48], %f8359;
	ld.f32 	%f8360, [%rd81+52];
	ld.global.f32 	%f8361, [%rd78+52];
	add.f32 	%f8362, %f8360, %f8361;
	st.global.f32 	[%rd78+52], %f8362;
	ld.f32 	%f8363, [%rd81+56];
	ld.global.f32 	%f8364, [%rd78+56];
	add.f32 	%f8365, %f8363, %f8364;
	st.global.f32 	[%rd78+56], %f8365;
	ld.f32 	%f8366, [%rd81+60];
	ld.global.f32 	%f8367, [%rd78+60];
	add.f32 	%f8368, %f8366, %f8367;
	st.global.f32 	[%rd78+60], %f8368;
	ld.f32 	%f8369, [%rd81+64];
	ld.global.f32 	%f8370, [%rd78+64];
	add.f32 	%f8371, %f8369, %f8370;
	st.global.f32 	[%rd78+64], %f8371;
	ld.f32 	%f8372, [%rd81+68];
	ld.global.f32 	%f8373, [%rd78+68];
	add.f32 	%f8374, %f8372, %f8373;
	st.global.f32 	[%rd78+68], %f8374;
	ld.f32 	%f8375, [%rd81+72];
	ld.global.f32 	%f8376, [%rd78+72];
	add.f32 	%f8377, %f8375, %f8376;
	st.global.f32 	[%rd78+72], %f8377;
	ld.f32 	%f8378, [%rd81+76];
	ld.global.f32 	%f8379, [%rd78+76];
	add.f32 	%f8380, %f8378, %f8379;
	st.global.f32 	[%rd78+76], %f8380;
	ld.f32 	%f8381, [%rd81+80];
	ld.global.f32 	%f8382, [%rd78+80];
	add.f32 	%f8383, %f8381, %f8382;
	st.global.f32 	[%rd78+80], %f8383;
	ld.f32 	%f8384, [%rd81+84];
	ld.global.f32 	%f8385, [%rd78+84];
	add.f32 	%f8386, %f8384, %f8385;
	st.global.f32 	[%rd78+84], %f8386;
	ld.f32 	%f8387, [%rd81+88];
	ld.global.f32 	%f8388, [%rd78+88];
	add.f32 	%f8389, %f8387, %f8388;
	st.global.f32 	[%rd78+88], %f8389;
	ld.f32 	%f8390, [%rd81+92];
	ld.global.f32 	%f8391, [%rd78+92];
	add.f32 	%f8392, %f8390, %f8391;
	st.global.f32 	[%rd78+92], %f8392;
	ld.f32 	%f8393, [%rd81+96];
	ld.global.f32 	%f8394, [%rd78+96];
	add.f32 	%f8395, %f8393, %f8394;
	st.global.f32 	[%rd78+96], %f8395;
	ld.f32 	%f8396, [%rd81+100];
	ld.global.f32 	%f8397, [%rd78+100];
	add.f32 	%f8398, %f8396, %f8397;
	st.global.f32 	[%rd78+100], %f8398;
	ld.f32 	%f8399, [%rd81+104];
	ld.global.f32 	%f8400, [%rd78+104];
	add.f32 	%f8401, %f8399, %f8400;
	st.global.f32 	[%rd78+104], %f8401;
	ld.f32 	%f8402, [%rd81+108];
	ld.global.f32 	%f8403, [%rd78+108];
	add.f32 	%f8404, %f8402, %f8403;
	st.global.f32 	[%rd78+108], %f8404;
	ld.f32 	%f8405, [%rd81+112];
	ld.global.f32 	%f8406, [%rd78+112];
	add.f32 	%f8407, %f8405, %f8406;
	st.global.f32 	[%rd78+112], %f8407;
	ld.f32 	%f8408, [%rd81+116];
	ld.global.f32 	%f8409, [%rd78+116];
	add.f32 	%f8410, %f8408, %f8409;
	st.global.f32 	[%rd78+116], %f8410;
	ld.f32 	%f8411, [%rd81+120];
	ld.global.f32 	%f8412, [%rd78+120];
	add.f32 	%f8413, %f8411, %f8412;
	st.global.f32 	[%rd78+120], %f8413;
	ld.f32 	%f8414, [%rd81+124];
	ld.global.f32 	%f8415, [%rd78+124];
	add.f32 	%f8416, %f8414, %f8415;
	st.global.f32 	[%rd78+124], %f8416;
	ld.f32 	%f8417, [%rd81+128];
	ld.global.f32 	%f8418, [%rd78+128];
	add.f32 	%f8419, %f8417, %f8418;
	st.global.f32 	[%rd78+128], %f8419;
	ld.f32 	%f8420, [%rd81+132];
	ld.global.f32 	%f8421, [%rd78+132];
	add.f32 	%f8422, %f8420, %f8421;
	st.global.f32 	[%rd78+132], %f8422;
	ld.f32 	%f8423, [%rd81+136];
	ld.global.f32 	%f8424, [%rd78+136];
	add.f32 	%f8425, %f8423, %f8424;
	st.global.f32 	[%rd78+136], %f8425;
	ld.f32 	%f8426, [%rd81+140];
	ld.global.f32 	%f8427, [%rd78+140];
	add.f32 	%f8428, %f8426, %f8427;
	st.global.f32 	[%rd78+140], %f8428;
	ld.f32 	%f8429, [%rd81+144];
	ld.global.f32 	%f8430, [%rd78+144];
	add.f32 	%f8431, %f8429, %f8430;
	st.global.f32 	[%rd78+144], %f8431;
	ld.f32 	%f8432, [%rd81+148];
	ld.global.f32 	%f8433, [%rd78+148];
	add.f32 	%f8434, %f8432, %f8433;
	st.global.f32 	[%rd78+148], %f8434;
	ld.f32 	%f8435, [%rd81+152];
	ld.global.f32 	%f8436, [%rd78+152];
	add.f32 	%f8437, %f8435, %f8436;
	st.global.f32 	[%rd78+152], %f8437;
	ld.f32 	%f8438, [%rd81+156];
	ld.global.f32 	%f8439, [%rd78+156];
	add.f32 	%f8440, %f8438, %f8439;
	st.global.f32 	[%rd78+156], %f8440;
	ld.f32 	%f8441, [%rd81+160];
	ld.global.f32 	%f8442, [%rd78+160];
	add.f32 	%f8443, %f8441, %f8442;
	st.global.f32 	[%rd78+160], %f8443;
	ld.f32 	%f8444, [%rd81+164];
	ld.global.f32 	%f8445, [%rd78+164];
	add.f32 	%f8446, %f8444, %f8445;
	st.global.f32 	[%rd78+164], %f8446;
	ld.f32 	%f8447, [%rd81+168];
	ld.global.f32 	%f8448, [%rd78+168];
	add.f32 	%f8449, %f8447, %f8448;
	st.global.f32 	[%rd78+168], %f8449;
	ld.f32 	%f8450, [%rd81+172];
	ld.global.f32 	%f8451, [%rd78+172];
	add.f32 	%f8452, %f8450, %f8451;
	st.global.f32 	[%rd78+172], %f8452;
	ld.f32 	%f8453, [%rd81+176];
	ld.global.f32 	%f8454, [%rd78+176];
	add.f32 	%f8455, %f8453, %f8454;
	st.global.f32 	[%rd78+176], %f8455;
	ld.f32 	%f8456, [%rd81+180];
	ld.global.f32 	%f8457, [%rd78+180];
	add.f32 	%f8458, %f8456, %f8457;
	st.global.f32 	[%rd78+180], %f8458;
	ld.f32 	%f8459, [%rd81+184];
	ld.global.f32 	%f8460, [%rd78+184];
	add.f32 	%f8461, %f8459, %f8460;
	st.global.f32 	[%rd78+184], %f8461;
	ld.f32 	%f8462, [%rd81+188];
	ld.global.f32 	%f8463, [%rd78+188];
	add.f32 	%f8464, %f8462, %f8463;
	st.global.f32 	[%rd78+188], %f8464;
	ld.f32 	%f8465, [%rd81+192];
	ld.global.f32 	%f8466, [%rd78+192];
	add.f32 	%f8467, %f8465, %f8466;
	st.global.f32 	[%rd78+192], %f8467;
	ld.f32 	%f8468, [%rd81+196];
	ld.global.f32 	%f8469, [%rd78+196];
	add.f32 	%f8470, %f8468, %f8469;
	st.global.f32 	[%rd78+196], %f8470;
	ld.f32 	%f8471, [%rd81+200];
	ld.global.f32 	%f8472, [%rd78+200];
	add.f32 	%f8473, %f8471, %f8472;
	st.global.f32 	[%rd78+200], %f8473;
	ld.f32 	%f8474, [%rd81+204];
	ld.global.f32 	%f8475, [%rd78+204];
	add.f32 	%f8476, %f8474, %f8475;
	st.global.f32 	[%rd78+204], %f8476;
	ld.f32 	%f8477, [%rd81+208];
	ld.global.f32 	%f8478, [%rd78+208];
	add.f32 	%f8479, %f8477, %f8478;
	st.global.f32 	[%rd78+208], %f8479;
	ld.f32 	%f8480, [%rd81+212];
	ld.global.f32 	%f8481, [%rd78+212];
	add.f32 	%f8482, %f8480, %f8481;
	st.global.f32 	[%rd78+212], %f8482;
	ld.f32 	%f8483, [%rd81+216];
	ld.global.f32 	%f8484, [%rd78+216];
	add.f32 	%f8485, %f8483, %f8484;
	st.global.f32 	[%rd78+216], %f8485;
	ld.f32 	%f8486, [%rd81+220];
	ld.global.f32 	%f8487, [%rd78+220];
	add.f32 	%f8488, %f8486, %f8487;
	st.global.f32 	[%rd78+220], %f8488;
	ld.f32 	%f8489, [%rd81+224];
	ld.global.f32 	%f8490, [%rd78+224];
	add.f32 	%f8491, %f8489, %f8490;
	st.global.f32 	[%rd78+224], %f8491;
	ld.f32 	%f8492, [%rd81+228];
	ld.global.f32 	%f8493, [%rd78+228];
	add.f32 	%f8494, %f8492, %f8493;
	st.global.f32 	[%rd78+228], %f8494;
	ld.f32 	%f8495, [%rd81+232];
	ld.global.f32 	%f8496, [%rd78+232];
	add.f32 	%f8497, %f8495, %f8496;
	st.global.f32 	[%rd78+232], %f8497;
	ld.f32 	%f8498, [%rd81+236];
	ld.global.f32 	%f8499, [%rd78+236];
	add.f32 	%f8500, %f8498, %f8499;
	st.global.f32 	[%rd78+236], %f8500;
	ld.f32 	%f8501, [%rd81+240];
	ld.global.f32 	%f8502, [%rd78+240];
	add.f32 	%f8503, %f8501, %f8502;
	st.global.f32 	[%rd78+240], %f8503;
	ld.f32 	%f8504, [%rd81+244];
	ld.global.f32 	%f8505, [%rd78+244];
	add.f32 	%f8506, %f8504, %f8505;
	st.global.f32 	[%rd78+244], %f8506;
	ld.f32 	%f8507, [%rd81+248];
	ld.global.f32 	%f8508, [%rd78+248];
	add.f32 	%f8509, %f8507, %f8508;
	st.global.f32 	[%rd78+248], %f8509;
	ld.f32 	%f8510, [%rd81+252];
	ld.global.f32 	%f8511, [%rd78+252];
	add.f32 	%f8512, %f8510, %f8511;
	st.global.f32 	[%rd78+252], %f8512;
	st.global.u64 	[%rd1], %rd12;
$L__BB12_66:
	ret;

}
	// .globl	_ZN3cub18CUB_300001_SM_10006detail6reduce18DeviceReduceKernelINS2_10policy_hubIPfj9sum_deltaE10Policy1000EN6thrust24THRUST_300001_SM_1000_NS6detail15normal_iteratorINSA_10device_ptrIS5_EEEEjS6_S5_N4cuda3std3__410__identityEEEvT0_PT3_T1_NS0_13GridEvenShareISN_EET2_T4_
.visible .entry _ZN3cub18CUB_300001_SM_10006detail6reduce18DeviceReduceKernelINS2_10policy_hubIPfj9sum_deltaE10Policy1000EN6thrust24THRUST_300001_SM_1000_NS6detail15normal_iteratorINSA_10device_ptrIS5_EEEEjS6_S5_N4cuda3std3__410__identityEEEvT0_PT3_T1_NS0_13GridEvenShareISN_EET2_T4_(
	.param .align 8 .b8 _ZN3cub18CUB_300001_SM_10006detail6reduce18DeviceReduceKernelINS2_10policy_hubIPfj9sum_deltaE10Policy1000EN6thrust24THRUST_300001_SM_1000_NS6detail15normal_iteratorINSA_10device_ptrIS5_EEEEjS6_S5_N4cuda3std3__410__identityEEEvT0_PT3_T1_NS0_13GridEvenShareISN_EET2_T4__param_0[8],
	.param .u64 .ptr .align 1 _ZN3cub18CUB_300001_SM_10006detail6reduce18DeviceReduceKernelINS2_10policy_hubIPfj9sum_deltaE10Policy1000EN6thrust24THRUST_300001_SM_1000_NS6detail15normal_iteratorINSA_10device_ptrIS5_EEEEjS6_S5_N4cuda3std3__410__identityEEEvT0_PT3_T1_NS0_13GridEvenShareISN_EET2_T4__param_1,
	.param .u32 _ZN3cub18CUB_300001_SM_10006detail6reduce18DeviceReduceKernelINS2_10policy_hubIPfj9sum_deltaE10Policy1000EN6thrust24THRUST_300001_SM_1000_NS6detail15normal_iteratorINSA_10device_ptrIS5_EEEEjS6_S5_N4cuda3std3__410__identityEEEvT0_PT3_T1_NS0_13GridEvenShareISN_EET2_T4__param_2,
	.param .align 4 .b8 _ZN3cub18CUB_300001_SM_10006detail6reduce18DeviceReduceKernelINS2_10policy_hubIPfj9sum_deltaE10Policy1000EN6thrust24THRUST_300001_SM_1000_NS6detail15normal_iteratorINSA_10device_ptrIS5_EEEEjS6_S5_N4cuda3std3__410__identityEEEvT0_PT3_T1_NS0_13GridEvenShareISN_EET2_T4__param_3[40],
	.param .align 1 .b8 _ZN3cub18CUB_300001_SM_10006detail6reduce18DeviceReduceKernelINS2_10policy_hubIPfj9sum_deltaE10Policy1000EN6thrust24THRUST_300001_SM_1000_NS6detail15normal_iteratorINSA_10device_ptrIS5_EEEEjS6_S5_N4cuda3std3__410__identityEEEvT0_PT3_T1_NS0_13GridEvenShareISN_EET2_T4__param_4[1],
	.param .align 1 .b8 _ZN3cub18CUB_300001_SM_10006detail6reduce18DeviceReduceKernelINS2_10policy_hubIPfj9sum_deltaE10Policy1000EN6thrust24THRUST_300001_SM_1000_NS6detail15normal_iteratorINSA_10device_ptrIS5_EEEEjS6_S5_N4cuda3std3__410__identityEEEvT0_PT3_T1_NS0_13GridEvenShareISN_EET2_T4__param_5[1]
)
.maxntid 256
{
	.reg .pred 	%p<43>;
	.reg .b32 	%r<271>;
	.reg .b32 	%f<8449>;
	.reg .b64 	%rd<78>;
	// demoted variable
	.shared .align 8 .b8 _ZZN3cub18CUB_300001_SM_10006detail6reduce18DeviceReduceKernelINS2_10policy_hubIPfj9sum_deltaE10Policy1000EN6thrust24THRUST_300001_SM_1000_NS6detail15normal_iteratorINSA_10device_ptrIS5_EEEEjS6_S5_N4cuda3std3__410__identityEEEvT0_PT3_T1_NS0_13GridEvenShareISN_EET2_T4_E12temp_storage[80];
	ld.param.u32 	%r73, [_ZN3cub18CUB_300001_SM_10006detail6reduce18DeviceReduceKernelINS2_10policy_hubIPfj9sum_deltaE10Policy1000EN6thrust24THRUST_300001_SM_1000_NS6detail15normal_iteratorINSA_10device_ptrIS5_EEEEjS6_S5_N4cuda3std3__410__identityEEEvT0_PT3_T1_NS0_13GridEvenShareISN_EET2_T4__param_3+24];
	ld.param.u32 	%r72, [_ZN3cub18CUB_300001_SM_10006detail6reduce18DeviceReduceKernelINS2_10policy_hubIPfj9sum_deltaE10Policy1000EN6thrust24THRUST_300001_SM_1000_NS6detail15normal_iteratorINSA_10device_ptrIS5_EEEEjS6_S5_N4cuda3std3__410__identityEEEvT0_PT3_T1_NS0_13GridEvenShareISN_EET2_T4__param_3+20];
	ld.param.u64 	%rd7, [_ZN3cub18CUB_300001_SM_10006detail6reduce18DeviceReduceKernelINS2_10policy_hubIPfj9sum_deltaE10Policy1000EN6thrust24THRUST_300001_SM_1000_NS6detail15normal_iteratorINSA_10device_ptrIS5_EEEEjS6_S5_N4cuda3std3__410__identityEEEvT0_PT3_T1_NS0_13GridEvenShareISN_EET2_T4__param_0];
	cvta.to.global.u64 	%rd1, %rd7;
	mov.u32 	%r77, %ctaid.x;
	shl.b32 	%r1, %r77, 11;
	sub.s32 	%r2, %r72, %r1;
	setp.gt.u32 	%p1, %r2, 2047;
	@%p1 bra 	$L__BB13_40;
	mov.u32 	%r3, %tid.x;
	setp.ge.u32 	%p15, %r3, %r2;
	mov.b64 	%rd77, 0;
	mov.u32 	%r266, %r3;
	@%p15 bra 	$L__BB13_3;
	add.s32 	%r143, %r1, %r3;
	mul.wide.u32 	%rd43, %r143, 8;
	add.s64 	%rd44, %rd1, %rd43;
	ld.global.u64 	%rd77, [%rd44];
	add.s32 	%r266, %r3, 256;
$L__BB13_3:
	setp.ge.u32 	%p16, %r266, %r2;
	@%p16 bra 	$L__BB13_6;
	ld.f32 	%f8320, [%rd77];
	ld.f32 	%f8319, [%rd77+4];
	ld.f32 	%f8318, [%rd77+8];
	ld.f32 	%f8317, [%rd77+12];
	ld.f32 	%f8316, [%rd77+16];
	ld.f32 	%f8315, [%rd77+20];
	ld.f32 	%f8314, [%rd77+24];
	ld.f32 	%f8313, [%rd77+28];
	ld.f32 	%f8312, [%rd77+32];
	ld.f32 	%f8311, [%rd77+36];
	ld.f32 	%f8310, [%rd77+40];
	ld.f32 	%f8309, [%rd77+44];
	ld.f32 	%f8308, [%rd77+48];
	ld.f32 	%f8307, [%rd77+52];
	ld.f32 	%f8306, [%rd77+56];
	ld.f32 	%f8305, [%rd77+60];
	ld.f32 	%f8304, [%rd77+64];
	ld.f32 	%f8303, [%rd77+68];
	ld.f32 	%f8302, [%rd77+72];
	ld.f32 	%f8301, [%rd77+76];
	ld.f32 	%f8300, [%rd77+80];
	ld.f32 	%f8299, [%rd77+84];
	ld.f32 	%f8298, [%rd77+88];
	ld.f32 	%f8297, [%rd77+92];
	ld.f32 	%f8296, [%rd77+96];
	ld.f32 	%f8295, [%rd77+100];
	ld.f32 	%f8294, [%rd77+104];
	ld.f32 	%f8293, [%rd77+108];
	ld.f32 	%f8292, [%rd77+112];
	ld.f32 	%f8291, [%rd77+116];
	ld.f32 	%f8290, [%rd77+120];
	ld.f32 	%f8289, [%rd77+124];
	ld.f32 	%f8288, [%rd77+128];
	ld.f32 	%f8287, [%rd77+132];
	ld.f32 	%f8286, [%rd77+136];
	ld.f32 	%f8285, [%rd77+140];
	ld.f32 	%f8284, [%rd77+144];
	ld.f32 	%f8283, [%rd77+148];
	ld.f32 	%f8282, [%rd77+152];
	ld.f32 	%f8281, [%rd77+156];
	ld.f32 	%f8280, [%rd77+160];
	ld.f32 	%f8279, [%rd77+164];
	ld.f32 	%f8278, [%rd77+168];
	ld.f32 	%f8277, [%rd77+172];
	ld.f32 	%f8276, [%rd77+176];
	ld.f32 	%f8275, [%rd77+180];
	ld.f32 	%f8274, [%rd77+184];
	ld.f32 	%f8273, [%rd77+188];
	ld.f32 	%f8272, [%rd77+192];
	ld.f32 	%f8271, [%rd77+196];
	ld.f32 	%f8270, [%rd77+200];
	ld.f32 	%f8269, [%rd77+204];
	ld.f32 	%f8268, [%rd77+208];
	ld.f32 	%f8267, [%rd77+212];
	ld.f32 	%f8266, [%rd77+216];
	ld.f32 	%f8265, [%rd77+220];
	ld.f32 	%f8264, [%rd77+224];
	ld.f32 	%f8263, [%rd77+228];
	ld.f32 	%f8262, [%rd77+232];
	ld.f32 	%f8261, [%rd77+236];
	ld.f32 	%f8260, [%rd77+240];
	ld.f32 	%f8259, [%rd77+244];
	ld.f32 	%f8258, [%rd77+248];
	ld.f32 	%f8257, [%rd77+252];
	add.s32 	%r265, %r266, %r1;
$L__BB13_5:
	mul.wide.u32 	%rd45, %r265, 8;
	add.s64 	%rd46, %rd1, %rd45;
	ld.global.u64 	%rd47, [%rd46];
	ld.f32 	%f4737, [%rd47];
	add.f32 	%f8320, %f4737, %f8320;
	st.f32 	[%rd77], %f8320;
	ld.f32 	%f4738, [%rd47+4];
	add.f32 	%f8319, %f4738, %f8319;
	st.f32 	[%rd77+4], %f8319;
	ld.f32 	%f4739, [%rd47+8];
	add.f32 	%f8318, %f4739, %f8318;
	st.f32 	[%rd77+8], %f8318;
	ld.f32 	%f4740, [%rd47+12];
	add.f32 	%f8317, %f4740, %f8317;
	st.f32 	[%rd77+12], %f8317;
	ld.f32 	%f4741, [%rd47+16];
	add.f32 	%f8316, %f4741, %f8316;
	st.f32 	[%rd77+16], %f8316;
	ld.f32 	%f4742, [%rd47+20];
	add.f32 	%f8315, %f4742, %f8315;
	st.f32 	[%rd77+20], %f8315;
	ld.f32 	%f4743, [%rd47+24];
	add.f32 	%f8314, %f4743, %f8314;
	st.f32 	[%rd77+24], %f8314;
	ld.f32 	%f4744, [%rd47+28];
	add.f32 	%f8313, %f4744, %f8313;
	st.f32 	[%rd77+28], %f8313;
	ld.f32 	%f4745, [%rd47+32];
	add.f32 	%f8312, %f4745, %f8312;
	st.f32 	[%rd77+32], %f8312;
	ld.f32 	%f4746, [%rd47+36];
	add.f32 	%f8311, %f4746, %f8311;
	st.f32 	[%rd77+36], %f8311;
	ld.f32 	%f4747, [%rd47+40];
	add.f32 	%f8310, %f4747, %f8310;
	st.f32 	[%rd77+40], %f8310;
	ld.f32 	%f4748, [%rd47+44];
	add.f32 	%f8309, %f4748, %f8309;
	st.f32 	[%rd77+44], %f8309;
	ld.f32 	%f4749, [%rd47+48];
	add.f32 	%f8308, %f4749, %f8308;
	st.f32 	[%rd77+48], %f8308;
	ld.f32 	%f4750, [%rd47+52];
	add.f32 	%f8307, %f4750, %f8307;
	st.f32 	[%rd77+52], %f8307;
	ld.f32 	%f4751, [%rd47+56];
	add.f32 	%f8306, %f4751, %f8306;
	st.f32 	[%rd77+56], %f8306;
	ld.f32 	%f4752, [%rd47+60];
	add.f32 	%f8305, %f4752, %f8305;
	st.f32 	[%rd77+60], %f8305;
	ld.f32 	%f4753, [%rd47+64];
	add.f32 	%f8304, %f4753, %f8304;
	st.f32 	[%rd77+64], %f8304;
	ld.f32 	%f4754, [%rd47+68];
	add.f32 	%f8303, %f4754, %f8303;
	st.f32 	[%rd77+68], %f8303;
	ld.f32 	%f4755, [%rd47+72];
	add.f32 	%f8302, %f4755, %f8302;
	st.f32 	[%rd77+72], %f8302;
	ld.f32 	%f4756, [%rd47+76];
	add.f32 	%f8301, %f4756, %f8301;
	st.f32 	[%rd77+76], %f8301;
	ld.f32 	%f4757, [%rd47+80];
	add.f32 	%f8300, %f4757, %f8300;
	st.f32 	[%rd77+80], %f8300;
	ld.f32 	%f4758, [%rd47+84];
	add.f32 	%f8299, %f4758, %f8299;
	st.f32 	[%rd77+84], %f8299;
	ld.f32 	%f4759, [%rd47+88];
	add.f32 	%f8298, %f4759, %f8298;
	st.f32 	[%rd77+88], %f8298;
	ld.f32 	%f4760, [%rd47+92];
	add.f32 	%f8297, %f4760, %f8297;
	st.f32 	[%rd77+92], %f8297;
	ld.f32 	%f4761, [%rd47+96];
	add.f32 	%f8296, %f4761, %f8296;
	st.f32 	[%rd77+96], %f8296;
	ld.f32 	%f4762, [%rd47+100];
	add.f32 	%f8295, %f4762, %f8295;
	st.f32 	[%rd77+100], %f8295;
	ld.f32 	%f4763, [%rd47+104];
	add.f32 	%f8294, %f4763, %f8294;
	st.f32 	[%rd77+104], %f8294;
	ld.f32 	%f4764, [%rd47+108];
	add.f32 	%f8293, %f4764, %f8293;
	st.f32 	[%rd77+108], %f8293;
	ld.f32 	%f4765, [%rd47+112];
	add.f32 	%f8292, %f4765, %f8292;
	st.f32 	[%rd77+112], %f8292;
	ld.f32 	%f4766, [%rd47+116];
	add.f32 	%f8291, %f4766, %f8291;
	st.f32 	[%rd77+116], %f8291;
	ld.f32 	%f4767, [%rd47+120];
	add.f32 	%f8290, %f4767, %f8290;
	st.f32 	[%rd77+120], %f8290;
	ld.f32 	%f4768, [%rd47+124];
	add.f32 	%f8289, %f4768, %f8289;
	st.f32 	[%rd77+124], %f8289;
	ld.f32 	%f4769, [%rd47+128];
	add.f32 	%f8288, %f4769, %f8288;
	st.f32 	[%rd77+128], %f8288;
	ld.f32 	%f4770, [%rd47+132];
	add.f32 	%f8287, %f4770, %f8287;
	st.f32 	[%rd77+132], %f8287;
	ld.f32 	%f4771, [%rd47+136];
	add.f32 	%f8286, %f4771, %f8286;
	st.f32 	[%rd77+136], %f8286;
	ld.f32 	%f4772, [%rd47+140];
	add.f32 	%f8285, %f4772, %f8285;
	st.f32 	[%rd77+140], %f8285;
	ld.f32 	%f4773, [%rd47+144];
	add.f32 	%f8284, %f4773, %f8284;
	st.f32 	[%rd77+144], %f8284;
	ld.f32 	%f4774, [%rd47+148];
	add.f32 	%f8283, %f4774, %f8283;
	st.f32 	[%rd77+148], %f8283;
	ld.f32 	%f4775, [%rd47+152];
	add.f32 	%f8282, %f4775, %f8282;
	st.f32 	[%rd77+152], %f8282;
	ld.f32 	%f4776, [%rd47+156];
	add.f32 	%f8281, %f4776, %f8281;
	st.f32 	[%rd77+156], %f8281;
	ld.f32 	%f4777, [%rd47+160];
	add.f32 	%f8280, %f4777, %f8280;
	st.f32 	[%rd77+160], %f8280;
	ld.f32 	%f4778, [%rd47+164];
	add.f32 	%f8279, %f4778, %f8279;
	st.f32 	[%rd77+164], %f8279;
	ld.f32 	%f4779, [%rd47+168];
	add.f32 	%f8278, %f4779, %f8278;
	st.f32 	[%rd77+168], %f8278;
	ld.f32 	%f4780, [%rd47+172];
	add.f32 	%f8277, %f4780, %f8277;
	st.f32 	[%rd77+172], %f8277;
	ld.f32 	%f4781, [%rd47+176];
	add.f32 	%f8276, %f4781, %f8276;
	st.f32 	[%rd77+176], %f8276;
	ld.f32 	%f4782, [%rd47+180];
	add.f32 	%f8275, %f4782, %f8275;
	st.f32 	[%rd77+180], %f8275;
	ld.f32 	%f4783, [%rd47+184];
	add.f32 	%f8274, %f4783, %f8274;
	st.f32 	[%rd77+184], %f8274;
	ld.f32 	%f4784, [%rd47+188];
	add.f32 	%f8273, %f4784, %f8273;
	st.f32 	[%rd77+188], %f8273;
	ld.f32 	%f4785, [%rd47+192];
	add.f32 	%f8272, %f4785, %f8272;
	st.f32 	[%rd77+192], %f8272;
	ld.f32 	%f4786, [%rd47+196];
	add.f32 	%f8271, %f4786, %f8271;
	st.f32 	[%rd77+196], %f8271;
	ld.f32 	%f4787, [%rd47+200];
	add.f32 	%f8270, %f4787, %f8270;
	st.f32 	[%rd77+200], %f8270;
	ld.f32 	%f4788, [%rd47+204];
	add.f32 	%f8269, %f4788, %f8269;
	st.f32 	[%rd77+204], %f8269;
	ld.f32 	%f4789, [%rd47+208];
	add.f32 	%f8268, %f4789, %f8268;
	st.f32 	[%rd77+208], %f8268;
	ld.f32 	%f4790, [%rd47+212];
	add.f32 	%f8267, %f4790, %f8267;
	st.f32 	[%rd77+212], %f8267;
	ld.f32 	%f4791, [%rd47+216];
	add.f32 	%f8266, %f4791, %f8266;
	st.f32 	[%rd77+216], %f8266;
	ld.f32 	%f4792, [%rd47+220];
	add.f32 	%f8265, %f4792, %f8265;
	st.f32 	[%rd77+220], %f8265;
	ld.f32 	%f4793, [%rd47+224];
	add.f32 	%f8264, %f4793, %f8264;
	st.f32 	[%rd77+224], %f8264;
	ld.f32 	%f4794, [%rd47+228];
	add.f32 	%f8263, %f4794, %f8263;
	st.f32 	[%rd77+228], %f8263;
	ld.f32 	%f4795, [%rd47+232];
	add.f32 	%f8262, %f4795, %f8262;
	st.f32 	[%rd77+232], %f8262;
	ld.f32 	%f4796, [%rd47+236];
	add.f32 	%f8261, %f4796, %f8261;
	st.f32 	[%rd77+236], %f8261;
	ld.f32 	%f4797, [%rd47+240];
	add.f32 	%f8260, %f4797, %f8260;
	st.f32 	[%rd77+240], %f8260;
	ld.f32 	%f4798, [%rd47+244];
	add.f32 	%f8259, %f4798, %f8259;
	st.f32 	[%rd77+244], %f8259;
	ld.f32 	%f4799, [%rd47+248];
	add.f32 	%f8258, %f4799, %f8258;
	st.f32 	[%rd77+248], %f8258;
	ld.f32 	%f4800, [%rd47+252];
	add.f32 	%f8257, %f4800, %f8257;
	st.f32 	[%rd77+252], %f8257;
	add.s32 	%r266, %r266, 256;
	add.s32 	%r265, %r265, 256;
	setp.lt.s32 	%p17, %r266, %r2;
	@%p17 bra 	$L__BB13_5;
$L__BB13_6:
	setp.lt.u32 	%p18, %r2, 256;
	@%p18 bra 	$L__BB13_20;
	// begin inline asm
	mov.u32 %r207, %laneid;
	// end inline asm
	mov.b64 	{%r209, %r214}, %rd77;
	mov.b32 	%r215, 1;
	mov.b32 	%r216, 31;
	mov.b32 	%r217, -1;
	// begin inline asm
	shfl.sync.down.b32 %r208, %r209, %r215, %r216, %r217;
	// end inline asm
	// begin inline asm
	shfl.sync.down.b32 %r213, %r214, %r215, %r216, %r217;
	// end inline asm
	setp.gt.s32 	%p35, %r207, 30;
	@%p35 bra 	$L__BB13_9;
	mov.b64 	%rd60, {%r208, %r213};
	ld.f32 	%f6337, [%rd60];
	ld.f32 	%f6338, [%rd77];
	add.f32 	%f6339, %f6337, %f6338;
	st.f32 	[%rd77], %f6339;
	ld.f32 	%f6340, [%rd60+4];
	ld.f32 	%f6341, [%rd77+4];
	add.f32 	%f6342, %f6340, %f6341;
	st.f32 	[%rd77+4], %f6342;
	ld.f32 	%f6343, [%rd60+8];
	ld.f32 	%f6344, [%rd77+8];
	add.f32 	%f6345, %f6343, %f6344;
	st.f32 	[%rd77+8], %f6345;
	ld.f32 	%f6346, [%rd60+12];
	ld.f32 	%f6347, [%rd77+12];
	add.f32 	%f6348, %f6346, %f6347;
	st.f32 	[%rd77+12], %f6348;
	ld.f32 	%f6349, [%rd60+16];
	ld.f32 	%f6350, [%rd77+16];
	add.f32 	%f6351, %f6349, %f6350;
	st.f32 	[%rd77+16], %f6351;
	ld.f32 	%f6352, [%rd60+20];
	ld.f32 	%f6353, [%rd77+20];
	add.f32 	%f6354, %f6352, %f6353;
	st.f32 	[%rd77+20], %f6354;
	ld.f32 	%f6355, [%rd60+24];
	ld.f32 	%f6356, [%rd77+24];
	add.f32 	%f6357, %f6355, %f6356;
	st.f32 	[%rd77+24], %f6357;
	ld.f32 	%f6358, [%rd60+28];
	ld.f32 	%f6359, [%rd77+28];
	add.f32 	%f6360, %f6358, %f6359;
	st.f32 	[%rd77+28], %f6360;
	ld.f32 	%f6361, [%rd60+32];
	ld.f32 	%f6362, [%rd77+32];
	add.f32 	%f6363, %f6361, %f6362;
	st.f32 	[%rd77+32], %f6363;
	ld.f32 	%f6364, [%rd60+36];
	ld.f32 	%f6365, [%rd77+36];
	add.f32 	%f6366, %f6364, %f6365;
	st.f32 	[%rd77+36], %f6366;
	ld.f32 	%f6367, [%rd60+40];
	ld.f32 	%f6368, [%rd77+40];
	add.f32 	%f6369, %f6367, %f6368;
	st.f32 	[%rd77+40], %f6369;
	ld.f32 	%f6370, [%rd60+44];
	ld.f32 	%f6371, [%rd77+44];
	add.f32 	%f6372, %f6370, %f6371;
	st.f32 	[%rd77+44], %f6372;
	ld.f32 	%f6373, [%rd60+48];
	ld.f32 	%f6374, [%rd77+48];
	add.f32 	%f6375, %f6373, %f6374;
	st.f32 	[%rd77+48], %f6375;
	ld.f32 	%f6376, [%rd60+52];
	ld.f32 	%f6377, [%rd77+52];
	add.f32 	%f6378, %f6376, %f6377;
	st.f32 	[%rd77+52], %f6378;
	ld.f32 	%f6379, [%rd60+56];
	ld.f32 	%f6380, [%rd77+56];
	add.f32 	%f6381, %f6379, %f6380;
	st.f32 	[%rd77+56], %f6381;
	ld.f32 	%f6382, [%rd60+60];
	ld.f32 	%f6383, [%rd77+60];
	add.f32 	%f6384, %f6382, %f6383;
	st.f32 	[%rd77+60], %f6384;
	ld.f32 	%f6385, [%rd60+64];
	ld.f32 	%f6386, [%rd77+64];
	add.f32 	%f6387, %f6385, %f6386;
	st.f32 	[%rd77+64], %f6387;
	ld.f32 	%f6388, [%rd60+68];
	ld.f32 	%f6389, [%rd77+68];
	add.f32 	%f6390, %f6388, %f6389;
	st.f32 	[%rd77+68], %f6390;
	ld.f32 	%f6391, [%rd60+72];
	ld.f32 	%f6392, [%rd77+72];
	add.f32 	%f6393, %f6391, %f6392;
	st.f32 	[%rd77+72], %f6393;
	ld.f32 	%f6394, [%rd60+76];
	ld.f32 	%f6395, [%rd77+76];
	add.f32 	%f6396, %f6394, %f6395;
	st.f32 	[%rd77+76], %f6396;
	ld.f32 	%f6397, [%rd60+80];
	ld.f32 	%f6398, [%rd77+80];
	add.f32 	%f6399, %f6397, %f6398;
	st.f32 	[%rd77+80], %f6399;
	ld.f32 	%f6400, [%rd60+84];
	ld.f32 	%f6401, [%rd77+84];
	add.f32 	%f6402, %f6400, %f6401;
	st.f32 	[%rd77+84], %f6402;
	ld.f32 	%f6403, [%rd60+88];
	ld.f32 	%f6404, [%rd77+88];
	add.f32 	%f6405, %f6403, %f6404;
	st.f32 	[%rd77+88], %f6405;
	ld.f32 	%f6406, [%rd60+92];
	ld.f32 	%f6407, [%rd77+92];
	add.f32 	%f6408, %f6406, %f6407;
	st.f32 	[%rd77+92], %f6408;
	ld.f32 	%f6409, [%rd60+96];
	ld.f32 	%f6410, [%rd77+96];
	add.f32 	%f6411, %f6409, %f6410;
	st.f32 	[%rd77+96], %f6411;
	ld.f32 	%f6412, [%rd60+100];
	ld.f32 	%f6413, [%rd77+100];
	add.f32 	%f6414, %f6412, %f6413;
	st.f32 	[%rd77+100], %f6414;
	ld.f32 	%f6415, [%rd60+104];
	ld.f32 	%f6416, [%rd77+104];
	add.f32 	%f6417, %f6415, %f6416;
	st.f32 	[%rd77+104], %f6417;
	ld.f32 	%f6418, [%rd60+108];
	ld.f32 	%f6419, [%rd77+108];
	add.f32 	%f6420, %f6418, %f6419;
	st.f32 	[%rd77+108], %f6420;
	ld.f32 	%f6421, [%rd60+112];
	ld.f32 	%f6422, [%rd77+112];
	add.f32 	%f6423, %f6421, %f6422;
	st.f32 	[%rd77+112], %f6423;
	ld.f32 	%f6424, [%rd60+116];
	ld.f32 	%f6425, [%rd77+116];
	add.f32 	%f6426, %f6424, %f6425;
	st.f32 	[%rd77+116], %f6426;
	ld.f32 	%f6427, [%rd60+120];
	ld.f32 	%f6428, [%rd77+120];
	add.f32 	%f6429, %f6427, %f6428;
	st.f32 	[%rd77+120], %f6429;
	ld.f32 	%f6430, [%rd60+124];
	ld.f32 	%f6431, [%rd77+124];
	add.f32 	%f6432, %f6430, %f6431;
	st.f32 	[%rd77+124], %f6432;
	ld.f32 	%f6433, [%rd60+128];
	ld.f32 	%f6434, [%rd77+128];
	add.f32 	%f6435, %f6433, %f6434;
	st.f32 	[%rd77+128], %f6435;
	ld.f32 	%f6436, [%rd60+132];
	ld.f32 	%f6437, [%rd77+132];
	add.f32 	%f6438, %f6436, %f6437;
	st.f32 	[%rd77+132], %f6438;
	ld.f32 	%f6439, [%rd60+136];
	ld.f32 	%f6440, [%rd77+136];
	add.f32 	%f6441, %f6439, %f6440;
	st.f32 	[%rd77+136], %f6441;
	ld.f32 	%f6442, [%rd60+140];
	ld.f32 	%f6443, [%rd77+140];
	add.f32 	%f6444, %f6442, %f6443;
	st.f32 	[%rd77+140], %f6444;
	ld.f32 	%f6445, [%rd60+144];
	ld.f32 	%f6446, [%rd77+144];
	add.f32 	%f6447, %f6445, %f6446;
	st.f32 	[%rd77+144], %f6447;
	ld.f32 	%f6448, [%rd60+148];
	ld.f32 	%f6449, [%rd77+148];
	add.f32 	%f6450, %f6448, %f6449;
	st.f32 	[%rd77+148], %f6450;
	ld.f32 	%f6451, [%rd60+152];
	ld.f32 	%f6452, [%rd77+152];
	add.f32 	%f6453, %f6451, %f6452;
	st.f32 	[%rd77+152], %f6453;
	ld.f32 	%f6454, [%rd60+156];
	ld.f32 	%f6455, [%rd77+156];
	add.f32 	%f6456, %f6454, %f6455;
	st.f32 	[%rd77+156], %f6456;
	ld.f32 	%f6457, [%rd60+160];
	ld.f32 	%f6458, [%rd77+160];
	add.f32 	%f6459, %f6457, %f6458;
	st.f32 	[%rd77+160], %f6459;
	ld.f32 	%f6460, [%rd60+164];
	ld.f32 	%f6461, [%rd77+164];
	add.f32 	%f6462, %f6460, %f6461;
	st.f32 	[%rd77+164], %f6462;
	ld.f32 	%f6463, [%rd60+168];
	ld.f32 	%f6464, [%rd77+168];
	add.f32 	%f6465, %f6463, %f6464;
	st.f32 	[%rd77+168], %f6465;
	ld.f32 	%f6466, [%rd60+172];
	ld.f32 	%f6467, [%rd77+172];
	add.f32 	%f6468, %f6466, %f6467;
	st.f32 	[%rd77+172], %f6468;
	ld.f32 	%f6469, [%rd60+176];
	ld.f32 	%f6470, [%rd77+176];
	add.f32 	%f6471, %f6469, %f6470;
	st.f32 	[%rd77+176], %f6471;
	ld.f32 	%f6472, [%rd60+180];
	ld.f32 	%f6473, [%rd77+180];
	add.f32 	%f6474, %f6472, %f6473;
	st.f32 	[%rd77+180], %f6474;
	ld.f32 	%f6475, [%rd60+184];
	ld.f32 	%f6476, [%rd77+184];
	add.f32 	%f6477, %f6475, %f6476;
	st.f32 	[%rd77+184], %f6477;
	ld.f32 	%f6478, [%rd60+188];
	ld.f32 	%f6479, [%rd77+188];
	add.f32 	%f6480, %f6478, %f6479;
	st.f32 	[%rd77+188], %f6480;
	ld.f32 	%f6481, [%rd60+192];
	ld.f32 	%f6482, [%rd77+192];
	add.f32 	%f6483, %f6481, %f6482;
	st.f32 	[%rd77+192], %f6483;
	ld.f32 	%f6484, [%rd60+196];
	ld.f32 	%f6485, [%rd77+196];
	add.f32 	%f6486, %f6484, %f6485;
	st.f32 	[%rd77+196], %f6486;
	ld.f32 	%f6487, [%rd60+200];
	ld.f32 	%f6488, [%rd77+200];
	add.f32 	%f6489, %f6487, %f6488;
	st.f32 	[%rd77+200], %f6489;
	ld.f32 	%f6490, [%rd60+204];
	ld.f32 	%f6491, [%rd77+204];
	add.f32 	%f6492, %f6490, %f6491;
	st.f32 	[%rd77+204], %f6492;
	ld.f32 	%f6493, [%rd60+208];
	ld.f32 	%f6494, [%rd77+208];
	add.f32 	%f6495, %f6493, %f6494;
	st.f32 	[%rd77+208], %f6495;
	ld.f32 	%f6496, [%rd60+212];
	ld.f32 	%f6497, [%rd77+212];
	add.f32 	%f6498, %f6496, %f6497;
	st.f32 	[%rd77+212], %f6498;
	ld.f32 	%f6499, [%rd60+216];
	ld.f32 	%f6500, [%rd77+216];
	add.f32 	%f6501, %f6499, %f6500;
	st.f32 	[%rd77+216], %f6501;
	ld.f32 	%f6502, [%rd60+220];
	ld.f32 	%f6503, [%rd77+220];
	add.f32 	%f6504, %f6502, %f6503;
	st.f32 	[%rd77+220], %f6504;
	ld.f32 	%f6505, [%rd60+224];
	ld.f32 	%f6506, [%rd77+224];
	add.f32 	%f6507, %f6505, %f6506;
	st.f32 	[%rd77+224], %f6507;
	ld.f32 	%f6508, [%rd60+228];
	ld.f32 	%f6509, [%rd77+228];
	add.f32 	%f6510, %f6508, %f6509;
	st.f32 	[%rd77+228], %f6510;
	ld.f32 	%f6511, [%rd60+232];
	ld.f32 	%f6512, [%rd77+232];
	add.f32 	%f6513, %f6511, %f6512;
	st.f32 	[%rd77+232], %f6513;
	ld.f32 	%f6514, [%rd60+236];
	ld.f32 	%f6515, [%rd77+236];
	add.f32 	%f6516, %f6514, %f6515;
	st.f32 	[%rd77+236], %f6516;
	ld.f32 	%f6517, [%rd60+240];
	ld.f32 	%f6518, [%rd77+240];
	add.f32 	%f6519, %f6517, %f6518;
	st.f32 	[%rd77+240], %f6519;
	ld.f32 	%f6520, [%rd60+244];
	ld.f32 	%f6521, [%rd77+244];
	add.f32 	%f6522, %f6520, %f6521;
	st.f32 	[%rd77+244], %f6522;
	ld.f32 	%f6523, [%rd60+248];
	ld.f32 	%f6524, [%rd77+248];
	add.f32 	%f6525, %f6523, %f6524;
	st.f32 	[%rd77+248], %f6525;
	ld.f32 	%f6526, [%rd60+252];
	ld.f32 	%f6527, [%rd77+252];
	add.f32 	%f6528, %f6526, %f6527;
	st.f32 	[%rd77+252], %f6528;
$L__BB13_9:
	mov.b32 	%r225, 2;
	mov.b32 	%r226, 31;
	mov.b32 	%r227, -1;
	// begin inline asm
	shfl.sync.down.b32 %r218, %r209, %r225, %r226, %r227;
	// end inline asm
	// begin inline asm
	shfl.sync.down.b32 %r223, %r214, %r225, %r226, %r227;
	// end inline asm
	setp.gt.s32 	%p36, %r207, 29;
	@%p36 bra 	$L__BB13_11;
	mov.b64 	%rd61, {%r218, %r223};
	ld.f32 	%f6529, [%rd61];
	ld.f32 	%f6530, [%rd77];
	add.f32 	%f6531, %f6529, %f6530;
	st.f32 	[%rd77], %f6531;
	ld.f32 	%f6532, [%rd61+4];
	ld.f32 	%f6533, [%rd77+4];
	add.f32 	%f6534, %f6532, %f6533;
	st.f32 	[%rd77+4], %f6534;
	ld.f32 	%f6535, [%rd61+8];
	ld.f32 	%f6536, [%rd77+8];
	add.f32 	%f6537, %f6535, %f6536;
	st.f32 	[%rd77+8], %f6537;
	ld.f32 	%f6538, [%rd61+12];
	ld.f32 	%f6539, [%rd77+12];
	add.f32 	%f6540, %f6538, %f6539;
	st.f32 	[%rd77+12], %f6540;
	ld.f32 	%f6541, [%rd61+16];
	ld.f32 	%f6542, [%rd77+16];
	add.f32 	%f6543, %f6541, %f6542;
	st.f32 	[%rd77+16], %f6543;
	ld.f32 	%f6544, [%rd61+20];
	ld.f32 	%f6545, [%rd77+20];
	add.f32 	%f6546, %f6544, %f6545;
	st.f32 	[%rd77+20], %f6546;
	ld.f32 	%f6547, [%rd61+24];
	ld.f32 	%f6548, [%rd77+24];
	add.f32 	%f6549, %f6547, %f6548;
	st.f32 	[%rd77+24], %f6549;
	ld.f32 	%f6550, [%rd61+28];
	ld.f32 	%f6551, [%rd77+28];
	add.f32 	%f6552, %f6550, %f6551;
	st.f32 	[%rd77+28], %f6552;
	ld.f32 	%f6553, [%rd61+32];
	ld.f32 	%f6554, [%rd77+32];
	add.f32 	%f6555, %f6553, %f6554;
	st.f32 	[%rd77+32], %f6555;
	ld.f32 	%f6556, [%rd61+36];
	ld.f32 	%f6557, [%rd77+36];
	add.f32 	%f6558, %f6556, %f6557;
	st.f32 	[%rd77+36], %f6558;
	ld.f32 	%f6559, [%rd61+40];
	ld.f32 	%f6560, [%rd77+40];
	add.f32 	%f6561, %f6559, %f6560;
	st.f32 	[%rd77+40], %f6561;
	ld.f32 	%f6562, [%rd61+44];
	ld.f32 	%f6563, [%rd77+44];
	add.f32 	%f6564, %f6562, %f6563;
	st.f32 	[%rd77+44], %f6564;
	ld.f32 	%f6565, [%rd61+48];
	ld.f32 	%f6566, [%rd77+48];
	add.f32 	%f6567, %f6565, %f6566;
	st.f32 	[%rd77+48], %f6567;
	ld.f32 	%f6568, [%rd61+52];
	ld.f32 	%f6569, [%rd77+52];
	add.f32 	%f6570, %f6568, %f6569;
	st.f32 	[%rd77+52], %f6570;
	ld.f32 	%f6571, [%rd61+56];
	ld.f32 	%f6572, [%rd77+56];
	add.f32 	%f6573, %f6571, %f6572;
	st.f32 	[%rd77+56], %f6573;
	ld.f32 	%f6574, [%rd61+60];
	ld.f32 	%f6575, [%rd77+60];
	add.f32 	%f6576, %f6574, %f6575;
	st.f32 	[%rd77+60], %f6576;
	ld.f32 	%f6577, [%rd61+64];
	ld.f32 	%f6578, [%rd77+64];
	add.f32 	%f6579, %f6577, %f6578;
	st.f32 	[%rd77+64], %f6579;
	ld.f32 	%f6580, [%rd61+68];
	ld.f32 	%f6581, [%rd77+68];
	add.f32 	%f6582, %f6580, %f6581;
	st.f32 	[%rd77+68], %f6582;
	ld.f32 	%f6583, [%rd61+72];
	ld.f32 	%f6584, [%rd77+72];
	add.f32 	%f6585, %f6583, %f6584;
	st.f32 	[%rd77+72], %f6585;
	ld.f32 	%f6586, [%rd61+76];
	ld.f32 	%f6587, [%rd77+76];
	add.f32 	%f6588, %f6586, %f6587;
	st.f32 	[%rd77+76], %f6588;
	ld.f32 	%f6589, [%rd61+80];
	ld.f32 	%f6590, [%rd77+80];
	add.f32 	%f6591, %f6589, %f6590;
	st.f32 	[%rd77+80], %f6591;
	ld.f32 	%f6592, [%rd61+84];
	ld.f32 	%f6593, [%rd77+84];
	add.f32 	%f6594, %f6592, %f6593;
	st.f32 	[%rd77+84], %f6594;
	ld.f32 	%f6595, [%rd61+88];
	ld.f32 	%f6596, [%rd77+88];
	add.f32 	%f6597, %f6595, %f6596;
	st.f32 	[%rd77+88], %f6597;
	ld.f32 	%f6598, [%rd61+92];
	ld.f32 	%f6599, [%rd77+92];
	add.f32 	%f6600, %f6598, %f6599;
	st.f32 	[%rd77+92], %f6600;
	ld.f32 	%f6601, [%rd61+96];
	ld.f32 	%f6602, [%rd77+96];
	add.f32 	%f6603, %f6601, %f6602;
	st.f32 	[%rd77+96], %f6603;
	ld.f32 	%f6604, [%rd61+100];
	ld.f32 	%f6605, [%rd77+100];
	add.f32 	%f6606, %f6604, %f6605;
	st.f32 	[%rd77+100], %f6606;
	ld.f32 	%f6607, [%rd61+104];
	ld.f32 	%f6608, [%rd77+104];
	add.f32 	%f6609, %f6607, %f6608;
	st.f32 	[%rd77+104], %f6609;
	ld.f32 	%f6610, [%rd61+108];
	ld.f32 	%f6611, [%rd77+108];
	add.f32 	%f6612, %f6610, %f6611;
	st.f32 	[%rd77+108], %f6612;
	ld.f32 	%f6613, [%rd61+112];
	ld.f32 	%f6614, [%rd77+112];
	add.f32 	%f6615, %f6613, %f6614;
	st.f32 	[%rd77+112], %f6615;
	ld.f32 	%f6616, [%rd61+116];
	ld.f32 	%f6617, [%rd77+116];
	add.f32 	%f6618, %f6616, %f6617;
	st.f32 	[%rd77+116], %f6618;
	ld.f32 	%f6619, [%rd61+120];
	ld.f32 	%f6620, [%rd77+120];
	add.f32 	%f6621, %f6619, %f6620;
	st.f32 	[%rd77+120], %f6621;
	ld.f32 	%f6622, [%rd61+124];
	ld.f32 	%f6623, [%rd77+124];
	add.f32 	%f6624, %f6622, %f6623;
	st.f32 	[%rd77+124], %f6624;
	ld.f32 	%f6625, [%rd61+128];
	ld.f32 	%f6626, [%rd77+128];
	add.f32 	%f6627, %f6625, %f6626;
	st.f32 	[%rd77+128], %f6627;
	ld.f32 	%f6628, [%rd61+132];
	ld.f32 	%f6629, [%rd77+132];
	add.f32 	%f6630, %f6628, %f6629;
	st.f32 	[%rd77+132], %f6630;
	ld.f32 	%f6631, [%rd61+136];
	ld.f32 	%f6632, [%rd77+136];
	add.f32 	%f6633, %f6631, %f6632;
	st.f32 	[%rd77+136], %f6633;
	ld.f32 	%f6634, [%rd61+140];
	ld.f32 	%f6635, [%rd77+140];
	add.f32 	%f6636, %f6634, %f6635;
	st.f32 	[%rd77+140], %f6636;
	ld.f32 	%f6637, [%rd61+144];
	ld.f32 	%f6638, [%rd77+144];
	add.f32 	%f6639, %f6637, %f6638;
	st.f32 	[%rd77+144], %f6639;
	ld.f32 	%f6640, [%rd61+148];
	ld.f32 	%f6641, [%rd77+148];
	add.f32 	%f6642, %f6640, %f6641;
	st.f32 	[%rd77+148], %f6642;
	ld.f32 	%f6643, [%rd61+152];
	ld.f32 	%f6644, [%rd77+152];
	add.f32 	%f6645, %f6643, %f6644;
	st.f32 	[%rd77+152], %f6645;
	ld.f32 	%f6646, [%rd61+156];
	ld.f32 	%f6647, [%rd77+156];
	add.f32 	%f6648, %f6646, %f6647;
	st.f32 	[%rd77+156], %f6648;
	ld.f32 	%f6649, [%rd61+160];
	ld.f32 	%f6650, [%rd77+160];
	add.f32 	%f6651, %f6649, %f6650;
	st.f32 	[%rd77+160], %f6651;
	ld.f32 	%f6652, [%rd61+164];
	ld.f32 	%f6653, [%rd77+164];
	add.f32 	%f6654, %f6652, %f6653;
	st.f32 	[%rd77+164], %f6654;
	ld.f32 	%f6655, [%rd61+168];
	ld.f32 	%f6656, [%rd77+168];
	add.f32 	%f6657, %f6655, %f6656;
	st.f32 	[%rd77+168], %f6657;
	ld.f32 	%f6658, [%rd61+172];
	ld.f32 	%f6659, [%rd77+172];
	add.f32 	%f6660, %f6658, %f6659;
	st.f32 	[%rd77+172], %f6660;
	ld.f32 	%f6661, [%rd61+176];
	ld.f32 	%f6662, [%rd77+176];
	add.f32 	%f6663, %f6661, %f6662;
	st.f32 	[%rd77+176], %f6663;
	ld.f32 	%f6664, [%rd61+180];
	ld.f32 	%f6665, [%rd77+180];
	add.f32 	%f6666, %f6664, %f6665;
	st.f32 	[%rd77+180], %f6666;
	ld.f32 	%f6667, [%rd61+184];
	ld.f32 	%f6668, [%rd77+184];
	add.f32 	%f6669, %f6667, %f6668;
	st.f32 	[%rd77+184], %f6669;
	ld.f32 	%f6670, [%rd61+188];
	ld.f32 	%f6671, [%rd77+188];
	add.f32 	%f6672, %f6670, %f6671;
	st.f32 	[%rd77+188], %f6672;
	ld.f32 	%f6673, [%rd61+192];
	ld.f32 	%f6674, [%rd77+192];
	add.f32 	%f6675, %f6673, %f6674;
	st.f32 	[%rd77+192], %f6675;
	ld.f32 	%f6676, [%rd61+196];
	ld.f32 	%f6677, [%rd77+196];
	add.f32 	%f6678, %f6676, %f6677;
	st.f32 	[%rd77+196], %f6678;
	ld.f32 	%f6679, [%rd61+200];
	ld.f32 	%f6680, [%rd77+200];
	add.f32 	%f6681, %f6679, %f6680;
	st.f32 	[%rd77+200], %f6681;
	ld.f32 	%f6682, [%rd61+204];
	ld.f32 	%f6683, [%rd77+204];
	add.f32 	%f6684, %f6682, %f6683;
	st.f32 	[%rd77+204], %f6684;
	ld.f32 	%f6685, [%rd61+208];
	ld.f32 	%f6686, [%rd77+208];
	add.f32 	%f6687, %f6685, %f6686;
	st.f32 	[%rd77+208], %f6687;
	ld.f32 	%f6688, [%rd61+212];
	ld.f32 	%f6689, [%rd77+212];
	add.f32 	%f6690, %f6688, %f6689;
	st.f32 	[%rd77+212], %f6690;
	ld.f32 	%f6691, [%rd61+216];
	ld.f32 	%f6692, [%rd77+216];
	add.f32 	%f6693, %f6691, %f6692;
	st.f32 	[%rd77+216], %f6693;
	ld.f32 	%f6694, [%rd61+220];
	ld.f32 	%f6695, [%rd77+220];
	add.f32 	%f6696, %f6694, %f6695;
	st.f32 	[%rd77+220], %f6696;
	ld.f32 	%f6697, [%rd61+224];
	ld.f32 	%f6698, [%rd77+224];
	add.f32 	%f6699, %f6697, %f6698;
	st.f32 	[%rd77+224], %f6699;
	ld.f32 	%f6700, [%rd61+228];
	ld.f32 	%f6701, [%rd77+228];
	add.f32 	%f6702, %f6700, %f6701;
	st.f32 	[%rd77+228], %f6702;
	ld.f32 	%f6703, [%rd61+232];
	ld.f32 	%f6704, [%rd77+232];
	add.f32 	%f6705, %f6703, %f6704;
	st.f32 	[%rd77+232], %f6705;
	ld.f32 	%f6706, [%rd61+236];
	ld.f32 	%f6707, [%rd77+236];
	add.f32 	%f6708, %f6706, %f6707;
	st.f32 	[%rd77+236], %f6708;
	ld.f32 	%f6709, [%rd61+240];
	ld.f32 	%f6710, [%rd77+240];
	add.f32 	%f6711, %f6709, %f6710;
	st.f32 	[%rd77+240], %f6711;
	ld.f32 	%f6712, [%rd61+244];
	ld.f32 	%f6713, [%rd77+244];
	add.f32 	%f6714, %f6712, %f6713;
	st.f32 	[%rd77+244], %f6714;
	ld.f32 	%f6715, [%rd61+248];
	ld.f32 	%f6716, [%rd77+248];
	add.f32 	%f6717, %f6715, %f6716;
	st.f32 	[%rd77+248], %f6717;
	ld.f32 	%f6718, [%rd61+252];
	ld.f32 	%f6719, [%rd77+252];
	add.f32 	%f6720, %f6718, %f6719;
	st.f32 	[%rd77+252], %f6720;
$L__BB13_11:
	mov.b32 	%r235, 4;
	mov.b32 	%r236, 31;
	mov.b32 	%r237, -1;
	// begin inline asm
	shfl.sync.down.b32 %r228, %r209, %r235, %r236, %r237;
	// end inline asm
	// begin inline asm
	shfl.sync.down.b32 %r233, %r214, %r235, %r236, %r237;
	// end inline asm
	setp.gt.s32 	%p37, %r207, 27;
	@%p37 bra 	$L__BB13_13;
	mov.b64 	%rd62, {%r228, %r233};
	ld.f32 	%f6721, [%rd62];
	ld.f32 	%f6722, [%rd77];
	add.f32 	%f6723, %f6721, %f6722;
	st.f32 	[%rd77], %f6723;
	ld.f32 	%f6724, [%rd62+4];
	ld.f32 	%f6725, [%rd77+4];
	add.f32 	%f6726, %f6724, %f6725;
	st.f32 	[%rd77+4], %f6726;
	ld.f32 	%f6727, [%rd62+8];
	ld.f32 	%f6728, [%rd77+8];
	add.f32 	%f6729, %f6727, %f6728;
	st.f32 	[%rd77+8], %f6729;
	ld.f32 	%f6730, [%rd62+12];
	ld.f32 	%f6731, [%rd77+12];
	add.f32 	%f6732, %f6730, %f6731;
	st.f32 	[%rd77+12], %f6732;
	ld.f32 	%f6733, [%rd62+16];
	ld.f32 	%f6734, [%rd77+16];
	add.f32 	%f6735, %f6733, %f6734;
	st.f32 	[%rd77+16], %f6735;
	ld.f32 	%f6736, [%rd62+20];
	ld.f32 	%f6737, [%rd77+20];
	add.f32 	%f6738, %f6736, %f6737;
	st.f32 	[%rd77+20], %f6738;
	ld.f32 	%f6739, [%rd62+24];
	ld.f32 	%f6740, [%rd77+24];
	add.f32 	%f6741, %f6739, %f6740;
	st.f32 	[%rd77+24], %f6741;
	ld.f32 	%f6742, [%rd62+28];
	ld.f32 	%f6743, [%rd77+28];
	add.f32 	%f6744, %f6742, %f6743;
	st.f32 	[%rd77+28], %f6744;
	ld.f32 	%f6745, [%rd62+32];
	ld.f32 	%f6746, [%rd77+32];
	add.f32 	%f6747, %f6745, %f6746;
	st.f32 	[%rd77+32], %f6747;
	ld.f32 	%f6748, [%rd62+36];
	ld.f32 	%f6749, [%rd77+36];
	add.f32 	%f6750, %f6748, %f6749;
	st.f32 	[%rd77+36], %f6750;
	ld.f32 	%f6751, [%rd62+40];
	ld.f32 	%f6752, [%rd77+40];
	add.f32 	%f6753, %f6751, %f6752;
	st.f32 	[%rd77+40], %f6753;
	ld.f32 	%f6754, [%rd62+44];
	ld.f32 	%f6755, [%rd77+44];
	add.f32 	%f6756, %f6754, %f6755;
	st.f32 	[%rd77+44], %f6756;
	ld.f32 	%f6757, [%rd62+48];
	ld.f32 	%f6758, [%rd77+48];
	add.f32 	%f6759, %f6757, %f6758;
	st.f32 	[%rd77+48], %f6759;
	ld.f32 	%f6760, [%rd62+52];
	ld.f32 	%f6761, [%rd77+52];
	add.f32 	%f6762, %f6760, %f6761;
	st.f32 	[%rd77+52], %f6762;
	ld.f32 	%f6763, [%rd62+56];
	ld.f32 	%f6764, [%rd77+56];
	add.f32 	%f6765, %f6763, %f6764;
	st.f32 	[%rd77+56], %f6765;
	ld.f32 	%f6766, [%rd62+60];
	ld.f32 	%f6767, [%rd77+60];
	add.f32 	%f6768, %f6766, %f6767;
	st.f32 	[%rd77+60], %f6768;
	ld.f32 	%f6769, [%rd62+64];
	ld.f32 	%f6770, [%rd77+64];
	add.f32 	%f6771, %f6769, %f6770;
	st.f32 	[%rd77+64], %f6771;
	ld.f32 	%f6772, [%rd62+68];
	ld.f32 	%f6773, [%rd77+68];
	add.f32 	%f6774, %f6772, %f6773;
	st.f32 	[%rd77+68], %f6774;
	ld.f32 	%f6775, [%rd62+72];
	ld.f32 	%f6776, [%rd77+72];
	add.f32 	%f6777, %f6775, %f6776;
	st.f32 	[%rd77+72], %f6777;
	ld.f32 	%f6778, [%rd62+76];
	ld.f32 	%f6779, [%rd77+76];
	add.f32 	%f6780, %f6778, %f6779;
	st.f32 	[%rd77+76], %f6780;
	ld.f32 	%f6781, [%rd62+80];
	ld.f32 	%f6782, [%rd77+80];
	add.f32 	%f6783, %f6781, %f6782;
	st.f32 	[%rd77+80], %f6783;
	ld.f32 	%f6784, [%rd62+84];
	ld.f32 	%f6785, [%rd77+84];
	add.f32 	%f6786, %f6784, %f6785;
	st.f32 	[%rd77+84], %f6786;
	ld.f32 	%f6787, [%rd62+88];
	ld.f32 	%f6788, [%rd77+88];
	add.f32 	%f6789, %f6787, %f6788;
	st.f32 	[%rd77+88], %f6789;
	ld.f32 	%f6790, [%rd62+92];
	ld.f32 	%f6791, [%rd77+92];
	add.f32 	%f6792, %f6790, %f6791;
	st.f32 	[%rd77+92], %f6792;
	ld.f32 	%f6793, [%rd62+96];
	ld.f32 	%f6794, [%rd77+96];
	add.f32 	%f6795, %f6793, %f6794;
	st.f32 	[%rd77+96], %f6795;
	ld.f32 	%f6796, [%rd62+100];
	ld.f32 	%f6797, [%rd77+100];
	add.f32 	%f6798, %f6796, %f6797;
	st.f32 	[%rd77+100], %f6798;
	ld.f32 	%f6799, [%rd62+104];
	ld.f32 	%f6800, [%rd77+104];
	add.f32 	%f6801, %f6799, %f6800;
	st.f32 	[%rd77+104], %f6801;
	ld.f32 	%f6802, [%rd62+108];
	ld.f32 	%f6803, [%rd77+108];
	add.f32 	%f6804, %f6802, %f6803;
	st.f32 	[%rd77+108], %f6804;
	ld.f32 	%f6805, [%rd62+112];
	ld.f32 	%f6806, [%rd77+112];
	add.f32 	%f6807, %f6805, %f6806;
	st.f32 	[%rd77+112], %f6807;
	ld.f32 	%f6808, [%rd62+116];
	ld.f32 	%f6809, [%rd77+116];
	add.f32 	%f6810, %f6808, %f6809;
	st.f32 	[%rd77+116], %f6810;
	ld.f32 	%f6811, [%rd62+120];
	ld.f32 	%f6812, [%rd77+120];
	add.f32 	%f6813, %f6811, %f6812;
	st.f32 	[%rd77+120], %f6813;
	ld.f32 	%f6814, [%rd62+124];
	ld.f32 	%f6815, [%rd77+124];
	add.f32 	%f6816, %f6814, %f6815;
	st.f32 	[%rd77+124], %f6816;
	ld.f32 	%f6817, [%rd62+128];
	ld.f32 	%f6818, [%rd77+128];
	add.f32 	%f6819, %f6817, %f6818;
	st.f32 	[%rd77+128], %f6819;
	ld.f32 	%f6820, [%rd62+132];
	ld.f32 	%f6821, [%rd77+132];
	add.f32 	%f6822, %f6820, %f6821;
	st.f32 	[%rd77+132], %f6822;
	ld.f32 	%f6823, [%rd62+136];
	ld.f32 	%f6824, [%rd77+136];
	add.f32 	%f6825, %f6823, %f6824;
	st.f32 	[%rd77+136], %f6825;
	ld.f32 	%f6826, [%rd62+140];
	ld.f32 	%f6827, [%rd77+140];
	add.f32 	%f6828, %f6826, %f6827;
	st.f32 	[%rd77+140], %f6828;
	ld.f32 	%f6829, [%rd62+144];
	ld.f32 	%f6830, [%rd77+144];
	add.f32 	%f6831, %f6829, %f6830;
	st.f32 	[%rd77+144], %f6831;
	ld.f32 	%f6832, [%rd62+148];
	ld.f32 	%f6833, [%rd77+148];
	add.f32 	%f6834, %f6832, %f6833;
	st.f32 	[%rd77+148], %f6834;
	ld.f32 	%f6835, [%rd62+152];
	ld.f32 	%f6836, [%rd77+152];
	add.f32 	%f6837, %f6835, %f6836;
	st.f32 	[%rd77+152], %f6837;
	ld.f32 	%f6838, [%rd62+156];
	ld.f32 	%f6839, [%rd77+156];
	add.f32 	%f6840, %f6838, %f6839;
	st.f32 	[%rd77+156], %f6840;
	ld.f32 	%f6841, [%rd62+160];
	ld.f32 	%f6842, [%rd77+160];
	add.f32 	%f6843, %f6841, %f6842;
	st.f32 	[%rd77+160], %f6843;
	ld.f32 	%f6844, [%rd62+164];
	ld.f32 	%f6845, [%rd77+164];
	add.f32 	%f6846, %f6844, %f6845;
	st.f32 	[%rd77+164], %f6846;
	ld.f32 	%f6847, [%rd62+168];
	ld.f32 	%f6848, [%rd77+168];
	add.f32 	%f6849, %f6847, %f6848;
	st.f32 	[%rd77+168], %f6849;
	ld.f32 	%f6850, [%rd62+172];
	ld.f32 	%f6851, [%rd77+172];
	add.f32 	%f6852, %f6850, %f6851;
	st.f32 	[%rd77+172], %f6852;
	ld.f32 	%f6853, [%rd62+176];
	ld.f32 	%f6854, [%rd77+176];
	add.f32 	%f6855, %f6853, %f6854;
	st.f32 	[%rd77+176], %f6855;
	ld.f32 	%f6856, [%rd62+180];
	ld.f32 	%f6857, [%rd77+180];
	add.f32 	%f6858, %f6856, %f6857;
	st.f32 	[%rd77+180], %f6858;
	ld.f32 	%f6859, [%rd62+184];
	ld.f32 	%f6860, [%rd77+184];
	add.f32 	%f6861, %f6859, %f6860;
	st.f32 	[%rd77+184], %f6861;
	ld.f32 	%f6862, [%rd62+188];
	ld.f32 	%f6863, [%rd77+188];
	add.f32 	%f6864, %f6862, %f6863;
	st.f32 	[%rd77+188], %f6864;
	ld.f32 	%f6865, [%rd62+192];
	ld.f32 	%f6866, [%rd77+192];
	add.f32 	%f6867, %f6865, %f6866;
	st.f32 	[%rd77+192], %f6867;
	ld.f32 	%f6868, [%rd62+196];
	ld.f32 	%f6869, [%rd77+196];
	add.f32 	%f6870, %f6868, %f6869;
	st.f32 	[%rd77+196], %f6870;
	ld.f32 	%f6871, [%rd62+200];
	ld.f32 	%f6872, [%rd77+200];
	add.f32 	%f6873, %f6871, %f6872;
	st.f32 	[%rd77+200], %f6873;
	ld.f32 	%f6874, [%rd62+204];
	ld.f32 	%f6875, [%rd77+204];
	add.f32 	%f6876, %f6874, %f6875;
	st.f32 	[%rd77+204], %f6876;
	ld.f32 	%f6877, [%rd62+208];
	ld.f32 	%f6878, [%rd77+208];
	add.f32 	%f6879, %f6877, %f6878;
	st.f32 	[%rd77+208], %f6879;
	ld.f32 	%f6880, [%rd62+212];
	ld.f32 	%f6881, [%rd77+212];
	add.f32 	%f6882, %f6880, %f6881;
	st.f32 	[%rd77+212], %f6882;
	ld.f32 	%f6883, [%rd62+216];
	ld.f32 	%f6884, [%rd77+216];
	add.f32 	%f6885, %f6883, %f6884;
	st.f32 	[%rd77+216], %f6885;
	ld.f32 	%f6886, [%rd62+220];
	ld.f32 	%f6887, [%rd77+220];
	add.f32 	%f6888, %f6886, %f6887;
	st.f32 	[%rd77+220], %f6888;
	ld.f32 	%f6889, [%rd62+224];
	ld.f32 	%f6890, [%rd77+224];
	add.f32 	%f6891, %f6889, %f6890;
	st.f32 	[%rd77+224], %f6891;
	ld.f32 	%f6892, [%rd62+228];
	ld.f32 	%f6893, [%rd77+228];
	add.f32 	%f6894, %f6892, %f6893;
	st.f32 	[%rd77+228], %f6894;
	ld.f32 	%f6895, [%rd62+232];
	ld.f32 	%f6896, [%rd77+232];
	add.f32 	%f6897, %f6895, %f6896;
	st.f32 	[%rd77+232], %f6897;
	ld.f32 	%f6898, [%rd62+236];
	ld.f32 	%f6899, [%rd77+236];
	add.f32 	%f6900, %f6898, %f6899;
	st.f32 	[%rd77+236], %f6900;
	ld.f32 	%f6901, [%rd62+240];
	ld.f32 	%f6902, [%rd77+240];
	add.f32 	%f6903, %f6901, %f6902;
	st.f32 	[%rd77+240], %f6903;
	ld.f32 	%f6904, [%rd62+244];
	ld.f32 	%f6905, [%rd77+244];
	add.f32 	%f6906, %f6904, %f6905;
	st.f32 	[%rd77+244], %f6906;
	ld.f32 	%f6907, [%rd62+248];
	ld.f32 	%f6908, [%rd77+248];
	add.f32 	%f6909, %f6907, %f6908;
	st.f32 	[%rd77+248], %f6909;
	ld.f32 	%f6910, [%rd62+252];
	ld.f32 	%f6911, [%rd77+252];
	add.f32 	%f6912, %f6910, %f6911;
	st.f32 	[%rd77+252], %f6912;
$L__BB13_13:
	mov.b32 	%r245, 8;
	mov.b32 	%r246, 31;
	mov.b32 	%r247, -1;
	// begin inline asm
	shfl.sync.down.b32 %r238, %r209, %r245, %r246, %r247;
	// end inline asm
	// begin inline asm
	shfl.sync.down.b32 %r243, %r214, %r245, %r246, %r247;
	// end inline asm
	setp.gt.s32 	%p38, %r207, 23;
	@%p38 bra 	$L__BB13_15;
	mov.b64 	%rd63, {%r238, %r243};
	ld.f32 	%f6913, [%rd63];
	ld.f32 	%f6914, [%rd77];
	add.f32 	%f6915, %f6913, %f6914;
	st.f32 	[%rd77], %f6915;
	ld.f32 	%f6916, [%rd63+4];
	ld.f32 	%f6917, [%rd77+4];
	add.f32 	%f6918, %f6916, %f6917;
	st.f32 	[%rd77+4], %f6918;
	ld.f32 	%f6919, [%rd63+8];
	ld.f32 	%f6920, [%rd77+8];
	add.f32 	%f6921, %f6919, %f6920;
	st.f32 	[%rd77+8], %f6921;
	ld.f32 	%f6922, [%rd63+12];
	ld.f32 	%f6923, [%rd77+12];
	add.f32 	%f6924, %f6922, %f6923;
	st.f32 	[%rd77+12], %f6924;
	ld.f32 	%f6925, [%rd63+16];
	ld.f32 	%f6926, [%rd77+16];
	add.f32 	%f6927, %f6925, %f6926;
	st.f32 	[%rd77+16], %f6927;
	ld.f32 	%f6928, [%rd63+20];
	ld.f32 	%f6929, [%rd77+20];
	add.f32 	%f6930, %f6928, %f6929;
	st.f32 	[%rd77+20], %f6930;
	ld.f32 	%f6931, [%rd63+24];
	ld.f32 	%f6932, [%rd77+24];
	add.f32 	%f6933, %f6931, %f6932;
	st.f32 	[%rd77+24], %f6933;
	ld.f32 	%f6934, [%rd63+28];
	ld.f32 	%f6935, [%rd77+28];
	add.f32 	%f6936, %f6934, %f6935;
	st.f32 	[%rd77+28], %f6936;
	ld.f32 	%f6937, [%rd63+32];
	ld.f32 	%f6938, [%rd77+32];
	add.f32 	%f6939, %f6937, %f6938;
	st.f32 	[%rd77+32], %f6939;
	ld.f32 	%f6940, [%rd63+36];
	ld.f32 	%f6941, [%rd77+36];
	add.f32 	%f6942, %f6940, %f6941;
	st.f32 	[%rd77+36], %f6942;
	ld.f32 	%f6943, [%rd63+40];
	ld.f32 	%f6944, [%rd77+40];
	add.f32 	%f6945, %f6943, %f6944;
	st.f32 	[%rd77+40], %f6945;
	ld.f32 	%f6946, [%rd63+44];
	ld.f32 	%f6947, [%rd77+44];
	add.f32 	%f6948, %f6946, %f6947;
	st.f32 	[%rd77+44], %f6948;
	ld.f32 	%f6949, [%rd63+48];
	ld.f32 	%f6950, [%rd77+48];
	add.f32 	%f6951, %f6949, %f6950;
	st.f32 	[%rd77+48], %f6951;
	ld.f32 	%f6952, [%rd63+52];
	ld.f32 	%f6953, [%rd77+52];
	add.f32 	%f6954, %f6952, %f6953;
	st.f32 	[%rd77+52], %f6954;
	ld.f32 	%f6955, [%rd63+56];
	ld.f32 	%f6956, [%rd77+56];
	add.f32 	%f6957, %f6955, %f6956;
	st.f32 	[%rd77+56], %f6957;
	ld.f32 	%f6958, [%rd63+60];
	ld.f32 	%f6959, [%rd77+60];
	add.f32 	%f6960, %f6958, %f6959;
	st.f32 	[%rd77+60], %f6960;
	ld.f32 	%f6961, [%rd63+64];
	ld.f32 	%f6962, [%rd77+64];
	add.f32 	%f6963, %f6961, %f6962;
	st.f32 	[%rd77+64], %f6963;
	ld.f32 	%f6964, [%rd63+68];
	ld.f32 	%f6965, [%rd77+68];
	add.f32 	%f6966, %f6964, %f6965;
	st.f32 	[%rd77+68], %f6966;
	ld.f32 	%f6967, [%rd63+72];
	ld.f32 	%f6968, [%rd77+72];
	add.f32 	%f6969, %f6967, %f6968;
	st.f32 	[%rd77+72], %f6969;
	ld.f32 	%f6970, [%rd63+76];
	ld.f32 	%f6971, [%rd77+76];
	add.f32 	%f6972, %f6970, %f6971;
	st.f32 	[%rd77+76], %f6972;
	ld.f32 	%f6973, [%rd63+80];
	ld.f32 	%f6974, [%rd77+80];
	add.f32 	%f6975, %f6973, %f6974;
	st.f32 	[%rd77+80], %f6975;
	ld.f32 	%f6976, [%rd63+84];
	ld.f32 	%f6977, [%rd77+84];
	add.f32 	%f6978, %f6976, %f6977;
	st.f32 	[%rd77+84], %f6978;
	ld.f32 	%f6979, [%rd63+88];
	ld.f32 	%f6980, [%rd77+88];
	add.f32 	%f6981, %f6979, %f6980;
	st.f32 	[%rd77+88], %f6981;
	ld.f32 	%f6982, [%rd63+92];
	ld.f32 	%f6983, [%rd77+92];
	add.f32 	%f6984, %f6982, %f6983;
	st.f32 	[%rd77+92], %f6984;
	ld.f32 	%f6985, [%rd63+96];
	ld.f32 	%f6986, [%rd77+96];
	add.f32 	%f6987, %f6985, %f6986;
	st.f32 	[%rd77+96], %f6987;
	ld.f32 	%f6988, [%rd63+100];
	ld.f32 	%f6989, [%rd77+100];
	add.f32 	%f6990, %f6988, %f6989;
	st.f32 	[%rd77+100], %f6990;
	ld.f32 	%f6991, [%rd63+104];
	ld.f32 	%f6992, [%rd77+104];
	add.f32 	%f6993, %f6991, %f6992;
	st.f32 	[%rd77+104], %f6993;
	ld.f32 	%f6994, [%rd63+108];
	ld.f32 	%f6995, [%rd77+108];
	add.f32 	%f6996, %f6994, %f6995;
	st.f32 	[%rd77+108], %f6996;
	ld.f32 	%f6997, [%rd63+112];
	ld.f32 	%f6998, [%rd77+112];
	add.f32 	%f6999, %f6997, %f6998;
	st.f32 	[%rd77+112], %f6999;
	ld.f32 	%f7000, [%rd63+116];
	ld.f32 	%f7001, [%rd77+116];
	add.f32 	%f7002, %f7000, %f7001;
	st.f32 	[%rd77+116], %f7002;
	ld.f32 	%f7003, [%rd63+120];
	ld.f32 	%f7004, [%rd77+120];
	add.f32 	%f7005, %f7003, %f7004;
	st.f32 	[%rd77+120], %f7005;
	ld.f32 	%f7006, [%rd63+124];
	ld.f32 	%f7007, [%rd77+124];
	add.f32 	%f7008, %f7006, %f7007;
	st.f32 	[%rd77+124], %f7008;
	ld.f32 	%f7009, [%rd63+128];
	ld.f32 	%f7010, [%rd77+128];
	add.f32 	%f7011, %f7009, %f7010;
	st.f32 	[%rd77+128], %f7011;
	ld.f32 	%f7012, [%rd63+132];
	ld.f32 	%f7013, [%rd77+132];
	add.f32 	%f7014, %f7012, %f7013;
	st.f32 	[%rd77+132], %f7014;
	ld.f32 	%f7015, [%rd63+136];
	ld.f32 	%f7016, [%rd77+136];
	add.f32 	%f7017, %f7015, %f7016;
	st.f32 	[%rd77+136], %f7017;
	ld.f32 	%f7018, [%rd63+140];
	ld.f32 	%f7019, [%rd77+140];
	add.f32 	%f7020, %f7018, %f7019;
	st.f32 	[%rd77+140], %f7020;
	ld.f32 	%f7021, [%rd63+144];
	ld.f32 	%f7022, [%rd77+144];
	add.f32 	%f7023, %f7021, %f7022;
	st.f32 	[%rd77+144], %f7023;
	ld.f32 	%f7024, [%rd63+148];
	ld.f32 	%f7025, [%rd77+148];
	add.f32 	%f7026, %f7024, %f7025;
	st.f32 	[%rd77+148], %f7026;
	ld.f32 	%f7027, [%rd63+152];
	ld.f32 	%f7028, [%rd77+152];
	add.f32 	%f7029, %f7027, %f7028;
	st.f32 	[%rd77+152], %f7029;
	ld.f32 	%f7030, [%rd63+156];
	ld.f32 	%f7031, [%rd77+156];
	add.f32 	%f7032, %f7030, %f7031;
	st.f32 	[%rd77+156], %f7032;
	ld.f32 	%f7033, [%rd63+160];
	ld.f32 	%f7034, [%rd77+160];
	add.f32 	%f7035, %f7033, %f7034;
	st.f32 	[%rd77+160], %f7035;
	ld.f32 	%f7036, [%rd63+164];
	ld.f32 	%f7037, [%rd77+164];
	add.f32 	%f7038, %f7036, %f7037;
	st.f32 	[%rd77+164], %f7038;
	ld.f32 	%f7039, [%rd63+168];
	ld.f32 	%f7040, [%rd77+168];
	add.f32 	%f7041, %f7039, %f7040;
	st.f32 	[%rd77+168], %f7041;
	ld.f32 	%f7042, [%rd63+172];
	ld.f32 	%f7043, [%rd77+172];
	add.f32 	%f7044, %f7042, %f7043;
	st.f32 	[%rd77+172], %f7044;
	ld.f32 	%f7045, [%rd63+176];
	ld.f32 	%f7046, [%rd77+176];
	add.f32 	%f7047, %f7045, %f7046;
	st.f32 	[%rd77+176], %f7047;
	ld.f32 	%f7048, [%rd63+180];
	ld.f32 	%f7049, [%rd77+180];
	add.f32 	%f7050, %f7048, %f7049;
	st.f32 	[%rd77+180], %f7050;
	ld.f32 	%f7051, [%rd63+184];
	ld.f32 	%f7052, [%rd77+184];
	add.f32 	%f7053, %f7051, %f7052;
	st.f32 	[%rd77+184], %f7053;
	ld.f32 	%f7054, [%rd63+188];
	ld.f32 	%f7055, [%rd77+188];
	add.f32 	%f7056, %f7054, %f7055;
	st.f32 	[%rd77+188], %f7056;
	ld.f32 	%f7057, [%rd63+192];
	ld.f32 	%f7058, [%rd77+192];
	add.f32 	%f7059, %f7057, %f7058;
	st.f32 	[%rd77+192], %f7059;
	ld.f32 	%f7060, [%rd63+196];
	ld.f32 	%f7061, [%rd77+196];
	add.f32 	%f7062, %f7060, %f7061;
	st.f32 	[%rd77+196], %f7062;
	ld.f32 	%f7063, [%rd63+200];
	ld.f32 	%f7064, [%rd77+200];
	add.f32 	%f7065, %f7063, %f7064;
	st.f32 	[%rd77+200], %f7065;
	ld.f32 	%f7066, [%rd63+204];
	ld.f32 	%f7067, [%rd77+204];
	add.f32 	%f7068, %f7066, %f7067;
	st.f32 	[%rd77+204], %f7068;
	ld.f32 	%f7069, [%rd63+208];
	ld.f32 	%f7070, [%rd77+208];
	add.f32 	%f7071, %f7069, %f7070;
	st.f32 	[%rd77+208], %f7071;
	ld.f32 	%f7072, [%rd63+212];
	ld.f32 	%f7073, [%rd77+212];
	add.f32 	%f7074, %f7072, %f7073;
	st.f32 	[%rd77+212], %f7074;
	ld.f32 	%f7075, [%rd63+216];
	ld.f32 	%f7076, [%rd77+216];
	add.f32 	%f7077, %f7075, %f7076;
	st.f32 	[%rd77+216], %f7077;
	ld.f32 	%f7078, [%rd63+220];
	ld.f32 	%f7079, [%rd77+220];
	add.f32 	%f7080, %f7078, %f7079;
	st.f32 	[%rd77+220], %f7080;
	ld.f32 	%f7081, [%rd63+224];
	ld.f32 	%f7082, [%rd77+224];
	add.f32 	%f7083, %f7081, %f7082;
	st.f32 	[%rd77+224], %f7083;
	ld.f32 	%f7084, [%rd63+228];
	ld.f32 	%f7085, [%rd77+228];
	add.f32 	%f7086, %f7084, %f7085;
	st.f32 	[%rd77+228], %f7086;
	ld.f32 	%f7087, [%rd63+232];
	ld.f32 	%f7088, [%rd77+232];
	add.f32 	%f7089, %f7087, %f7088;
	st.f32 	[%rd77+232], %f7089;
	ld.f32 	%f7090, [%rd63+236];
	ld.f32 	%f7091, [%rd77+236];
	add.f32 	%f7092, %f7090, %f7091;
	st.f32 	[%rd77+236], %f7092;
	ld.f32 	%f7093, [%rd63+240];
	ld.f32 	%f7094, [%rd77+240];
	add.f32 	%f7095, %f7093, %f7094;
	st.f32 	[%rd77+240], %f7095;
	ld.f32 	%f7096, [%rd63+244];
	ld.f32 	%f7097, [%rd77+244];
	add.f32 	%f7098, %f7096, %f7097;
	st.f32 	[%rd77+244], %f7098;
	ld.f32 	%f7099, [%rd63+248];
	ld.f32 	%f7100, [%rd77+248];
	add.f32 	%f7101, %f7099, %f7100;
	st.f32 	[%rd77+248], %f7101;
	ld.f32 	%f7102, [%rd63+252];
	ld.f32 	%f7103, [%rd77+252];
	add.f32 	%f7104, %f7102, %f7103;
	st.f32 	[%rd77+252], %f7104;
$L__BB13_15:
	mov.b32 	%r255, 16;
	mov.b32 	%r256, 31;
	mov.b32 	%r257, -1;
	// begin inline asm
	shfl.sync.down.b32 %r248, %r209, %r255, %r256, %r257;
	// end inline asm
	// begin inline asm
	shfl.sync.down.b32 %r253, %r214, %r255, %r256, %r257;
	// end inline asm
	setp.gt.s32 	%p39, %r207, 15;
	@%p39 bra 	$L__BB13_18;
	mov.b64 	%rd64, {%r248, %r253};
	ld.f32 	%f7105, [%rd64];
	ld.f32 	%f7106, [%rd77];
	add.f32 	%f7107, %f7105, %f7106;
	st.f32 	[%rd77], %f7107;
	ld.f32 	%f7108, [%rd64+4];
	ld.f32 	%f7109, [%rd77+4];
	add.f32 	%f7110, %f7108, %f7109;
	st.f32 	[%rd77+4], %f7110;
	ld.f32 	%f7111, [%rd64+8];
	ld.f32 	%f7112, [%rd77+8];
	add.f32 	%f7113, %f7111, %f7112;
	st.f32 	[%rd77+8], %f7113;
	ld.f32 	%f7114, [%rd64+12];
	ld.f32 	%f7115, [%rd77+12];
	add.f32 	%f7116, %f7114, %f7115;
	st.f32 	[%rd77+12], %f7116;
	ld.f32 	%f7117, [%rd64+16];
	ld.f32 	%f7118, [%rd77+16];
	add.f32 	%f7119, %f7117, %f7118;
	st.f32 	[%rd77+16], %f7119;
	ld.f32 	%f7120, [%rd64+20];
	ld.f32 	%f7121, [%rd77+20];
	add.f32 	%f7122, %f7120, %f7121;
	st.f32 	[%rd77+20], %f7122;
	ld.f32 	%f7123, [%rd64+24];
	ld.f32 	%f7124, [%rd77+24];
	add.f32 	%f7125, %f7123, %f7124;
	st.f32 	[%rd77+24], %f7125;
	ld.f32 	%f7126, [%rd64+28];
	ld.f32 	%f7127, [%rd77+28];
	add.f32 	%f7128, %f7126, %f7127;
	st.f32 	[%rd77+28], %f7128;
	ld.f32 	%f7129, [%rd64+32];
	ld.f32 	%f7130, [%rd77+32];
	add.f32 	%f7131, %f7129, %f7130;
	st.f32 	[%rd77+32], %f7131;
	ld.f32 	%f7132, [%rd64+36];
	ld.f32 	%f7133, [%rd77+36];
	add.f32 	%f7134, %f7132, %f7133;
	st.f32 	[%rd77+36], %f7134;
	ld.f32 	%f7135, [%rd64+40];
	ld.f32 	%f7136, [%rd77+40];
	add.f32 	%f7137, %f7135, %f7136;
	st.f32 	[%rd77+40], %f7137;
	ld.f32 	%f7138, [%rd64+44];
	ld.f32 	%f7139, [%rd77+44];
	add.f32 	%f7140, %f7138, %f7139;
	st.f32 	[%rd77+44], %f7140;
	ld.f32 	%f7141, [%rd64+48];
	ld.f32 	%f7142, [%rd77+48];
	add.f32 	%f7143, %f7141, %f7142;
	st.f32 	[%rd77+48], %f7143;
	ld.f32 	%f7144, [%rd64+52];
	ld.f32 	%f7145, [%rd77+52];
	add.f32 	%f7146, %f7144, %f7145;
	st.f32 	[%rd77+52], %f7146;
	ld.f32 	%f7147, [%rd64+56];
	ld.f32 	%f7148, [%rd77+56];
	add.f32 	%f7149, %f7147, %f7148;
	st.f32 	[%rd77+56], %f7149;
	ld.f32 	%f7150, [%rd64+60];
	ld.f32 	%f7151, [%rd77+60];
	add.f32 	%f7152, %f7150, %f7151;
	st.f32 	[%rd77+60], %f7152;
	ld.f32 	%f7153, [%rd64+64];
	ld.f32 	%f7154, [%rd77+64];
	add.f32 	%f7155, %f7153, %f7154;
	st.f32 	[%rd77+64], %f7155;
	ld.f32 	%f7156, [%rd64+68];
	ld.f32 	%f7157, [%rd77+68];
	add.f32 	%f7158, %f7156, %f7157;
	st.f32 	[%rd77+68], %f7158;
	ld.f32 	%f7159, [%rd64+72];
	ld.f32 	%f7160, [%rd77+72];
	add.f32 	%f7161, %f7159, %f7160;
	st.f32 	[%rd77+72], %f7161;
	ld.f32 	%f7162, [%rd64+76];
	ld.f32 	%f7163, [%rd77+76];
	add.f32 	%f7164, %f7162, %f7163;
	st.f32 	[%rd77+76], %f7164;
	ld.f32 	%f7165, [%rd64+80];
	ld.f32 	%f7166, [%rd77+80];
	add.f32 	%f7167, %f7165, %f7166;
	st.f32 	[%rd77+80], %f7167;
	ld.f32 	%f7168, [%rd64+84];
	ld.f32 	%f7169, [%rd77+84];
	add.f32 	%f7170, %f7168, %f7169;
	st.f32 	[%rd77+84], %f7170;
	ld.f32 	%f7171, [%rd64+88];
	ld.f32 	%f7172, [%rd77+88];
	add.f32 	%f7173, %f7171, %f7172;
	st.f32 	[%rd77+88], %f7173;
	ld.f32 	%f7174, [%rd64+92];
	ld.f32 	%f7175, [%rd77+92];
	add.f32 	%f7176, %f7174, %f7175;
	st.f32 	[%rd77+92], %f7176;
	ld.f32 	%f7177, [%rd64+96];
	ld.f32 	%f7178, [%rd77+96];
	add.f32 	%f7179, %f7177, %f7178;
	st.f32 	[%rd77+96], %f7179;
	ld.f32 	%f7180, [%rd64+100];
	ld.f32 	%f7181, [%rd77+100];
	add.f32 	%f7182, %f7180, %f7181;
	st.f32 	[%rd77+100], %f7182;
	ld.f32 	%f7183, [%rd64+104];
	ld.f32 	%f7184, [%rd77+104];
	add.f32 	%f7185, %f7183, %f7184;
	st.f32 	[%rd77+104], %f7185;
	ld.f32 	%f7186, [%rd64+108];
	ld.f32 	%f7187, [%rd77+108];
	add.f32 	%f7188, %f7186, %f7187;
	st.f32 	[%rd77+108], %f7188;
	ld.f32 	%f7189, [%rd64+112];
	ld.f32 	%f7190, [%rd77+112];
	add.f32 	%f7191, %f7189, %f7190;
	st.f32 	[%rd77+112], %f7191;
	ld.f32 	%f7192, [%rd64+116];
	ld.f32 	%f7193, [%rd77+116];
	add.f32 	%f7194, %f7192, %f7193;
	st.f32 	[%rd77+116], %f7194;
	ld.f32 	%f7195, [%rd64+120];
	ld.f32 	%f7196, [%rd77+120];
	add.f32 	%f7197, %f7195, %f7196;
	st.f32 	[%rd77+120], %f7197;
	ld.f32 	%f7198, [%rd64+124];
	ld.f32 	%f7199, [%rd77+124];
	add.f32 	%f7200, %f7198, %f7199;
	st.f32 	[%rd77+124], %f7200;
	ld.f32 	%f7201, [%rd64+128];
	ld.f32 	%f7202, [%rd77+128];
	add.f32 	%f7203, %f7201, %f7202;
	st.f32 	[%rd77+128], %f7203;
	ld.f32 	%f7204, [%rd64+132];
	ld.f32 	%f7205, [%rd77+132];
	add.f32 	%f7206, %f7204, %f7205;
	st.f32 	[%rd77+132], %f7206;
	ld.f32 	%f7207, [%rd64+136];
	ld.f32 	%f7208, [%rd77+136];
	add.f32 	%f7209, %f7207, %f7208;
	st.f32 	[%rd77+136], %f7209;
	ld.f32 	%f7210, [%rd64+140];
	ld.f32 	%f7211, [%rd77+140];
	add.f32 	%f7212, %f7210, %f7211;
	st.f32 	[%rd77+140], %f7212;
	ld.f32 	%f7213, [%rd64+144];
	ld.f32 	%f7214, [%rd77+144];
	add.f32 	%f7215, %f7213, %f7214;
	st.f32 	[%rd77+144], %f7215;
	ld.f32 	%f7216, [%rd64+148];
	ld.f32 	%f7217, [%rd77+148];
	add.f32 	%f7218, %f7216, %f7217;
	st.f32 	[%rd77+148], %f7218;
	ld.f32 	%f7219, [%rd64+152];
	ld.f32 	%f7220, [%rd77+152];
	add.f32 	%f7221, %f7219, %f7220;
	st.f32 	[%rd77+152], %f7221;
	ld.f32 	%f7222, [%rd64+156];
	ld.f32 	%f7223, [%rd77+156];
	add.f32 	%f7224, %f7222, %f7223;
	st.f32 	[%rd77+156], %f7224;
	ld.f32 	%f7225, [%rd64+160];
	ld.f32 	%f7226, [%rd77+160];
	add.f32 	%f7227, %f7225, %f7226;
	st.f32 	[%rd77+160], %f7227;
	ld.f32 	%f7228, [%rd64+164];
	ld.f32 	%f7229, [%rd77+164];
	add.f32 	%f7230, %f7228, %f7229;
	st.f32 	[%rd77+164], %f7230;
	ld.f32 	%f7231, [%rd64+168];
	ld.f32 	%f7232, [%rd77+168];
	add.f32 	%f7233, %f7231, %f7232;
	st.f32 	[%rd77+168], %f7233;
	ld.f32 	%f7234, [%rd64+172];
	ld.f32 	%f7235, [%rd77+172];
	add.f32 	%f7236, %f7234, %f7235;
	st.f32 	[%rd77+172], %f7236;
	ld.f32 	%f7237, [%rd64+176];
	ld.f32 	%f7238, [%rd77+176];
	add.f32 	%f7239, %f7237, %f7238;
	st.f32 	[%rd77+176], %f7239;
	ld.f32 	%f7240, [%rd64+180];
	ld.f32 	%f7241, [%rd77+180];
	add.f32 	%f7242, %f7240, %f7241;
	st.f32 	[%rd77+180], %f7242;
	ld.f32 	%f7243, [%rd64+184];
	ld.f32 	%f7244, [%rd77+184];
	add.f32 	%f7245, %f7243, %f7244;
	st.f32 	[%rd77+184], %f7245;
	ld.f32 	%f7246, [%rd64+188];
	ld.f32 	%f7247, [%rd77+188];
	add.f32 	%f7248, %f7246, %f7247;
	st.f32 	[%rd77+188], %f7248;
	ld.f32 	%f7249, [%rd64+192];
	ld.f32 	%f7250, [%rd77+192];
	add.f32 	%f7251, %f7249, %f7250;
	st.f32 	[%rd77+192], %f7251;
	ld.f32 	%f7252, [%rd64+196];
	ld.f32 	%f7253, [%rd77+196];
	add.f32 	%f7254, %f7252, %f7253;
	st.f32 	[%rd77+196], %f7254;
	ld.f32 	%f7255, [%rd64+200];
	ld.f32 	%f7256, [%rd77+200];
	add.f32 	%f7257, %f7255, %f7256;
	st.f32 	[%rd77+200], %f7257;
	ld.f32 	%f7258, [%rd64+204];
	ld.f32 	%f7259, [%rd77+204];
	add.f32 	%f7260, %f7258, %f7259;
	st.f32 	[%rd77+204], %f7260;
	ld.f32 	%f7261, [%rd64+208];
	ld.f32 	%f7262, [%rd77+208];
	add.f32 	%f7263, %f7261, %f7262;
	st.f32 	[%rd77+208], %f7263;
	ld.f32 	%f7264, [%rd64+212];
	ld.f32 	%f7265, [%rd77+212];
	add.f32 	%f7266, %f7264, %f7265;
	st.f32 	[%rd77+212], %f7266;
	ld.f32 	%f7267, [%rd64+216];
	ld.f32 	%f7268, [%rd77+216];
	add.f32 	%f7269, %f7267, %f7268;
	st.f32 	[%rd77+216], %f7269;
	ld.f32 	%f7270, [%rd64+220];
	ld.f32 	%f7271, [%rd77+220];
	add.f32 	%f7272, %f7270, %f7271;
	st.f32 	[%rd77+220], %f7272;
	ld.f32 	%f7273, [%rd64+224];
	ld.f32 	%f7274, [%rd77+224];
	add.f32 	%f7275, %f7273, %f7274;
	st.f32 	[%rd77+224], %f7275;
	ld.f32 	%f7276, [%rd64+228];
	ld.f32 	%f7277, [%rd77+228];
	add.f32 	%f7278, %f7276, %f7277;
	st.f32 	[%rd77+228], %f7278;
	ld.f32 	%f7279, [%rd64+232];
	ld.f32 	%f7280, [%rd77+232];
	add.f32 	%f7281, %f7279, %f7280;
	st.f32 	[%rd77+232], %f7281;
	ld.f32 	%f7282, [%rd64+236];
	ld.f32 	%f7283, [%rd77+236];
	add.f32 	%f7284, %f7282, %f7283;
	st.f32 	[%rd77+236], %f7284;
	ld.f32 	%f7285, [%rd64+240];
	ld.f32 	%f7286, [%rd77+240];
	add.f32 	%f7287, %f7285, %f7286;
	st.f32 	[%rd77+240], %f7287;
	ld.f32 	%f7288, [%rd64+244];
	ld.f32 	%f7289, [%rd77+244];
	add.f32 	%f7290, %f7288, %f7289;
	st.f32 	[%rd77+244], %f7290;
	ld.f32 	%f7291, [%rd64+248];
	ld.f32 	%f7292, [%rd77+248];
	add.f32 	%f7293, %f7291, %f7292;
	st.f32 	[%rd77+248], %f7293;
	ld.f32 	%f7294, [%rd64+252];
	ld.f32 	%f7295, [%rd77+252];
	add.f32 	%f7296, %f7294, %f7295;
	st.f32 	[%rd77+252], %f7296;
	setp.ne.s32 	%p40, %r207, 0;
	@%p40 bra 	$L__BB13_18;
	shr.u32 	%r258, %r3, 2;
	and.b32  	%r259, %r258, 248;
	mov.u32 	%r260, _ZZN3cub18CUB_300001_SM_10006detail6reduce18DeviceReduceKernelINS2_10policy_hubIPfj9sum_deltaE10Policy1000EN6thrust24THRUST_300001_SM_1000_NS6detail15normal_iteratorINSA_10device_ptrIS5_EEEEjS6_S5_N4cuda3std3__410__identityEEEvT0_PT3_T1_NS0_13GridEvenShareISN_EET2_T4_E12temp_storage;
	add.s32 	%r261, %r260, %r259;
	st.shared.u64 	[%r261+8], %rd77;
$L__BB13_18:
	bar.sync 	0;
	setp.ne.s32 	%p41, %r3, 0;
	@%p41 bra 	$L__BB13_60;
	ld.shared.u64 	%rd65, [_ZZN3cub18CUB_300001_SM_10006detail6reduce18DeviceReduceKernelINS2_10policy_hubIPfj9sum_deltaE10Policy1000EN6thrust24THRUST_300001_SM_1000_NS6detail15normal_iteratorINSA_10device_ptrIS5_EEEEjS6_S5_N4cuda3std3__410__identityEEEvT0_PT3_T1_NS0_13GridEvenShareISN_EET2_T4_E12temp_storage+16];
	ld.f32 	%f7297, [%rd65];
	ld.f32 	%f7298, [%rd77];
	add.f32 	%f7299, %f7297, %f7298;
	st.f32 	[%rd77], %f7299;
	ld.f32 	%f7300, [%rd65+4];
	ld.f32 	%f7301, [%rd77+4];
	add.f32 	%f7302, %f7300, %f7301;
	st.f32 	[%rd77+4], %f7302;
	ld.f32 	%f7303, [%rd65+8];
	ld.f32 	%f7304, [%rd77+8];
	add.f32 	%f7305, %f7303, %f7304;
	st.f32 	[%rd77+8], %f7305;
	ld.f32 	%f7306, [%rd65+12];
	ld.f32 	%f7307, [%rd77+12];
	add.f32 	%f7308, %f7306, %f7307;
	st.f32 	[%rd77+12], %f7308;
	ld.f32 	%f7309, [%rd65+16];
	ld.f32 	%f7310, [%rd77+16];
	add.f32 	%f7311, %f7309, %f7310;
	st.f32 	[%rd77+16], %f7311;
	ld.f32 	%f7312, [%rd65+20];
	ld.f32 	%f7313, [%rd77+20];
	add.f32 	%f7314, %f7312, %f7313;
	st.f32 	[%rd77+20], %f7314;
	ld.f32 	%f7315, [%rd65+24];
	ld.f32 	%f7316, [%rd77+24];
	add.f32 	%f7317, %f7315, %f7316;
	st.f32 	[%rd77+24], %f7317;
	ld.f32 	%f7318, [%rd65+28];
	ld.f32 	%f7319, [%rd77+28];
	add.f32 	%f7320, %f7318, %f7319;
	st.f32 	[%rd77+28], %f7320;
	ld.f32 	%f7321, [%rd65+32];
	ld.f32 	%f7322, [%rd77+32];
	add.f32 	%f7323, %f7321, %f7322;
	st.f32 	[%rd77+32], %f7323;
	ld.f32 	%f7324, [%rd65+36];
	ld.f32 	%f7325, [%rd77+36];
	add.f32 	%f7326, %f7324, %f7325;
	st.f32 	[%rd77+36], %f7326;
	ld.f32 	%f7327, [%rd65+40];
	ld.f32 	%f7328, [%rd77+40];
	add.f32 	%f7329, %f7327, %f7328;
	st.f32 	[%rd77+40], %f7329;
	ld.f32 	%f7330, [%rd65+44];
	ld.f32 	%f7331, [%rd77+44];
	add.f32 	%f7332, %f7330, %f7331;
	st.f32 	[%rd77+44], %f7332;
	ld.f32 	%f7333, [%rd65+48];
	ld.f32 	%f7334, [%rd77+48];
	add.f32 	%f7335, %f7333, %f7334;
	st.f32 	[%rd77+48], %f7335;
	ld.f32 	%f7336, [%rd65+52];
	ld.f32 	%f7337, [%rd77+52];
	add.f32 	%f7338, %f7336, %f7337;
	st.f32 	[%rd77+52], %f7338;
	ld.f32 	%f7339, [%rd65+56];
	ld.f32 	%f7340, [%rd77+56];
	add.f32 	%f7341, %f7339, %f7340;
	st.f32 	[%rd77+56], %f7341;
	ld.f32 	%f7342, [%rd65+60];
	ld.f32 	%f7343, [%rd77+60];
	add.f32 	%f7344, %f7342, %f7343;
	st.f32 	[%rd77+60], %f7344;
	ld.f32 	%f7345, [%rd65+64];
	ld.f32 	%f7346, [%rd77+64];
	add.f32 	%f7347, %f7345, %f7346;
	st.f32 	[%rd77+64], %f7347;
	ld.f32 	%f7348, [%rd65+68];
	ld.f32 	%f7349, [%rd77+68];
	add.f32 	%f7350, %f7348, %f7349;
	st.f32 	[%rd77+68], %f7350;
	ld.f32 	%f7351, [%rd65+72];
	ld.f32 	%f7352, [%rd77+72];
	add.f32 	%f7353, %f7351, %f7352;
	st.f32 	[%rd77+72], %f7353;
	ld.f32 	%f7354, [%rd65+76];
	ld.f32 	%f7355, [%rd77+76];
	add.f32 	%f7356, %f7354, %f7355;
	st.f32 	[%rd77+76], %f7356;
	ld.f32 	%f7357, [%rd65+80];
	ld.f32 	%f7358, [%rd77+80];
	add.f32 	%f7359, %f7357, %f7358;
	st.f32 	[%rd77+80], %f7359;
	ld.f32 	%f7360, [%rd65+84];
	ld.f32 	%f7361, [%rd77+84];
	add.f32 	%f7362, %f7360, %f7361;
	st.f32 	[%rd77+84], %f7362;
	ld.f32 	%f7363, [%rd65+88];
	ld.f32 	%f7364, [%rd77+88];
	add.f32 	%f7365, %f7363, %f7364;
	st.f32 	[%rd77+88], %f7365;
	ld.f32 	%f7366, [%rd65+92];
	ld.f32 	%f7367, [%rd77+92];
	add.f32 	%f7368, %f7366, %f7367;
	st.f32 	[%rd77+92], %f7368;
	ld.f32 	%f7369, [%rd65+96];
	ld.f32 	%f7370, [%rd77+96];
	add.f32 	%f7371, %f7369, %f7370;
	st.f32 	[%rd77+96], %f7371;
	ld.f32 	%f7372, [%rd65+100];
	ld.f32 	%f7373, [%rd77+100];
	add.f32 	%f7374, %f7372, %f7373;
	st.f32 	[%rd77+100], %f7374;
	ld.f32 	%f7375, [%rd65+104];
	ld.f32 	%f7376, [%rd77+104];
	add.f32 	%f7377, %f7375, %f7376;
	st.f32 	[%rd77+104], %f7377;
	ld.f32 	%f7378, [%rd65+108];
	ld.f32 	%f7379, [%rd77+108];
	add.f32 	%f7380, %f7378, %f7379;
	st.f32 	[%rd77+108], %f7380;
	ld.f32 	%f7381, [%rd65+112];
	ld.f32 	%f7382, [%rd77+112];
	add.f32 	%f7383, %f7381, %f7382;
	st.f32 	[%rd77+112], %f7383;
	ld.f32 	%f7384, [%rd65+116];
	ld.f32 	%f7385, [%rd77+116];
	add.f32 	%f7386, %f7384, %f7385;
	st.f32 	[%rd77+116], %f7386;
	ld.f32 	%f7387, [%rd65+120];
	ld.f32 	%f7388, [%rd77+120];
	add.f32 	%f7389, %f7387, %f7388;
	st.f32 	[%rd77+120], %f7389;
	ld.f32 	%f7390, [%rd65+124];
	ld.f32 	%f7391, [%rd77+124];
	add.f32 	%f7392, %f7390, %f7391;
	st.f32 	[%rd77+124], %f7392;
	ld.f32 	%f7393, [%rd65+128];
	ld.f32 	%f7394, [%rd77+128];
	add.f32 	%f7395, %f7393, %f7394;
	st.f32 	[%rd77+128], %f7395;
	ld.f32 	%f7396, [%rd65+132];
	ld.f32 	%f7397, [%rd77+132];
	add.f32 	%f7398, %f7396, %f7397;
	st.f32 	[%rd77+132], %f7398;
	ld.f32 	%f7399, [%rd65+136];
	ld.f32 	%f7400, [%rd77+136];
	add.f32 	%f7401, %f7399, %f7400;
	st.f32 	[%rd77+136], %f7401;
	ld.f32 	%f7402, [%rd65+140];
	ld.f32 	%f7403, [%rd77+140];
	add.f32 	%f7404, %f7402, %f7403;
	st.f32 	[%rd77+140], %f7404;
	ld.f32 	%f7405, [%rd65+144];
	ld.f32 	%f7406, [%rd77+144];
	add.f32 	%f7407, %f7405, %f7406;
	st.f32 	[%rd77+144], %f7407;
	ld.f32 	%f7408, [%rd65+148];
	ld.f32 	%f7409, [%rd77+148];
	add.f32 	%f7410, %f7408, %f7409;
	st.f32 	[%rd77+148], %f7410;
	ld.f32 	%f7411, [%rd65+152];
	ld.f32 	%f7412, [%rd77+152];
	add.f32 	%f7413, %f7411, %f7412;
	st.f32 	[%rd77+152], %f7413;
	ld.f32 	%f7414, [%rd65+156];
	ld.f32 	%f7415, [%rd77+156];
	add.f32 	%f7416, %f7414, %f7415;
	st.f32 	[%rd77+156], %f7416;
	ld.f32 	%f7417, [%rd65+160];
	ld.f32 	%f7418, [%rd77+160];
	add.f32 	%f7419, %f7417, %f7418;
	st.f32 	[%rd77+160], %f7419;
	ld.f32 	%f7420, [%rd65+164];
	ld.f32 	%f7421, [%rd77+164];
	add.f32 	%f7422, %f7420, %f7421;
	st.f32 	[%rd77+164], %f7422;
	ld.f32 	%f7423, [%rd65+168];
	ld.f32 	%f7424, [%rd77+168];
	add.f32 	%f7425, %f7423, %f7424;
	st.f32 	[%rd77+168], %f7425;
	ld.f32 	%f7426, [%rd65+172];
	ld.f32 	%f7427, [%rd77+172];
	add.f32 	%f7428, %f7426, %f7427;
	st.f32 	[%rd77+172], %f7428;
	ld.f32 	%f7429, [%rd65+176];
	ld.f32 	%f7430, [%rd77+176];
	add.f32 	%f7431, %f7429, %f7430;
	st.f32 	[%rd77+176], %f7431;
	ld.f32 	%f7432, [%rd65+180];
	ld.f32 	%f7433, [%rd77+180];
	add.f32 	%f7434, %f7432, %f7433;
	st.f32 	[%rd77+180], %f7434;
	ld.f32 	%f7435, [%rd65+184];
	ld.f32 	%f7436, [%rd77+184];
	add.f32 	%f7437, %f7435, %f7436;
	st.f32 	[%rd77+184], %f7437;
	ld.f32 	%f7438, [%rd65+188];
	ld.f32 	%f7439, [%rd77+188];
	add.f32 	%f7440, %f7438, %f7439;
	st.f32 	[%rd77+188], %f7440;
	ld.f32 	%f7441, [%rd65+192];
	ld.f32 	%f7442, [%rd77+192];
	add.f32 	%f7443, %f7441, %f7442;
	st.f32 	[%rd77+192], %f7443;
	ld.f32 	%f7444, [%rd65+196];
	ld.f32 	%f7445, [%rd77+196];
	add.f32 	%f7446, %f7444, %f7445;
	st.f32 	[%rd77+196], %f7446;
	ld.f32 	%f7447, [%rd65+200];
	ld.f32 	%f7448, [%rd77+200];
	add.f32 	%f7449, %f7447, %f7448;
	st.f32 	[%rd77+200], %f7449;
	ld.f32 	%f7450, [%rd65+204];
	ld.f32 	%f7451, [%rd77+204];
	add.f32 	%f7452, %f7450, %f7451;
	st.f32 	[%rd77+204], %f7452;
	ld.f32 	%f7453, [%rd65+208];
	ld.f32 	%f7454, [%rd77+208];
	add.f32 	%f7455, %f7453, %f7454;
	st.f32 	[%rd77+208], %f7455;
	ld.f32 	%f7456, [%rd65+212];
	ld.f32 	%f7457, [%rd77+212];
	add.f32 	%f7458, %f7456, %f7457;
	st.f32 	[%rd77+212], %f7458;
	ld.f32 	%f7459, [%rd65+216];
	ld.f32 	%f7460, [%rd77+216];
	add.f32 	%f7461, %f7459, %f7460;
	st.f32 	[%rd77+216], %f7461;
	ld.f32 	%f7462, [%rd65+220];
	ld.f32 	%f7463, [%rd77+220];
	add.f32 	%f7464, %f7462, %f7463;
	st.f32 	[%rd77+220], %f7464;
	ld.f32 	%f7465, [%rd65+224];
	ld.f32 	%f7466, [%rd77+224];
	add.f32 	%f7467, %f7465, %f7466;
	st.f32 	[%rd77+224], %f7467;
	ld.f32 	%f7468, [%rd65+228];
	ld.f32 	%f7469, [%rd77+228];
	add.f32 	%f7470, %f7468, %f7469;
	st.f32 	[%rd77+228], %f7470;
	ld.f32 	%f7471, [%rd65+232];
	ld.f32 	%f7472, [%rd77+232];
	add.f32 	%f7473, %f7471, %f7472;
	st.f32 	[%rd77+232], %f7473;
	ld.f32 	%f7474, [%rd65+236];
	ld.f32 	%f7475, [%rd77+236];
	add.f32 	%f7476, %f7474, %f7475;
	st.f32 	[%rd77+236], %f7476;
	ld.f32 	%f7477, [%rd65+240];
	ld.f32 	%f7478, [%rd77+240];
	add.f32 	%f7479, %f7477, %f7478;
	st.f32 	[%rd77+240], %f7479;
	ld.f32 	%f7480, [%rd65+244];
	ld.f32 	%f7481, [%rd77+244];
	add.f32 	%f7482, %f7480, %f7481;
	st.f32 	[%rd77+244], %f7482;
	ld.f32 	%f7483, [%rd65+248];
	ld.f32 	%f7484, [%rd77+248];
	add.f32 	%f7485, %f7483, %f7484;
	st.f32 	[%rd77+248], %f7485;
	ld.f32 	%f7486, [%rd65+252];
	ld.f32 	%f7487, [%rd77+252];
	add.f32 	%f7488, %f7486, %f7487;
	st.f32 	[%rd77+252], %f7488;
	ld.shared.u64 	%rd66, [_ZZN3cub18CUB_300001_SM_10006detail6reduce18DeviceReduceKernelINS2_10policy_hubIPfj9sum_deltaE10Policy1000EN6thrust24THRUST_300001_SM_1000_NS6detail15normal_iteratorINSA_10device_ptrIS5_EEEEjS6_S5_N4cuda3std3__410__identityEEEvT0_PT3_T1_NS0_13GridEvenShareISN_EET2_T4_E12temp_storage+24];
	ld.f32 	%f7489, [%rd66];
	add.f32 	%f7490, %f7489, %f7299;
	st.f32 	[%rd77], %f7490;
	ld.f32 	%f7491, [%rd66+4];
	add.f32 	%f7492, %f7491, %f7302;
	st.f32 	[%rd77+4], %f7492;
	ld.f32 	%f7493, [%rd66+8];
	add.f32 	%f7494, %f7493, %f7305;
	st.f32 	[%rd77+8], %f7494;
	ld.f32 	%f7495, [%rd66+12];
	add.f32 	%f7496, %f7495, %f7308;
	st.f32 	[%rd77+12], %f7496;
	ld.f32 	%f7497, [%rd66+16];
	add.f32 	%f7498, %f7497, %f7311;
	st.f32 	[%rd77+16], %f7498;
	ld.f32 	%f7499, [%rd66+20];
	add.f32 	%f7500, %f7499, %f7314;
	st.f32 	[%rd77+20], %f7500;
	ld.f32 	%f7501, [%rd66+24];
	add.f32 	%f7502, %f7501, %f7317;
	st.f32 	[%rd77+24], %f7502;
	ld.f32 	%f7503, [%rd66+28];
	add.f32 	%f7504, %f7503, %f7320;
	st.f32 	[%rd77+28], %f7504;
	ld.f32 	%f7505, [%rd66+32];
	add.f32 	%f7506, %f7505, %f7323;
	st.f32 	[%rd77+32], %f7506;
	ld.f32 	%f7507, [%rd66+36];
	add.f32 	%f7508, %f7507, %f7326;
	st.f32 	[%rd77+36], %f7508;
	ld.f32 	%f7509, [%rd66+40];
	add.f32 	%f7510, %f7509, %f7329;
	st.f32 	[%rd77+40], %f7510;
	ld.f32 	%f7511, [%rd66+44];
	add.f32 	%f7512, %f7511, %f7332;
	st.f32 	[%rd77+44], %f7512;
	ld.f32 	%f7513, [%rd66+48];
	add.f32 	%f7514, %f7513, %f7335;
	st.f32 	[%rd77+48], %f7514;
	ld.f32 	%f7515, [%rd66+52];
	add.f32 	%f7516, %f7515, %f7338;
	st.f32 	[%rd77+52], %f7516;
	ld.f32 	%f7517, [%rd66+56];
	add.f32 	%f7518, %f7517, %f7341;
	st.f32 	[%rd77+56], %f7518;
	ld.f32 	%f7519, [%rd66+60];
	add.f32 	%f7520, %f7519, %f7344;
	st.f32 	[%rd77+60], %f7520;
	ld.f32 	%f7521, [%rd66+64];
	add.f32 	%f7522, %f7521, %f7347;
	st.f32 	[%rd77+64], %f7522;
	ld.f32 	%f7523, [%rd66+68];
	add.f32 	%f7524, %f7523, %f7350;
	st.f32 	[%rd77+68], %f7524;
	ld.f32 	%f7525, [%rd66+72];
	add.f32 	%f7526, %f7525, %f7353;
	st.f32 	[%rd77+72], %f7526;
	ld.f32 	%f7527, [%rd66+76];
	add.f32 	%f7528, %f7527, %f7356;
	st.f32 	[%rd77+76], %f7528;
	ld.f32 	%f7529, [%rd66+80];
	add.f32 	%f7530, %f7529, %f7359;
	st.f32 	[%rd77+80], %f7530;
	ld.f32 	%f7531, [%rd66+84];
	add.f32 	%f7532, %f7531, %f7362;
	st.f32 	[%rd77+84], %f7532;
	ld.f32 	%f7533, [%rd66+88];
	add.f32 	%f7534, %f7533, %f7365;
	st.f32 	[%rd77+88], %f7534;
	ld.f32 	%f7535, [%rd66+92];
	add.f32 	%f7536, %f7535, %f7368;
	st.f32 	[%rd77+92], %f7536;
	ld.f32 	%f7537, [%rd66+96];
	add.f32 	%f7538, %f7537, %f7371;
	st.f32 	[%rd77+96], %f7538;
	ld.f32 	%f7539, [%rd66+100];
	add.f32 	%f7540, %f7539, %f7374;
	st.f32 	[%rd77+100], %f7540;
	ld.f32 	%f7541, [%rd66+104];
	add.f32 	%f7542, %f7541, %f7377;
	st.f32 	[%rd77+104], %f7542;
	ld.f32 	%f7543, [%rd66+108];
	add.f32 	%f7544, %f7543, %f7380;
	st.f32 	[%rd77+108], %f7544;
	ld.f32 	%f7545, [%rd66+112];
	add.f32 	%f7546, %f7545, %f7383;
	st.f32 	[%rd77+112], %f7546;
	ld.f32 	%f7547, [%rd66+116];
	add.f32 	%f7548, %f7547, %f7386;
	st.f32 	[%rd77+116], %f7548;
	ld.f32 	%f7549, [%rd66+120];
	add.f32 	%f7550, %f7549, %f7389;
	st.f32 	[%rd77+120], %f7550;
	ld.f32 	%f7551, [%rd66+124];
	add.f32 	%f7552, %f7551, %f7392;
	st.f32 	[%rd77+124], %f7552;
	ld.f32 	%f7553, [%rd66+128];
	add.f32 	%f7554, %f7553, %f7395;
	st.f32 	[%rd77+128], %f7554;
	ld.f32 	%f7555, [%rd66+132];
	add.f32 	%f7556, %f7555, %f7398;
	st.f32 	[%rd77+132], %f7556;
	ld.f32 	%f7557, [%rd66+136];
	add.f32 	%f7558, %f7557, %f7401;
	st.f32 	[%rd77+136], %f7558;
	ld.f32 	%f7559, [%rd66+140];
	add.f32 	%f7560, %f7559, %f7404;
	st.f32 	[%rd77+140], %f7560;
	ld.f32 	%f7561, [%rd66+144];
	add.f32 	%f7562, %f7561, %f7407;
	st.f32 	[%rd77+144], %f7562;
	ld.f32 	%f7563, [%rd66+148];
	add.f32 	%f7564, %f7563, %f7410;
	st.f32 	[%rd77+148], %f7564;
	ld.f32 	%f7565, [%rd66+152];
	add.f32 	%f7566, %f7565, %f7413;
	st.f32 	[%rd77+152], %f7566;
	ld.f32 	%f7567, [%rd66+156];
	add.f32 	%f7568, %f7567, %f7416;
	st.f32 	[%rd77+156], %f7568;
	ld.f32 	%f7569, [%rd66+160];
	add.f32 	%f7570, %f7569, %f7419;
	st.f32 	[%rd77+160], %f7570;
	ld.f32 	%f7571, [%rd66+164];
	add.f32 	%f7572, %f7571, %f7422;
	st.f32 	[%rd77+164], %f7572;
	ld.f32 	%f7573, [%rd66+168];
	add.f32 	%f7574, %f7573, %f7425;
	st.f32 	[%rd77+168], %f7574;
	ld.f32 	%f7575, [%rd66+172];
	add.f32 	%f7576, %f7575, %f7428;
	st.f32 	[%rd77+172], %f7576;
	ld.f32 	%f7577, [%rd66+176];
	add.f32 	%f7578, %f7577, %f7431;
	st.f32 	[%rd77+176], %f7578;
	ld.f32 	%f7579, [%rd66+180];
	add.f32 	%f7580, %f7579, %f7434;
	st.f32 	[%rd77+180], %f7580;
	ld.f32 	%f7581, [%rd66+184];
	add.f32 	%f7582, %f7581, %f7437;
	st.f32 	[%rd77+184], %f7582;
	ld.f32 	%f7583, [%rd66+188];
	add.f32 	%f7584, %f7583, %f7440;
	st.f32 	[%rd77+188], %f7584;
	ld.f32 	%f7585, [%rd66+192];
	add.f32 	%f7586, %f7585, %f7443;
	st.f32 	[%rd77+192], %f7586;
	ld.f32 	%f7587, [%rd66+196];
	add.f32 	%f7588, %f7587, %f7446;
	st.f32 	[%rd77+196], %f7588;
	ld.f32 	%f7589, [%rd66+200];
	add.f32 	%f7590, %f7589, %f7449;
	st.f32 	[%rd77+200], %f7590;
	ld.f32 	%f7591, [%rd66+204];
	add.f32 	%f7592, %f7591, %f7452;
	st.f32 	[%rd77+204], %f7592;
	ld.f32 	%f7593, [%rd66+208];
	add.f32 	%f7594, %f7593, %f7455;
	st.f32 	[%rd77+208], %f7594;
	ld.f32 	%f7595, [%rd66+212];
	add.f32 	%f7596, %f7595, %f7458;
	st.f32 	[%rd77+212], %f7596;
	ld.f32 	%f7597, [%rd66+216];
	add.f32 	%f7598, %f7597, %f7461;
	st.f32 	[%rd77+216], %f7598;
	ld.f32 	%f7599, [%rd66+220];
	add.f32 	%f7600, %f7599, %f7464;
	st.f32 	[%rd77+220], %f7600;
	ld.f32 	%f7601, [%rd66+224];
	add.f32 	%f7602, %f7601, %f7467;
	st.f32 	[%rd77+224], %f7602;
	ld.f32 	%f7603, [%rd66+228];
	add.f32 	%f7604, %f7603, %f7470;
	st.f32 	[%rd77+228], %f7604;
	ld.f32 	%f7605, [%rd66+232];
	add.f32 	%f7606, %f7605, %f7473;
	st.f32 	[%rd77+232], %f7606;
	ld.f32 	%f7607, [%rd66+236];
	add.f32 	%f7608, %f7607, %f7476;
	st.f32 	[%rd77+236], %f7608;
	ld.f32 	%f7609, [%rd66+240];
	add.f32 	%f7610, %f7609, %f7479;
	st.f32 	[%rd77+240], %f7610;
	ld.f32 	%f7611, [%rd66+244];
	add.f32 	%f7612, %f7611, %f7482;
	st.f32 	[%rd77+244], %f7612;
	ld.f32 	%f7613, [%rd66+248];
	add.f32 	%f7614, %f7613, %f7485;
	st.f32 	[%rd77+248], %f7614;
	ld.f32 	%f7615, [%rd66+252];
	add.f32 	%f7616, %f7615, %f7488;
	st.f32 	[%rd77+252], %f7616;
	ld.shared.u64 	%rd67, [_ZZN3cub18CUB_300001_SM_10006detail6reduce18DeviceReduceKernelINS2_10policy_hubIPfj9sum_deltaE10Policy1000EN6thrust24THRUST_300001_SM_1000_NS6detail15normal_iteratorINSA_10device_ptrIS5_EEEEjS6_S5_N4cuda3std3__410__identityEEEvT0_PT3_T1_NS0_13GridEvenShareISN_EET2_T4_E12temp_storage+32];
	ld.f32 	%f7617, [%rd67];
	add.f32 	%f7618, %f7617, %f7490;
	st.f32 	[%rd77], %f7618;
	ld.f32 	%f7619, [%rd67+4];
	add.f32 	%f7620, %f7619, %f7492;
	st.f32 	[%rd77+4], %f7620;
	ld.f32 	%f7621, [%rd67+8];
	add.f32 	%f7622, %f7621, %f7494;
	st.f32 	[%rd77+8], %f7622;
	ld.f32 	%f7623, [%rd67+12];
	add.f32 	%f7624, %f7623, %f7496;
	st.f32 	[%rd77+12], %f7624;
	ld.f32 	%f7625, [%rd67+16];
	add.f32 	%f7626, %f7625, %f7498;
	st.f32 	[%rd77+16], %f7626;
	ld.f32 	%f7627, [%rd67+20];
	add.f32 	%f7628, %f7627, %f7500;
	st.f32 	[%rd77+20], %f7628;
	ld.f32 	%f7629, [%rd67+24];
	add.f32 	%f7630, %f7629, %f7502;
	st.f32 	[%rd77+24], %f7630;
	ld.f32 	%f7631, [%rd67+28];
	add.f32 	%f7632, %f7631, %f7504;
	st.f32 	[%rd77+28], %f7632;
	ld.f32 	%f7633, [%rd67+32];
	add.f32 	%f7634, %f7633, %f7506;
	st.f32 	[%rd77+32], %f7634;
	ld.f32 	%f7635, [%rd67+36];
	add.f32 	%f7636, %f7635, %f7508;
	st.f32 	[%rd77+36], %f7636;
	ld.f32 	%f7637, [%rd67+40];
	add.f32 	%f7638, %f7637, %f7510;
	st.f32 	[%rd77+40], %f7638;
	ld.f32 	%f7639, [%rd67+44];
	add.f32 	%f7640, %f7639, %f7512;
	st.f32 	[%rd77+44], %f7640;
	ld.f32 	%f7641, [%rd67+48];
	add.f32 	%f7642, %f7641, %f7514;
	st.f32 	[%rd77+48], %f7642;
	ld.f32 	%f7643, [%rd67+52];
	add.f32 	%f7644, %f7643, %f7516;
	st.f32 	[%rd77+52], %f7644;
	ld.f32 	%f7645, [%rd67+56];
	add.f32 	%f7646, %f7645, %f7518;
	st.f32 	[%rd77+56], %f7646;
	ld.f32 	%f7647, [%rd67+60];
	add.f32 	%f7648, %f7647, %f7520;
	st.f32 	[%rd77+60], %f7648;
	ld.f32 	%f7649, [%rd67+64];
	add.f32 	%f7650, %f7649, %f7522;
	st.f32 	[%rd77+64], %f7650;
	ld.f32 	%f7651, [%rd67+68];
	add.f32 	%f7652, %f7651, %f7524;
	st.f32 	[%rd77+68], %f7652;
	ld.f32 	%f7653, [%rd67+72];
	add.f32 	%f7654, %f7653, %f7526;
	st.f32 	[%rd77+72], %f7654;
	ld.f32 	%f7655, [%rd67+76];
	add.f32 	%f7656, %f7655, %f7528;
	st.f32 	[%rd77+76], %f7656;
	ld.f32 	%f7657, [%rd67+80];
	add.f32 	%f7658, %f7657, %f7530;
	st.f32 	[%rd77+80], %f7658;
	ld.f32 	%f7659, [%rd67+84];
	add.f32 	%f7660, %f7659, %f7532;
	st.f32 	[%rd77+84], %f7660;
	ld.f32 	%f7661, [%rd67+88];
	add.f32 	%f7662, %f7661, %f7534;
	st.f32 	[%rd77+88], %f7662;
	ld.f32 	%f7663, [%rd67+92];
	add.f32 	%f7664, %f7663, %f7536;
	st.f32 	[%rd77+92], %f7664;
	ld.f32 	%f7665, [%rd67+96];
	add.f32 	%f7666, %f7665, %f7538;
	st.f32 	[%rd77+96], %f7666;
	ld.f32 	%f7667, [%rd67+100];
	add.f32 	%f7668, %f7667, %f7540;
	st.f32 	[%rd77+100], %f7668;
	ld.f32 	%f7669, [%rd67+104];
	add.f32 	%f7670, %f7669, %f7542;
	st.f32 	[%rd77+104], %f7670;
	ld.f32 	%f7671, [%rd67+108];
	add.f32 	%f7672, %f7671, %f7544;
	st.f32 	[%rd77+108], %f7672;
	ld.f32 	%f7673, [%rd67+112];
	add.f32 	%f7674, %f7673, %f7546;
	st.f32 	[%rd77+112], %f7674;
	ld.f32 	%f7675, [%rd67+116];
	add.f32 	%f7676, %f7675, %f7548;
	st.f32 	[%rd77+116], %f7676;
	ld.f32 	%f7677, [%rd67+120];
	add.f32 	%f7678, %f7677, %f7550;
	st.f32 	[%rd77+120], %f7678;
	ld.f32 	%f7679, [%rd67+124];
	add.f32 	%f7680, %f7679, %f7552;
	st.f32 	[%rd77+124], %f7680;
	ld.f32 	%f7681, [%rd67+128];
	add.f32 	%f7682, %f7681, %f7554;
	st.f32 	[%rd77+128], %f7682;
	ld.f32 	%f7683, [%rd67+132];
	add.f32 	%f7684, %f7683, %f7556;
	st.f32 	[%rd77+132], %f7684;
	ld.f32 	%f7685, [%rd67+136];
	add.f32 	%f7686, %f7685, %f7558;
	st.f32 	[%rd77+136], %f7686;
	ld.f32 	%f7687, [%rd67+140];
	add.f32 	%f7688, %f7687, %f7560;
	st.f32 	[%rd77+140], %f7688;
	ld.f32 	%f7689, [%rd67+144];
	add.f32 	%f7690, %f7689, %f7562;
	st.f32 	[%rd77+144], %f7690;
	ld.f32 	%f7691, [%rd67+148];
	add.f32 	%f7692, %f7691, %f7564;
	st.f32 	[%rd77+148], %f7692;
	ld.f32 	%f7693, [%rd67+152];
	add.f32 	%f7694, %f7693, %f7566;
	st.f32 	[%rd77+152], %f7694;
	ld.f32 	%f7695, [%rd67+156];
	add.f32 	%f7696, %f7695, %f7568;
	st.f32 	[%rd77+156], %f7696;
	ld.f32 	%f7697, [%rd67+160];
	add.f32 	%f7698, %f7697, %f7570;
	st.f32 	[%rd77+160], %f7698;
	ld.f32 	%f7699, [%rd67+164];
	add.f32 	%f7700, %f7699, %f7572;
	st.f32 	[%rd77+164], %f7700;
	ld.f32 	%f7701, [%rd67+168];
	add.f32 	%f7702, %f7701, %f7574;
	st.f32 	[%rd77+168], %f7702;
	ld.f32 	%f7703, [%rd67+172];
	add.f32 	%f7704, %f7703, %f7576;
	st.f32 	[%rd77+172], %f7704;
	ld.f32 	%f7705, [%rd67+176];
	add.f32 	%f7706, %f7705, %f7578;
	st.f32 	[%rd77+176], %f7706;
	ld.f32 	%f7707, [%rd67+180];
	add.f32 	%f7708, %f7707, %f7580;
	st.f32 	[%rd77+180], %f7708;
	ld.f32 	%f7709, [%rd67+184];
	add.f32 	%f7710, %f7709, %f7582;
	st.f32 	[%rd77+184], %f7710;
	ld.f32 	%f7711, [%rd67+188];
	add.f32 	%f7712, %f7711, %f7584;
	st.f32 	[%rd77+188], %f7712;
	ld.f32 	%f7713, [%rd67+192];
	add.f32 	%f7714, %f7713, %f7586;
	st.f32 	[%rd77+192], %f7714;
	ld.f32 	%f7715, [%rd67+196];
	add.f32 	%f7716, %f7715, %f7588;
	st.f32 	[%rd77+196], %f7716;
	ld.f32 	%f7717, [%rd67+200];
	add.f32 	%f7718, %f7717, %f7590;
	st.f32 	[%rd77+200], %f7718;
	ld.f32 	%f7719, [%rd67+204];
	add.f32 	%f7720, %f7719, %f7592;
	st.f32 	[%rd77+204], %f7720;
	ld.f32 	%f7721, [%rd67+208];
	add.f32 	%f7722, %f7721, %f7594;
	st.f32 	[%rd77+208], %f7722;
	ld.f32 	%f7723, [%rd67+212];
	add.f32 	%f7724, %f7723, %f7596;
	st.f32 	[%rd77+212], %f7724;
	ld.f32 	%f7725, [%rd67+216];
	add.f32 	%f7726, %f7725, %f7598;
	st.f32 	[%rd77+216], %f7726;
	ld.f32 	%f7727, [%rd67+220];
	add.f32 	%f7728, %f7727, %f7600;
	st.f32 	[%rd77+220], %f7728;
	ld.f32 	%f7729, [%rd67+224];
	add.f32 	%f7730, %f7729, %f7602;
	st.f32 	[%rd77+224], %f7730;
	ld.f32 	%f7731, [%rd67+228];
	add.f32 	%f7732, %f7731, %f7604;
	st.f32 	[%rd77+228], %f7732;
	ld.f32 	%f7733, [%rd67+232];
	add.f32 	%f7734, %f7733, %f7606;
	st.f32 	[%rd77+232], %f7734;
	ld.f32 	%f7735, [%rd67+236];
	add.f32 	%f7736, %f7735, %f7608;
	st.f32 	[%rd77+236], %f7736;
	ld.f32 	%f7737, [%rd67+240];
	add.f32 	%f7738, %f7737, %f7610;
	st.f32 	[%rd77+240], %f7738;
	ld.f32 	%f7739, [%rd67+244];
	add.f32 	%f7740, %f7739, %f7612;
	st.f32 	[%rd77+244], %f7740;
	ld.f32 	%f7741, [%rd67+248];
	add.f32 	%f7742, %f7741, %f7614;
	st.f32 	[%rd77+248], %f7742;
	ld.f32 	%f7743, [%rd67+252];
	add.f32 	%f7744, %f7743, %f7616;
	st.f32 	[%rd77+252], %f7744;
	ld.shared.u64 	%rd68, [_ZZN3cub18CUB_300001_SM_10006detail6reduce18DeviceReduceKernelINS2_10policy_hubIPfj9sum_deltaE10Policy1000EN6thrust24THRUST_300001_SM_1000_NS6detail15normal_iteratorINSA_10device_ptrIS5_EEEEjS6_S5_N4cuda3std3__410__identityEEEvT0_PT3_T1_NS0_13GridEvenShareISN_EET2_T4_E12temp_storage+40];
	ld.f32 	%f7745, [%rd68];
	add.f32 	%f7746, %f7745, %f7618;
	st.f32 	[%rd77], %f7746;
	ld.f32 	%f7747, [%rd68+4];
	add.f32 	%f7748, %f7747, %f7620;
	st.f32 	[%rd77+4], %f7748;
	ld.f32 	%f7749, [%rd68+8];
	add.f32 	%f7750, %f7749, %f7622;
	st.f32 	[%rd77+8], %f7750;
	ld.f32 	%f7751, [%rd68+12];
	add.f32 	%f7752, %f7751, %f7624;
	st.f32 	[%rd77+12], %f7752;
	ld.f32 	%f7753, [%rd68+16];
	add.f32 	%f7754, %f7753, %f7626;
	st.f32 	[%rd77+16], %f7754;
	ld.f32 	%f7755, [%rd68+20];
	add.f32 	%f7756, %f7755, %f7628;
	st.f32 	[%rd77+20], %f7756;
	ld.f32 	%f7757, [%rd68+24];
	add.f32 	%f7758, %f7757, %f7630;
	st.f32 	[%rd77+24], %f7758;
	ld.f32 	%f7759, [%rd68+28];
	add.f32 	%f7760, %f7759, %f7632;
	st.f32 	[%rd77+28], %f7760;
	ld.f32 	%f7761, [%rd68+32];
	add.f32 	%f7762, %f7761, %f7634;
	st.f32 	[%rd77+32], %f7762;
	ld.f32 	%f7763, [%rd68+36];
	add.f32 	%f7764, %f7763, %f7636;
	st.f32 	[%rd77+36], %f7764;
	ld.f32 	%f7765, [%rd68+40];
	add.f32 	%f7766, %f7765, %f7638;
	st.f32 	[%rd77+40], %f7766;
	ld.f32 	%f7767, [%rd68+44];
	add.f32 	%f7768, %f7767, %f7640;
	st.f32 	[%rd77+44], %f7768;
	ld.f32 	%f7769, [%rd68+48];
	add.f32 	%f7770, %f7769, %f7642;
	st.f32 	[%rd77+48], %f7770;
	ld.f32 	%f7771, [%rd68+52];
	add.f32 	%f7772, %f7771, %f7644;
	st.f32 	[%rd77+52], %f7772;
	ld.f32 	%f7773, [%rd68+56];
	add.f32 	%f7774, %f7773, %f7646;
	st.f32 	[%rd77+56], %f7774;
	ld.f32 	%f7775, [%rd68+60];
	add.f32 	%f7776, %f7775, %f7648;
	st.f32 	[%rd77+60], %f7776;
	ld.f32 	%f7777, [%rd68+64];
	add.f32 	%f7778, %f7777, %f7650;
	st.f32 	[%rd77+64], %f7778;
	ld.f32 	%f7779, [%rd68+68];
	add.f32 	%f7780, %f7779, %f7652;
	st.f32 	[%rd77+68], %f7780;
	ld.f32 	%f7781, [%rd68+72];
	add.f32 	%f7782, %f7781, %f7654;
	st.f32 	[%rd77+72], %f7782;
	ld.f32 	%f7783, [%rd68+76];
	add.f32 	%f7784, %f7783, %f7656;
	st.f32 	[%rd77+76], %f7784;
	ld.f32 	%f7785, [%rd68+80];
	add.f32 	%f7786, %f7785, %f7658;
	st.f32 	[%rd77+80], %f7786;
	ld.f32 	%f7787, [%rd68+84];
	add.f32 	%f7788, %f7787, %f7660;
	st.f32 	[%rd77+84], %f7788;
	ld.f32 	%f7789, [%rd68+88];
	add.f32 	%f7790, %f7789, %f7662;
	st.f32 	[%rd77+88], %f7790;
	ld.f32 	%f7791, [%rd68+92];
	add.f32 	%f7792, %f7791, %f7664;
	st.f32 	[%rd77+92], %f7792;
	ld.f32 	%f7793, [%rd68+96];
	add.f32 	%f7794, %f7793, %f7666;
	st.f32 	[%rd77+96], %f7794;
	ld.f32 	%f7795, [%rd68+100];
	add.f32 	%f7796, %f7795, %f7668;
	st.f32 	[%rd77+100], %f7796;
	ld.f32 	%f7797, [%rd68+104];
	add.f32 	%f7798, %f7797, %f7670;
	st.f32 	[%rd77+104], %f7798;
	ld.f32 	%f7799, [%rd68+108];
	add.f32 	%f7800, %f7799, %f7672;
	st.f32 	[%rd77+108], %f7800;
	ld.f32 	%f7801, [%rd68+112];
	add.f32 	%f7802, %f7801, %f7674;
	st.f32 	[%rd77+112], %f7802;
	ld.f32 	%f7803, [%rd68+116];
	add.f32 	%f7804, %f7803, %f7676;
	st.f32 	[%rd77+116], %f7804;
	ld.f32 	%f7805, [%rd68+120];
	add.f32 	%f7806, %f7805, %f7678;
	st.f32 	[%rd77+120], %f7806;
	ld.f32 	%f7807, [%rd68+124];
	add.f32 	%f7808, %f7807, %f7680;
	st.f32 	[%rd77+124], %f7808;
	ld.f32 	%f7809, [%rd68+128];
	add.f32 	%f7810, %f7809, %f7682;
	st.f32 	[%rd77+128], %f7810;
	ld.f32 	%f7811, [%rd68+132];
	add.f32 	%f7812, %f7811, %f7684;
	st.f32 	[%rd77+132], %f7812;
	ld.f32 	%f7813, [%rd68+136];
	add.f32 	%f7814, %f7813, %f7686;
	st.f32 	[%rd77+136], %f7814;
	ld.f32 	%f7815, [%rd68+140];
	add.f32 	%f7816, %f7815, %f7688;
	st.f32 	[%rd77+140], %f7816;
	ld.f32 	%f7817, [%rd68+144];
	add.f32 	%f7818, %f7817, %f7690;
	st.f32 	[%rd77+144], %f7818;
	ld.f32 	%f7819, [%rd68+148];
	add.f32 	%f7820, %f7819, %f7692;
	st.f32 	[%rd77+148], %f7820;
	ld.f32 	%f7821, [%rd68+152];
	add.f32 	%f7822, %f7821, %f7694;
	st.f32 	[%rd77+152], %f7822;
	ld.f32 	%f7823, [%rd68+156];
	add.f32 	%f7824, %f7823, %f7696;
	st.f32 	[%rd77+156], %f7824;
	ld.f32 	%f7825, [%rd68+160];
	add.f32 	%f7826, %f7825, %f7698;
	st.f32 	[%rd77+160], %f7826;
	ld.f32 	%f7827, [%rd68+164];
	add.f32 	%f7828, %f7827, %f7700;
	st.f32 	[%rd77+164], %f7828;
	ld.f32 	%f7829, [%rd68+168];
	add.f32 	%f7830, %f7829, %f7702;
	st.f32 	[%rd77+168], %f7830;
	ld.f32 	%f7831, [%rd68+172];
	add.f32 	%f7832, %f7831, %f7704;
	st.f32 	[%rd77+172], %f7832;
	ld.f32 	%f7833, [%rd68+176];
	add.f32 	%f7834, %f7833, %f7706;
	st.f32 	[%rd77+176], %f7834;
	ld.f32 	%f7835, [%rd68+180];
	add.f32 	%f7836, %f7835, %f7708;
	st.f32 	[%rd77+180], %f7836;
	ld.f32 	%f7837, [%rd68+184];
	add.f32 	%f7838, %f7837, %f7710;
	st.f32 	[%rd77+184], %f7838;
	ld.f32 	%f7839, [%rd68+188];
	add.f32 	%f7840, %f7839, %f7712;
	st.f32 	[%rd77+188], %f7840;
	ld.f32 	%f7841, [%rd68+192];
	add.f32 	%f7842, %f7841, %f7714;
	st.f32 	[%rd77+192], %f7842;
	ld.f32 	%f7843, [%rd68+196];
	add.f32 	%f7844, %f7843, %f7716;
	st.f32 	[%rd77+196], %f7844;
	ld.f32 	%f7845, [%rd68+200];
	add.f32 	%f7846, %f7845, %f7718;
	st.f32 	[%rd77+200], %f7846;
	ld.f32 	%f7847, [%rd68+204];
	add.f32 	%f7848, %f7847, %f7720;
	st.f32 	[%rd77+204], %f7848;
	ld.f32 	%f7849, [%rd68+208];
	add.f32 	%f7850, %f7849, %f7722;
	st.f32 	[%rd77+208], %f7850;
	ld.f32 	%f7851, [%rd68+212];
	add.f32 	%f7852, %f7851, %f7724;
	st.f32 	[%rd77+212], %f7852;
	ld.f32 	%f7853, [%rd68+216];
	add.f32 	%f7854, %f7853, %f7726;
	st.f32 	[%rd77+216], %f7854;
	ld.f32 	%f7855, [%rd68+220];
	add.f32 	%f7856, %f7855, %f7728;
	st.f32 	[%rd77+220], %f7856;
	ld.f32 	%f7857, [%rd68+224];
	add.f32 	%f7858, %f7857, %f7730;
	st.f32 	[%rd77+224], %f7858;
	ld.f32 	%f7859, [%rd68+228];
	add.f32 	%f7860, %f7859, %f7732;
	st.f32 	[%rd77+228], %f7860;
	ld.f32 	%f7861, [%rd68+232];
	add.f32 	%f7862, %f7861, %f7734;
	st.f32 	[%rd77+232], %f7862;
	ld.f32 	%f7863, [%rd68+236];
	add.f32 	%f7864, %f7863, %f7736;
	st.f32 	[%rd77+236], %f7864;
	ld.f32 	%f7865, [%rd68+240];
	add.f32 	%f7866, %f7865, %f7738;
	st.f32 	[%rd77+240], %f7866;
	ld.f32 	%f7867, [%rd68+244];
	add.f32 	%f7868, %f7867, %f7740;
	st.f32 	[%rd77+244], %f7868;
	ld.f32 	%f7869, [%rd68+248];
	add.f32 	%f7870, %f7869, %f7742;
	st.f32 	[%rd77+248], %f7870;
	ld.f32 	%f7871, [%rd68+252];
	add.f32 	%f7872, %f7871, %f7744;
	st.f32 	[%rd77+252], %f7872;
	ld.shared.u64 	%rd69, [_ZZN3cub18CUB_300001_SM_10006detail6reduce18DeviceReduceKernelINS2_10policy_hubIPfj9sum_deltaE10Policy1000EN6thrust24THRUST_300001_SM_1000_NS6detail15normal_iteratorINSA_10device_ptrIS5_EEEEjS6_S5_N4cuda3std3__410__identityEEEvT0_PT3_T1_NS0_13GridEvenShareISN_EET2_T4_E12temp_storage+48];
	ld.f32 	%f7873, [%rd69];
	add.f32 	%f7874, %f7873, %f7746;
	st.f32 	[%rd77], %f7874;
	ld.f32 	%f7875, [%rd69+4];
	add.f32 	%f7876, %f7875, %f7748;
	st.f32 	[%rd77+4], %f7876;
	ld.f32 	%f7877, [%rd69+8];
	add.f32 	%f7878, %f7877, %f7750;
	st.f32 	[%rd77+8], %f7878;
	ld.f32 	%f7879, [%rd69+12];
	add.f32 	%f7880, %f7879, %f7752;
	st.f32 	[%rd77+12], %f7880;
	ld.f32 	%f7881, [%rd69+16];
	add.f32 	%f7882, %f7881, %f7754;
	st.f32 	[%rd77+16], %f7882;
	ld.f32 	%f7883, [%rd69+20];
	add.f32 	%f7884, %f7883, %f7756;
	st.f32 	[%rd77+20], %f7884;
	ld.f32 	%f7885, [%rd69+24];
	add.f32 	%f7886, %f7885, %f7758;
	st.f32 	[%rd77+24], %f7886;
	ld.f32 	%f7887, [%rd69+28];
	add.f32 	%f7888, %f7887, %f7760;
	st.f32 	[%rd77+28], %f7888;
	ld.f32 	%f7889, [%rd69+32];
	add.f32 	%f7890, %f7889, %f7762;
	st.f32 	[%rd77+32], %f7890;
	ld.f32 	%f7891, [%rd69+36];
	add.f32 	%f7892, %f7891, %f7764;
	st.f32 	[%rd77+36], %f7892;
	ld.f32 	%f7893, [%rd69+40];
	add.f32 	%f7894, %f7893, %f7766;
	st.f32 	[%rd77+40], %f7894;
	ld.f32 	%f7895, [%rd69+44];
	add.f32 	%f7896, %f7895, %f7768;
	st.f32 	[%rd77+44], %f7896;
	ld.f32 	%f7897, [%rd69+48];
	add.f32 	%f7898, %f7897, %f7770;
	st.f32 	[%rd77+48], %f7898;
	ld.f32 	%f7899, [%rd69+52];
	add.f32 	%f7900, %f7899, %f7772;
	st.f32 	[%rd77+52], %f7900;
	ld.f32 	%f7901, [%rd69+56];
	add.f32 	%f7902, %f7901, %f7774;
	st.f32 	[%rd77+56], %f7902;
	ld.f32 	%f7903, [%rd69+60];
	add.f32 	%f7904, %f7903, %f7776;
	st.f32 	[%rd77+60], %f7904;
	ld.f32 	%f7905, [%rd69+64];
	add.f32 	%f7906, %f7905, %f7778;
	st.f32 	[%rd77+64], %f7906;
	ld.f32 	%f7907, [%rd69+68];
	add.f32 	%f7908, %f7907, %f7780;
	st.f32 	[%rd77+68], %f7908;
	ld.f32 	%f7909, [%rd69+72];
	add.f32 	%f7910, %f7909, %f7782;
	st.f32 	[%rd77+72], %f7910;
	ld.f32 	%f7911, [%rd69+76];
	add.f32 	%f7912, %f7911, %f7784;
	st.f32 	[%rd77+76], %f7912;
	ld.f32 	%f7913, [%rd69+80];
	add.f32 	%f7914, %f7913, %f7786;
	st.f32 	[%rd77+80], %f7914;
	ld.f32 	%f7915, [%rd69+84];
	add.f32 	%f7916, %f7915, %f7788;
	st.f32 	[%rd77+84], %f7916;
	ld.f32 	%f7917, [%rd69+88];
	add.f32 	%f7918, %f7917, %f7790;
	st.f32 	[%rd77+88], %f7918;
	ld.f32 	%f7919, [%rd69+92];
	add.f32 	%f7920, %f7919, %f7792;
	st.f32 	[%rd77+92], %f7920;
	ld.f32 	%f7921, [%rd69+96];
	add.f32 	%f7922, %f7921, %f7794;
	st.f32 	[%rd77+96], %f7922;
	ld.f32 	%f7923, [%rd69+100];
	add.f32 	%f7924, %f7923, %f7796;
	st.f32 	[%rd77+100], %f7924;
	ld.f32 	%f7925, [%rd69+104];
	add.f32 	%f7926, %f7925, %f7798;
	st.f32 	[%rd77+104], %f7926;
	ld.f32 	%f7927, [%rd69+108];
	add.f32 	%f7928, %f7927, %f7800;
	st.f32 	[%rd77+108], %f7928;
	ld.f32 	%f7929, [%rd69+112];
	add.f32 	%f7930, %f7929, %f7802;
	st.f32 	[%rd77+112], %f7930;
	ld.f32 	%f7931, [%rd69+116];
	add.f32 	%f7932, %f7931, %f7804;
	st.f32 	[%rd77+116], %f7932;
	ld.f32 	%f7933, [%rd69+120];
	add.f32 	%f7934, %f7933, %f7806;
	st.f32 	[%rd77+120], %f7934;
	ld.f32 	%f7935, [%rd69+124];
	add.f32 	%f7936, %f7935, %f7808;
	st.f32 	[%rd77+124], %f7936;
	ld.f32 	%f7937, [%rd69+128];
	add.f32 	%f7938, %f7937, %f7810;
	st.f32 	[%rd77+128], %f7938;
	ld.f32 	%f7939, [%rd69+132];
	add.f32 	%f7940, %f7939, %f7812;
	st.f32 	[%rd77+132], %f7940;
	ld.f32 	%f7941, [%rd69+136];
	add.f32 	%f7942, %f7941, %f7814;
	st.f32 	[%rd77+136], %f7942;
	ld.f32 	%f7943, [%rd69+140];
	add.f32 	%f7944, %f7943, %f7816;
	st.f32 	[%rd77+140], %f7944;
	ld.f32 	%f7945, [%rd69+144];
	add.f32 	%f7946, %f7945, %f7818;
	st.f32 	[%rd77+144], %f7946;
	ld.f32 	%f7947, [%rd69+148];
	add.f32 	%f7948, %f7947, %f7820;
	st.f32 	[%rd77+148], %f7948;
	ld.f32 	%f7949, [%rd69+152];
	add.f32 	%f7950, %f7949, %f7822;
	st.f32 	[%rd77+152], %f7950;
	ld.f32 	%f7951, [%rd69+156];
	add.f32 	%f7952, %f7951, %f7824;
	st.f32 	[%rd77+156], %f7952;
	ld.f32 	%f7953, [%rd69+160];
	add.f32 	%f7954, %f7953, %f7826;
	st.f32 	[%rd77+160], %f7954;
	ld.f32 	%f7955, [%rd69+164];
	add.f32 	%f7956, %f7955, %f7828;
	st.f32 	[%rd77+164], %f7956;
	ld.f32 	%f7957, [%rd69+168];
	add.f32 	%f7958, %f7957, %f7830;
	st.f32 	[%rd77+168], %f7958;
	ld.f32 	%f7959, [%rd69+172];
	add.f32 	%f7960, %f7959, %f7832;
	st.f32 	[%rd77+172], %f7960;
	ld.f32 	%f7961, [%rd69+176];
	add.f32 	%f7962, %f7961, %f7834;
	st.f32 	[%rd77+176], %f7962;
	ld.f32 	%f7963, [%rd69+180];
	add.f32 	%f7964, %f7963, %f7836;
	st.f32 	[%rd77+180], %f7964;
	ld.f32 	%f7965, [%rd69+184];
	add.f32 	%f7966, %f7965, %f7838;
	st.f32 	[%rd77+184], %f7966;
	ld.f32 	%f7967, [%rd69+188];
	add.f32 	%f7968, %f7967, %f7840;
	st.f32 	[%rd77+188], %f7968;
	ld.f32 	%f7969, [%rd69+192];
	add.f32 	%f7970, %f7969, %f7842;
	st.f32 	[%rd77+192], %f7970;
	ld.f32 	%f7971, [%rd69+196];
	add.f32 	%f7972, %f7971, %f7844;
	st.f32 	[%rd77+196], %f7972;
	ld.f32 	%f7973, [%rd69+200];
	add.f32 	%f7974, %f7973, %f7846;
	st.f32 	[%rd77+200], %f7974;
	ld.f32 	%f7975, [%rd69+204];
	add.f32 	%f7976, %f7975, %f7848;
	st.f32 	[%rd77+204], %f7976;
	ld.f32 	%f7977, [%rd69+208];
	add.f32 	%f7978, %f7977, %f7850;
	st.f32 	[%rd77+208], %f7978;
	ld.f32 	%f7979, [%rd69+212];
	add.f32 	%f7980, %f7979, %f7852;
	st.f32 	[%rd77+212], %f7980;
	ld.f32 	%f7981, [%rd69+216];
	add.f32 	%f7982, %f7981, %f7854;
	st.f32 	[%rd77+216], %f7982;
	ld.f32 	%f7983, [%rd69+220];
	add.f32 	%f7984, %f7983, %f7856;
	st.f32 	[%rd77+220], %f7984;
	ld.f32 	%f7985, [%rd69+224];
	add.f32 	%f7986, %f7985, %f7858;
	st.f32 	[%rd77+224], %f7986;
	ld.f32 	%f7987, [%rd69+228];
	add.f32 	%f7988, %f7987, %f7860;
	st.f32 	[%rd77+228], %f7988;
	ld.f32 	%f7989, [%rd69+232];
	add.f32 	%f7990, %f7989, %f7862;
	st.f32 	[%rd77+232], %f7990;
	ld.f32 	%f7991, [%rd69+236];
	add.f32 	%f7992, %f7991, %f7864;
	st.f32 	[%rd77+236], %f7992;
	ld.f32 	%f7993, [%rd69+240];
	add.f32 	%f7994, %f7993, %f7866;
	st.f32 	[%rd77+240], %f7994;
	ld.f32 	%f7995, [%rd69+244];
	add.f32 	%f7996, %f7995, %f7868;
	st.f32 	[%rd77+244], %f7996;
	ld.f32 	%f7997, [%rd69+248];
	add.f32 	%f7998, %f7997, %f7870;
	st.f32 	[%rd77+248], %f7998;
	ld.f32 	%f7999, [%rd69+252];
	add.f32 	%f8000, %f7999, %f7872;
	st.f32 	[%rd77+252], %f8000;
	ld.shared.u64 	%rd70, [_ZZN3cub18CUB_300001_SM_10006detail6reduce18DeviceReduceKernelINS2_10policy_hubIPfj9sum_deltaE10Policy1000EN6thrust24THRUST_300001_SM_1000_NS6detail15normal_iteratorINSA_10device_ptrIS5_EEEEjS6_S5_N4cuda3std3__410__identityEEEvT0_PT3_T1_NS0_13GridEvenShareISN_EET2_T4_E12temp_storage+56];
	ld.f32 	%f8001, [%rd70];
	add.f32 	%f8002, %f8001, %f7874;
	st.f32 	[%rd77], %f8002;
	ld.f32 	%f8003, [%rd70+4];
	add.f32 	%f8004, %f8003, %f7876;
	st.f32 	[%rd77+4], %f8004;
	ld.f32 	%f8005, [%rd70+8];
	add.f32 	%f8006, %f8005, %f7878;
	st.f32 	[%rd77+8], %f8006;
	ld.f32 	%f8007, [%rd70+12];
	add.f32 	%f8008, %f8007, %f7880;
	st.f32 	[%rd77+12], %f8008;
	ld.f32 	%f8009, [%rd70+16];
	add.f32 	%f8010, %f8009, %f7882;
	st.f32 	[%rd77+16], %f8010;
	ld.f32 	%f8011, [%rd70+20];
	add.f32 	%f8012, %f8011, %f7884;
	st.f32 	[%rd77+20], %f8012;
	ld.f32 	%f8013, [%rd70+24];
	add.f32 	%f8014, %f8013, %f7886;
	st.f32 	[%rd77+24], %f8014;
	ld.f32 	%f8015, [%rd70+28];
	add.f32 	%f8016, %f8015, %f7888;
	st.f32 	[%rd77+28], %f8016;
	ld.f32 	%f8017, [%rd70+32];
	add.f32 	%f8018, %f8017, %f7890;
	st.f32 	[%rd77+32], %f8018;
	ld.f32 	%f8019, [%rd70+36];
	add.f32 	%f8020, %f8019, %f7892;
	st.f32 	[%rd77+36], %f8020;
	ld.f32 	%f8021, [%rd70+40];
	add.f32 	%f8022, %f8021, %f7894;
	st.f32 	[%rd77+40], %f8022;
	ld.f32 	%f8023, [%rd70+44];
	add.f32 	%f8024, %f8023, %f7896;
	st.f32 	[%rd77+44], %f8024;
	ld.f32 	%f8025, [%rd70+48];
	add.f32 	%f8026, %f8025, %f7898;
	st.f32 	[%rd77+48], %f8026;
	ld.f32 	%f8027, [%rd70+52];
	add.f32 	%f8028, %f8027, %f7900;
	st.f32 	[%rd77+52], %f8028;
	ld.f32 	%f8029, [%rd70+56];
	add.f32 	%f8030, %f8029, %f7902;
	st.f32 	[%rd77+56], %f8030;
	ld.f32 	%f8031, [%rd70+60];
	add.f32 	%f8032, %f8031, %f7904;
	st.f32 	[%rd77+60], %f8032;
	ld.f32 	%f8033, [%rd70+64];
	add.f32 	%f8034, %f8033, %f7906;
	st.f32 	[%rd77+64], %f8034;
	ld.f32 	%f8035, [%rd70+68];
	add.f32 	%f8036, %f8035, %f7908;
	st.f32 	[%rd77+68], %f8036;
	ld.f32 	%f8037, [%rd70+72];
	add.f32 	%f8038, %f8037, %f7910;
	st.f32 	[%rd77+72], %f8038;
	ld.f32 	%f8039, [%rd70+76];
	add.f32 	%f8040, %f8039, %f7912;
	st.f32 	[%rd77+76], %f8040;
	ld.f32 	%f8041, [%rd70+80];
	add.f32 	%f8042, %f8041, %f7914;
	st.f32 	[%rd77+80], %f8042;
	ld.f32 	%f8043, [%rd70+84];
	add.f32 	%f8044, %f8043, %f7916;
	st.f32 	[%rd77+84], %f8044;
	ld.f32 	%f8045, [%rd70+88];
	add.f32 	%f8046, %f8045, %f7918;
	st.f32 	[%rd77+88], %f8046;
	ld.f32 	%f8047, [%rd70+92];
	add.f32 	%f8048, %f8047, %f7920;
	st.f32 	[%rd77+92], %f8048;
	ld.f32 	%f8049, [%rd70+96];
	add.f32 	%f8050, %f8049, %f7922;
	st.f32 	[%rd77+96], %f8050;
	ld.f32 	%f8051, [%rd70+100];
	add.f32 	%f8052, %f8051, %f7924;
	st.f32 	[%rd77+100], %f8052;
	ld.f32 	%f8053, [%rd70+104];
	add.f32 	%f8054, %f8053, %f7926;
	st.f32 	[%rd77+104], %f8054;
	ld.f32 	%f8055, [%rd70+108];
	add.f32 	%f8056, %f8055, %f7928;
	st.f32 	[%rd77+108], %f8056;
	ld.f32 	%f8057, [%rd70+112];
	add.f32 	%f8058, %f8057, %f7930;
	st.f32 	[%rd77+112], %f8058;
	ld.f32 	%f8059, [%rd70+116];
	add.f32 	%f8060, %f8059, %f7932;
	st.f32 	[%rd77+116], %f8060;
	ld.f32 	%f8061, [%rd70+120];
	add.f32 	%f8062, %f8061, %f7934;
	st.f32 	[%rd77+120], %f8062;
	ld.f32 	%f8063, [%rd70+124];
	add.f32 	%f8064, %f8063, %f7936;
	st.f32 	[%rd77+124], %f8064;
	ld.f32 	%f8065, [%rd70+128];
	add.f32 	%f8066, %f8065, %f7938;
	st.f32 	[%rd77+128], %f8066;
	ld.f32 	%f8067, [%rd70+132];
	add.f32 	%f8068, %f8067, %f7940;
	st.f32 	[%rd77+132], %f8068;
	ld.f32 	%f8069, [%rd70+136];
	add.f32 	%f8070, %f8069, %f7942;
	st.f32 	[%rd77+136], %f8070;
	ld.f32 	%f8071, [%rd70+140];
	add.f32 	%f8072, %f8071, %f7944;
	st.f32 	[%rd77+140], %f8072;
	ld.f32 	%f8073, [%rd70+144];
	add.f32 	%f8074, %f8073, %f7946;
	st.f32 	[%rd77+144], %f8074;
	ld.f32 	%f8075, [%rd70+148];
	add.f32 	%f8076, %f8075, %f7948;
	st.f32 	[%rd77+148], %f8076;
	ld.f32 	%f8077, [%rd70+152];
	add.f32 	%f8078, %f8077, %f7950;
	st.f32 	[%rd77+152], %f8078;
	ld.f32 	%f8079, [%rd70+156];
	add.f32 	%f8080, %f8079, %f7952;
	st.f32 	[%rd77+156], %f8080;
	ld.f32 	%f8081, [%rd70+160];
	add.f32 	%f8082, %f8081, %f7954;
	st.f32 	[%rd77+160], %f8082;
	ld.f32 	%f8083, [%rd70+164];
	add.f32 	%f8084, %f8083, %f7956;
	st.f32 	[%rd77+164], %f8084;
	ld.f32 	%f8085, [%rd70+168];
	add.f32 	%f8086, %f8085, %f7958;
	st.f32 	[%rd77+168], %f8086;
	ld.f32 	%f8087, [%rd70+172];
	add.f32 	%f8088, %f8087, %f7960;
	st.f32 	[%rd77+172], %f8088;
	ld.f32 	%f8089, [%rd70+176];
	add.f32 	%f8090, %f8089, %f7962;
	st.f32 	[%rd77+176], %f8090;
	ld.f32 	%f8091, [%rd70+180];
	add.f32 	%f8092, %f8091, %f7964;
	st.f32 	[%rd77+180], %f8092;
	ld.f32 	%f8093, [%rd70+184];
	add.f32 	%f8094, %f8093, %f7966;
	st.f32 	[%rd77+184], %f8094;
	ld.f32 	%f8095, [%rd70+188];
	add.f32 	%f8096, %f8095, %f7968;
	st.f32 	[%rd77+188], %f8096;
	ld.f32 	%f8097, [%rd70+192];
	add.f32 	%f8098, %f8097, %f7970;
	st.f32 	[%rd77+192], %f8098;
	ld.f32 	%f8099, [%rd70+196];
	add.f32 	%f8100, %f8099, %f7972;
	st.f32 	[%rd77+196], %f8100;
	ld.f32 	%f8101, [%rd70+200];
	add.f32 	%f8102, %f8101, %f7974;
	st.f32 	[%rd77+200], %f8102;
	ld.f32 	%f8103, [%rd70+204];
	add.f32 	%f8104, %f8103, %f7976;
	st.f32 	[%rd77+204], %f8104;
	ld.f32 	%f8105, [%rd70+208];
	add.f32 	%f8106, %f8105, %f7978;
	st.f32 	[%rd77+208], %f8106;
	ld.f32 	%f8107, [%rd70+212];
	add.f32 	%f8108, %f8107, %f7980;
	st.f32 	[%rd77+212], %f8108;
	ld.f32 	%f8109, [%rd70+216];
	add.f32 	%f8110, %f8109, %f7982;
	st.f32 	[%rd77+216], %f8110;
	ld.f32 	%f8111, [%rd70+220];
	add.f32 	%f8112, %f8111, %f7984;
	st.f32 	[%rd77+220], %f8112;
	ld.f32 	%f8113, [%rd70+224];
	add.f32 	%f8114, %f8113, %f7986;
	st.f32 	[%rd77+224], %f8114;
	ld.f32 	%f8115, [%rd70+228];
	add.f32 	%f8116, %f8115, %f7988;
	st.f32 	[%rd77+228], %f8116;
	ld.f32 	%f8117, [%rd70+232];
	add.f32 	%f8118, %f8117, %f7990;
	st.f32 	[%rd77+232], %f8118;
	ld.f32 	%f8119, [%rd70+236];
	add.f32 	%f8120, %f8119, %f7992;
	st.f32 	[%rd77+236], %f8120;
	ld.f32 	%f8121, [%rd70+240];
	add.f32 	%f8122, %f8121, %f7994;
	st.f32 	[%rd77+240], %f8122;
	ld.f32 	%f8123, [%rd70+244];
	add.f32 	%f8124, %f8123, %f7996;
	st.f32 	[%rd77+244], %f8124;
	ld.f32 	%f8125, [%rd70+248];
	add.f32 	%f8126, %f8125, %f7998;
	st.f32 	[%rd77+248], %f8126;
	ld.f32 	%f8127, [%rd70+252];
	add.f32 	%f8128, %f8127, %f8000;
	st.f32 	[%rd77+252], %f8128;
	ld.shared.u64 	%rd71, [_ZZN3cub18CUB_300001_SM_10006detail6reduce18DeviceReduceKernelINS2_10policy_hubIPfj9sum_deltaE10Policy1000EN6thrust24THRUST_300001_SM_1000_NS6detail15normal_iteratorINSA_10device_ptrIS5_EEEEjS6_S5_N4cuda3std3__410__identityEEEvT0_PT3_T1_NS0_13GridEvenShareISN_EET2_T4_E12temp_storage+64];
	ld.f32 	%f8129, [%rd71];
	add.f32 	%f8130, %f8129, %f8002;
	st.f32 	[%rd77], %f8130;
	ld.f32 	%f8131, [%rd71+4];
	add.f32 	%f8132, %f8131, %f8004;
	st.f32 	[%rd77+4], %f8132;
	ld.f32 	%f8133, [%rd71+8];
	add.f32 	%f8134, %f8133, %f8006;
	st.f32 	[%rd77+8], %f8134;
	ld.f32 	%f8135, [%rd71+12];
	add.f32 	%f8136, %f8135, %f8008;
	st.f32 	[%rd77+12], %f8136;
	ld.f32 	%f8137, [%rd71+16];
	add.f32 	%f8138, %f8137, %f8010;
	st.f32 	[%rd77+16], %f8138;
	ld.f32 	%f8139, [%rd71+20];
	add.f32 	%f8140, %f8139, %f8012;
	st.f32 	[%rd77+20], %f8140;
	ld.f32 	%f8141, [%rd71+24];
	add.f32 	%f8142, %f8141, %f8014;
	st.f32 	[%rd77+24], %f8142;
	ld.f32 	%f8143, [%rd71+28];
	add.f32 	%f8144, %f8143, %f8016;
	st.f32 	[%rd77+28], %f8144;
	ld.f32 	%f8145, [%rd71+32];
	add.f32 	%f8146, %f8145, %f8018;
	st.f32 	[%rd77+32], %f8146;
	ld.f32 	%f8147, [%rd71+36];
	add.f32 	%f8148, %f8147, %f8020;
	st.f32 	[%rd77+36], %f8148;
	ld.f32 	%f8149, [%rd71+40];
	add.f32 	%f8150, %f8149, %f8022;
	st.f32 	[%rd77+40], %f8150;
	ld.f32 	%f8151, [%rd71+44];
	add.f32 	%f8152, %f8151, %f8024;
	st.f32 	[%rd77+44], %f8152;
	ld.f32 	%f8153, [%rd71+48];
	add.f32 	%f8154, %f8153, %f8026;
	st.f32 	[%rd77+48], %f8154;
	ld.f32 	%f8155, [%rd71+52];
	add.f32 	%f8156, %f8155, %f8028;
	st.f32 	[%rd77+52], %f8156;
	ld.f32 	%f8157, [%rd71+56];
	add.f32 	%f8158, %f8157, %f8030;
	st.f32 	[%rd77+56], %f8158;
	ld.f32 	%f8159, [%rd71+60];
	add.f32 	%f8160, %f8159, %f8032;
	st.f32 	[%rd77+60], %f8160;
	ld.f32 	%f8161, [%rd71+64];
	add.f32 	%f8162, %f8161, %f8034;
	st.f32 	[%rd77+64], %f8162;
	ld.f32 	%f8163, [%rd71+68];
	add.f32 	%f8164, %f8163, %f8036;
	st.f32 	[%rd77+68], %f8164;
	ld.f32 	%f8165, [%rd71+72];
	add.f32 	%f8166, %f8165, %f8038;
	st.f32 	[%rd77+72], %f8166;
	ld.f32 	%f8167, [%rd71+76];
	add.f32 	%f8168, %f8167, %f8040;
	st.f32 	[%rd77+76], %f8168;
	ld.f32 	%f8169, [%rd71+80];
	add.f32 	%f8170, %f8169, %f8042;
	st.f32 	[%rd77+80], %f8170;
	ld.f32 	%f8171, [%rd71+84];
	add.f32 	%f8172, %f8171, %f8044;
	st.f32 	[%rd77+84], %f8172;
	ld.f32 	%f8173, [%rd71+88];
	add.f32 	%f8174, %f8173, %f8046;
	st.f32 	[%rd77+88], %f8174;
	ld.f32 	%f8175, [%rd71+92];
	add.f32 	%f8176, %f8175, %f8048;
	st.f32 	[%rd77+92], %f8176;
	ld.f32 	%f8177, [%rd71+96];
	add.f32 	%f8178, %f8177, %f8050;
	st.f32 	[%rd77+96], %f8178;
	ld.f32 	%f8179, [%rd71+100];
	add.f32 	%f8180, %f8179, %f8052;
	st.f32 	[%rd77+100], %f8180;
	ld.f32 	%f8181, [%rd71+104];
	add.f32 	%f8182, %f8181, %f8054;
	st.f32 	[%rd77+104], %f8182;
	ld.f32 	%f8183, [%rd71+108];
	add.f32 	%f8184, %f8183, %f8056;
	st.f32 	[%rd77+108], %f8184;
	ld.f32 	%f8185, [%rd71+112];
	add.f32 	%f8186, %f8185, %f8058;
	st.f32 	[%rd77+112], %f8186;
	ld.f32 	%f8187, [%rd71+116];
	add.f32 	%f8188, %f8187, %f8060;
	st.f32 	[%rd77+116], %f8188;
	ld.f32 	%f8189, [%rd71+120];
	add.f32 	%f8190, %f8189, %f8062;
	st.f32 	[%rd77+120], %f8190;
	ld.f32 	%f8191, [%rd71+124];
	add.f32 	%f8192, %f8191, %f8064;
	st.f32 	[%rd77+124], %f8192;
	ld.f32 	%f8193, [%rd71+128];
	add.f32 	%f8194, %f8193, %f8066;
	st.f32 	[%rd77+128], %f8194;
	ld.f32 	%f8195, [%rd71+132];
	add.f32 	%f8196, %f8195, %f8068;
	st.f32 	[%rd77+132], %f8196;
	ld.f32 	%f8197, [%rd71+136];
	add.f32 	%f8198, %f8197, %f8070;
	st.f32 	[%rd77+136], %f8198;
	ld.f32 	%f8199, [%rd71+140];
	add.f32 	%f8200, %f8199, %f8072;
	st.f32 	[%rd77+140], %f8200;
	ld.f32 	%f8201, [%rd71+144];
	add.f32 	%f8202, %f8201, %f8074;
	st.f32 	[%rd77+144], %f8202;
	ld.f32 	%f8203, [%rd71+148];
	add.f32 	%f8204, %f8203, %f8076;
	st.f32 	[%rd77+148], %f8204;
	ld.f32 	%f8205, [%rd71+152];
	add.f32 	%f8206, %f8205, %f8078;
	st.f32 	[%rd77+152], %f8206;
	ld.f32 	%f8207, [%rd71+156];
	add.f32 	%f8208, %f8207, %f8080;
	st.f32 	[%rd77+156], %f8208;
	ld.f32 	%f8209, [%rd71+160];
	add.f32 	%f8210, %f8209, %f8082;
	st.f32 	[%rd77+160], %f8210;
	ld.f32 	%f8211, [%rd71+164];
	add.f32 	%f8212, %f8211, %f8084;
	st.f32 	[%rd77+164], %f8212;
	ld.f32 	%f8213, [%rd71+168];
	add.f32 	%f8214, %f8213, %f8086;
	st.f32 	[%rd77+168], %f8214;
	ld.f32 	%f8215, [%rd71+172];
	add.f32 	%f8216, %f8215, %f8088;
	st.f32 	[%rd77+172], %f8216;
	ld.f32 	%f8217, [%rd71+176];
	add.f32 	%f8218, %f8217, %f8090;
	st.f32 	[%rd77+176], %f8218;
	ld.f32 	%f8219, [%rd71+180];
	add.f32 	%f8220, %f8219, %f8092;
	st.f32 	[%rd77+180], %f8220;
	ld.f32 	%f8221, [%rd71+184];
	add.f32 	%f8222, %f8221, %f8094;
	st.f32 	[%rd77+184], %f8222;
	ld.f32 	%f8223, [%rd71+188];
	add.f32 	%f8224, %f8223, %f8096;
	st.f32 	[%rd77+188], %f8224;
	ld.f32 	%f8225, [%rd71+192];
	add.f32 	%f8226, %f8225, %f8098;
	st.f32 	[%rd77+192], %f8226;
	ld.f32 	%f8227, [%rd71+196];
	add.f32 	%f8228, %f8227, %f8100;
	st.f32 	[%rd77+196], %f8228;
	ld.f32 	%f8229, [%rd71+200];
	add.f32 	%f8230, %f8229, %f8102;
	st.f32 	[%rd77+200], %f8230;
	ld.f32 	%f8231, [%rd71+204];
	add.f32 	%f8232, %f8231, %f8104;
	st.f32 	[%rd77+204], %f8232;
	ld.f32 	%f8233, [%rd71+208];
	add.f32 	%f8234, %f8233, %f8106;
	st.f32 	[%rd77+208], %f8234;
	ld.f32 	%f8235, [%rd71+212];
	add.f32 	%f8236, %f8235, %f8108;
	st.f32 	[%rd77+212], %f8236;
	ld.f32 	%f8237, [%rd71+216];
	add.f32 	%f8238, %f8237, %f8110;
	st.f32 	[%rd77+216], %f8238;
	ld.f32 	%f8239, [%rd71+220];
	add.f32 	%f8240, %f8239, %f8112;
	st.f32 	[%rd77+220], %f8240;
	ld.f32 	%f8241, [%rd71+224];
	add.f32 	%f8242, %f8241, %f8114;
	st.f32 	[%rd77+224], %f8242;
	ld.f32 	%f8243, [%rd71+228];
	add.f32 	%f8244, %f8243, %f8116;
	st.f32 	[%rd77+228], %f8244;
	ld.f32 	%f8245, [%rd71+232];
	add.f32 	%f8246, %f8245, %f8118;
	st.f32 	[%rd77+232], %f8246;
	ld.f32 	%f8247, [%rd71+236];
	add.f32 	%f8248, %f8247, %f8120;
	st.f32 	[%rd77+236], %f8248;
	ld.f32 	%f8249, [%rd71+240];
	add.f32 	%f8250, %f8249, %f8122;
	st.f32 	[%rd77+240], %f8250;
	ld.f32 	%f8251, [%rd71+244];
	add.f32 	%f8252, %f8251, %f8124;
	st.f32 	[%rd77+244], %f8252;
	ld.f32 	%f8253, [%rd71+248];
	add.f32 	%f8254, %f8253, %f8126;
	st.f32 	[%rd77+248], %f8254;
	ld.f32 	%f8255, [%rd71+252];
	add.f32 	%f8256, %f8255, %f8128;
	st.f32 	[%rd77+252], %f8256;
	bra.uni 	$L__BB13_60;
$L__BB13_20:
	// begin inline asm
	mov.u32 %r144, %laneid;
	// end inline asm
	and.b32  	%r155, %r3, 992;
	add.s32 	%r156, %r155, 32;
	setp.gt.u32 	%p19, %r156, %r2;
	not.b32 	%r157, %r155;
	add.s32 	%r158, %r2, %r157;
	selp.b32 	%r153, %r158, 31, %p19;
	mov.b64 	{%r146, %r151}, %rd77;
	mov.b32 	%r152, 1;
	mov.b32 	%r154, -1;
	// begin inline asm
	shfl.sync.down.b32 %r145, %r146, %r152, %r153, %r154;
	// end inline asm
	// begin inline asm
	shfl.sync.down.b32 %r150, %r151, %r152, %r153, %r154;
	// end inline asm
	setp.ge.s32 	%p20, %r144, %r153;
	@%p20 bra 	$L__BB13_22;
	mov.b64 	%rd48, {%r145, %r150};
	ld.f32 	%f4801, [%rd48];
	ld.f32 	%f4802, [%rd77];
	add.f32 	%f4803, %f4801, %f4802;
	st.f32 	[%rd77], %f4803;
	ld.f32 	%f4804, [%rd48+4];
	ld.f32 	%f4805, [%rd77+4];
	add.f32 	%f4806, %f4804, %f4805;
	st.f32 	[%rd77+4], %f4806;
	ld.f32 	%f4807, [%rd48+8];
	ld.f32 	%f4808, [%rd77+8];
	add.f32 	%f4809, %f4807, %f4808;
	st.f32 	[%rd77+8], %f4809;
	ld.f32 	%f4810, [%rd48+12];
	ld.f32 	%f4811, [%rd77+12];
	add.f32 	%f4812, %f4810, %f4811;
	st.f32 	[%rd77+12], %f4812;
	ld.f32 	%f4813, [%rd48+16];
	ld.f32 	%f4814, [%rd77+16];
	add.f32 	%f4815, %f4813, %f4814;
	st.f32 	[%rd77+16], %f4815;
	ld.f32 	%f4816, [%rd48+20];
	ld.f32 	%f4817, [%rd77+20];
	add.f32 	%f4818, %f4816, %f4817;
	st.f32 	[%rd77+20], %f4818;
	ld.f32 	%f4819, [%rd48+24];
	ld.f32 	%f4820, [%rd77+24];
	add.f32 	%f4821, %f4819, %f4820;
	st.f32 	[%rd77+24], %f4821;
	ld.f32 	%f4822, [%rd48+28];
	ld.f32 	%f4823, [%rd77+28];
	add.f32 	%f4824, %f4822, %f4823;
	st.f32 	[%rd77+28], %f4824;
	ld.f32 	%f4825, [%rd48+32];
	ld.f32 	%f4826, [%rd77+32];
	add.f32 	%f4827, %f4825, %f4826;
	st.f32 	[%rd77+32], %f4827;
	ld.f32 	%f4828, [%rd48+36];
	ld.f32 	%f4829, [%rd77+36];
	add.f32 	%f4830, %f4828, %f4829;
	st.f32 	[%rd77+36], %f4830;
	ld.f32 	%f4831, [%rd48+40];
	ld.f32 	%f4832, [%rd77+40];
	add.f32 	%f4833, %f4831, %f4832;
	st.f32 	[%rd77+40], %f4833;
	ld.f32 	%f4834, [%rd48+44];
	ld.f32 	%f4835, [%rd77+44];
	add.f32 	%f4836, %f4834, %f4835;
	st.f32 	[%rd77+44], %f4836;
	ld.f32 	%f4837, [%rd48+48];
	ld.f32 	%f4838, [%rd77+48];
	add.f32 	%f4839, %f4837, %f4838;
	st.f32 	[%rd77+48], %f4839;
	ld.f32 	%f4840, [%rd48+52];
	ld.f32 	%f4841, [%rd77+52];
	add.f32 	%f4842, %f4840, %f4841;
	st.f32 	[%rd77+52], %f4842;
	ld.f32 	%f4843, [%rd48+56];
	ld.f32 	%f4844, [%rd77+56];
	add.f32 	%f4845, %f4843, %f4844;
	st.f32 	[%rd77+56], %f4845;
	ld.f32 	%f4846, [%rd48+60];
	ld.f32 	%f4847, [%rd77+60];
	add.f32 	%f4848, %f4846, %f4847;
	st.f32 	[%rd77+60], %f4848;
	ld.f32 	%f4849, [%rd48+64];
	ld.f32 	%f4850, [%rd77+64];
	add.f32 	%f4851, %f4849, %f4850;
	st.f32 	[%rd77+64], %f4851;
	ld.f32 	%f4852, [%rd48+68];
	ld.f32 	%f4853, [%rd77+68];
	add.f32 	%f4854, %f4852, %f4853;
	st.f32 	[%rd77+68], %f4854;
	ld.f32 	%f4855, [%rd48+72];
	ld.f32 	%f4856, [%rd77+72];
	add.f32 	%f4857, %f4855, %f4856;
	st.f32 	[%rd77+72], %f4857;
	ld.f32 	%f4858, [%rd48+76];
	ld.f32 	%f4859, [%rd77+76];
	add.f32 	%f4860, %f4858, %f4859;
	st.f32 	[%rd77+76], %f4860;
	ld.f32 	%f4861, [%rd48+80];
	ld.f32 	%f4862, [%rd77+80];
	add.f32 	%f4863, %f4861, %f4862;
	st.f32 	[%rd77+80], %f4863;
	ld.f32 	%f4864, [%rd48+84];
	ld.f32 	%f4865, [%rd77+84];
	add.f32 	%f4866, %f4864, %f4865;
	st.f32 	[%rd77+84], %f4866;
	ld.f32 	%f4867, [%rd48+88];
	ld.f32 	%f4868, [%rd77+88];
	add.f32 	%f4869, %f4867, %f4868;
	st.f32 	[%rd77+88], %f4869;
	ld.f32 	%f4870, [%rd48+92];
	ld.f32 	%f4871, [%rd77+92];
	add.f32 	%f4872, %f4870, %f4871;
	st.f32 	[%rd77+92], %f4872;
	ld.f32 	%f4873, [%rd48+96];
	ld.f32 	%f4874, [%rd77+96];
	add.f32 	%f4875, %f4873, %f4874;
	st.f32 	[%rd77+96], %f4875;
	ld.f32 	%f4876, [%rd48+100];
	ld.f32 	%f4877, [%rd77+100];
	add.f32 	%f4878, %f4876, %f4877;
	st.f32 	[%rd77+100], %f4878;
	ld.f32 	%f4879, [%rd48+104];
	ld.f32 	%f4880, [%rd77+104];
	add.f32 	%f4881, %f4879, %f4880;
	st.f32 	[%rd77+104], %f4881;
	ld.f32 	%f4882, [%rd48+108];
	ld.f32 	%f4883, [%rd77+108];
	add.f32 	%f4884, %f4882, %f4883;
	st.f32 	[%rd77+108], %f4884;
	ld.f32 	%f4885, [%rd48+112];
	ld.f32 	%f4886, [%rd77+112];
	add.f32 	%f4887, %f4885, %f4886;
	st.f32 	[%rd77+112], %f4887;
	ld.f32 	%f4888, [%rd48+116];
	ld.f32 	%f4889, [%rd77+116];
	add.f32 	%f4890, %f4888, %f4889;
	st.f32 	[%rd77+116], %f4890;
	ld.f32 	%f4891, [%rd48+120];
	ld.f32 	%f4892, [%rd77+120];
	add.f32 	%f4893, %f4891, %f4892;
	st.f32 	[%rd77+120], %f4893;
	ld.f32 	%f4894, [%rd48+124];
	ld.f32 	%f4895, [%rd77+124];
	add.f32 	%f4896, %f4894, %f4895;
	st.f32 	[%rd77+124], %f4896;
	ld.f32 	%f4897, [%rd48+128];
	ld.f32 	%f4898, [%rd77+128];
	add.f32 	%f4899, %f4897, %f4898;
	st.f32 	[%rd77+128], %f4899;
	ld.f32 	%f4900, [%rd48+132];
	ld.f32 	%f4901, [%rd77+132];
	add.f32 	%f4902, %f4900, %f4901;
	st.f32 	[%rd77+132], %f4902;
	ld.f32 	%f4903, [%rd48+136];
	ld.f32 	%f4904, [%rd77+136];
	add.f32 	%f4905, %f4903, %f4904;
	st.f32 	[%rd77+136], %f4905;
	ld.f32 	%f4906, [%rd48+140];
	ld.f32 	%f4907, [%rd77+140];
	add.f32 	%f4908, %f4906, %f4907;
	st.f32 	[%rd77+140], %f4908;
	ld.f32 	%f4909, [%rd48+144];
	ld.f32 	%f4910, [%rd77+144];
	add.f32 	%f4911, %f4909, %f4910;
	st.f32 	[%rd77+144], %f4911;
	ld.f32 	%f4912, [%rd48+148];
	ld.f32 	%f4913, [%rd77+148];
	add.f32 	%f4914, %f4912, %f4913;
	st.f32 	[%rd77+148], %f4914;
	ld.f32 	%f4915, [%rd48+152];
	ld.f32 	%f4916, [%rd77+152];
	add.f32 	%f4917, %f4915, %f4916;
	st.f32 	[%rd77+152], %f4917;
	ld.f32 	%f4918, [%rd48+156];
	ld.f32 	%f4919, [%rd77+156];
	add.f32 	%f4920, %f4918, %f4919;
	st.f32 	[%rd77+156], %f4920;
	ld.f32 	%f4921, [%rd48+160];
	ld.f32 	%f4922, [%rd77+160];
	add.f32 	%f4923, %f4921, %f4922;
	st.f32 	[%rd77+160], %f4923;
	ld.f32 	%f4924, [%rd48+164];
	ld.f32 	%f4925, [%rd77+164];
	add.f32 	%f4926, %f4924, %f4925;
	st.f32 	[%rd77+164], %f4926;
	ld.f32 	%f4927, [%rd48+168];
	ld.f32 	%f4928, [%rd77+168];
	add.f32 	%f4929, %f4927, %f4928;
	st.f32 	[%rd77+168], %f4929;
	ld.f32 	%f4930, [%rd48+172];
	ld.f32 	%f4931, [%rd77+172];
	add.f32 	%f4932, %f4930, %f4931;
	st.f32 	[%rd77+172], %f4932;
	ld.f32 	%f4933, [%rd48+176];
	ld.f32 	%f4934, [%rd77+176];
	add.f32 	%f4935, %f4933, %f4934;
	st.f32 	[%rd77+176], %f4935;
	ld.f32 	%f4936, [%rd48+180];
	ld.f32 	%f4937, [%rd77+180];
	add.f32 	%f4938, %f4936, %f4937;
	st.f32 	[%rd77+180], %f4938;
	ld.f32 	%f4939, [%rd48+184];
	ld.f32 	%f4940, [%rd77+184];
	add.f32 	%f4941, %f4939, %f4940;
	st.f32 	[%rd77+184], %f4941;
	ld.f32 	%f4942, [%rd48+188];
	ld.f32 	%f4943, [%rd77+188];
	add.f32 	%f4944, %f4942, %f4943;
	st.f32 	[%rd77+188], %f4944;
	ld.f32 	%f4945, [%rd48+192];
	ld.f32 	%f4946, [%rd77+192];
	add.f32 	%f4947, %f4945, %f4946;
	st.f32 	[%rd77+192], %f4947;
	ld.f32 	%f4948, [%rd48+196];
	ld.f32 	%f4949, [%rd77+196];
	add.f32 	%f4950, %f4948, %f4949;
	st.f32 	[%rd77+196], %f4950;
	ld.f32 	%f4951, [%rd48+200];
	ld.f32 	%f4952, [%rd77+200];
	add.f32 	%f4953, %f4951, %f4952;
	st.f32 	[%rd77+200], %f4953;
	ld.f32 	%f4954, [%rd48+204];
	ld.f32 	%f4955, [%rd77+204];
	add.f32 	%f4956, %f4954, %f4955;
	st.f32 	[%rd77+204], %f4956;
	ld.f32 	%f4957, [%rd48+208];
	ld.f32 	%f4958, [%rd77+208];
	add.f32 	%f4959, %f4957, %f4958;
	st.f32 	[%rd77+208], %f4959;
	ld.f32 	%f4960, [%rd48+212];
	ld.f32 	%f4961, [%rd77+212];
	add.f32 	%f4962, %f4960, %f4961;
	st.f32 	[%rd77+212], %f4962;
	ld.f32 	%f4963, [%rd48+216];
	ld.f32 	%f4964, [%rd77+216];
	add.f32 	%f4965, %f4963, %f4964;
	st.f32 	[%rd77+216], %f4965;
	ld.f32 	%f4966, [%rd48+220];
	ld.f32 	%f4967, [%rd77+220];
	add.f32 	%f4968, %f4966, %f4967;
	st.f32 	[%rd77+220], %f4968;
	ld.f32 	%f4969, [%rd48+224];
	ld.f32 	%f4970, [%rd77+224];
	add.f32 	%f4971, %f4969, %f4970;
	st.f32 	[%rd77+224], %f4971;
	ld.f32 	%f4972, [%rd48+228];
	ld.f32 	%f4973, [%rd77+228];
	add.f32 	%f4974, %f4972, %f4973;
	st.f32 	[%rd77+228], %f4974;
	ld.f32 	%f4975, [%rd48+232];
	ld.f32 	%f4976, [%rd77+232];
	add.f32 	%f4977, %f4975, %f4976;
	st.f32 	[%rd77+232], %f4977;
	ld.f32 	%f4978, [%rd48+236];
	ld.f32 	%f4979, [%rd77+236];
	add.f32 	%f4980, %f4978, %f4979;
	st.f32 	[%rd77+236], %f4980;
	ld.f32 	%f4981, [%rd48+240];
	ld.f32 	%f4982, [%rd77+240];
	add.f32 	%f4983, %f4981, %f4982;
	st.f32 	[%rd77+240], %f4983;
	ld.f32 	%f4984, [%rd48+244];
	ld.f32 	%f4985, [%rd77+244];
	add.f32 	%f4986, %f4984, %f4985;
	st.f32 	[%rd77+244], %f4986;
	ld.f32 	%f4987, [%rd48+248];
	ld.f32 	%f4988, [%rd77+248];
	add.f32 	%f4989, %f4987, %f4988;
	st.f32 	[%rd77+248], %f4989;
	ld.f32 	%f4990, [%rd48+252];
	ld.f32 	%f4991, [%rd77+252];
	add.f32 	%f4992, %f4990, %f4991;
	st.f32 	[%rd77+252], %f4992;
$L__BB13_22:
	mov.b32 	%r166, 2;
	mov.b32 	%r168, -1;
	// begin inline asm
	shfl.sync.down.b32 %r159, %r146, %r166, %r153, %r168;
	// end inline asm
	// begin inline asm
	shfl.sync.down.b32 %r164, %r151, %r166, %r153, %r168;
	// end inline asm
	add.s32 	%r169, %r144, 2;
	setp.gt.s32 	%p21, %r169, %r153;
	@%p21 bra 	$L__BB13_24;
	mov.b64 	%rd49, {%r159, %r164};
	ld.f32 	%f4993, [%rd49];
	ld.f32 	%f4994, [%rd77];
	add.f32 	%f4995, %f4993, %f4994;
	st.f32 	[%rd77], %f4995;
	ld.f32 	%f4996, [%rd49+4];
	ld.f32 	%f4997, [%rd77+4];
	add.f32 	%f4998, %f4996, %f4997;
	st.f32 	[%rd77+4], %f4998;
	ld.f32 	%f4999, [%rd49+8];
	ld.f32 	%f5000, [%rd77+8];
	add.f32 	%f5001, %f4999, %f5000;
	st.f32 	[%rd77+8], %f5001;
	ld.f32 	%f5002, [%rd49+12];
	ld.f32 	%f5003, [%rd77+12];
	add.f32 	%f5004, %f5002, %f5003;
	st.f32 	[%rd77+12], %f5004;
	ld.f32 	%f5005, [%rd49+16];
	ld.f32 	%f5006, [%rd77+16];
	add.f32 	%f5007, %f5005, %f5006;
	st.f32 	[%rd77+16], %f5007;
	ld.f32 	%f5008, [%rd49+20];
	ld.f32 	%f5009, [%rd77+20];
	add.f32 	%f5010, %f5008, %f5009;
	st.f32 	[%rd77+20], %f5010;
	ld.f32 	%f5011, [%rd49+24];
	ld.f32 	%f5012, [%rd77+24];
	add.f32 	%f5013, %f5011, %f5012;
	st.f32 	[%rd77+24], %f5013;
	ld.f32 	%f5014, [%rd49+28];
	ld.f32 	%f5015, [%rd77+28];
	add.f32 	%f5016, %f5014, %f5015;
	st.f32 	[%rd77+28], %f5016;
	ld.f32 	%f5017, [%rd49+32];
	ld.f32 	%f5018, [%rd77+32];
	add.f32 	%f5019, %f5017, %f5018;
	st.f32 	[%rd77+32], %f5019;
	ld.f32 	%f5020, [%rd49+36];
	ld.f32 	%f5021, [%rd77+36];
	add.f32 	%f5022, %f5020, %f5021;
	st.f32 	[%rd77+36], %f5022;
	ld.f32 	%f5023, [%rd49+40];
	ld.f32 	%f5024, [%rd77+40];
	add.f32 	%f5025, %f5023, %f5024;
	st.f32 	[%rd77+40], %f5025;
	ld.f32 	%f5026, [%rd49+44];
	ld.f32 	%f5027, [%rd77+44];
	add.f32 	%f5028, %f5026, %f5027;
	st.f32 	[%rd77+44], %f5028;
	ld.f32 	%f5029, [%rd49+48];
	ld.f32 	%f5030, [%rd77+48];
	add.f32 	%f5031, %f5029, %f5030;
	st.f32 	[%rd77+48], %f5031;
	ld.f32 	%f5032, [%rd49+52];
	ld.f32 	%f5033, [%rd77+52];
	add.f32 	%f5034, %f5032, %f5033;
	st.f32 	[%rd77+52], %f5034;
	ld.f32 	%f5035, [%rd49+56];
	ld.f32 	%f5036, [%rd77+56];
	add.f32 	%f5037, %f5035, %f5036;
	st.f32 	[%rd77+56], %f5037;
	ld.f32 	%f5038, [%rd49+60];
	ld.f32 	%f5039, [%rd77+60];
	add.f32 	%f5040, %f5038, %f5039;
	st.f32 	[%rd77+60], %f5040;
	ld.f32 	%f5041, [%rd49+64];
	ld.f32 	%f5042, [%rd77+64];
	add.f32 	%f5043, %f5041, %f5042;
	st.f32 	[%rd77+64], %f5043;
	ld.f32 	%f5044, [%rd49+68];
	ld.f32 	%f5045, [%rd77+68];
	add.f32 	%f5046, %f5044, %f5045;
	st.f32 	[%rd77+68], %f5046;
	ld.f32 	%f5047, [%rd49+72];
	ld.f32 	%f5048, [%rd77+72];
	add.f32 	%f5049, %f5047, %f5048;
	st.f32 	[%rd77+72], %f5049;
	ld.f32 	%f5050, [%rd49+76];
	ld.f32 	%f5051, [%rd77+76];
	add.f32 	%f5052, %f5050, %f5051;
	st.f32 	[%rd77+76], %f5052;
	ld.f32 	%f5053, [%rd49+80];
	ld.f32 	%f5054, [%rd77+80];
	add.f32 	%f5055, %f5053, %f5054;
	st.f32 	[%rd77+80], %f5055;
	ld.f32 	%f5056, [%rd49+84];
	ld.f32 	%f5057, [%rd77+84];
	add.f32 	%f5058, %f5056, %f5057;
	st.f32 	[%rd77+84], %f5058;
	ld.f32 	%f5059, [%rd49+88];
	ld.f32 	%f5060, [%rd77+88];
	add.f32 	%f5061, %f5059, %f5060;
	st.f32 	[%rd77+88], %f5061;
	ld.f32 	%f5062, [%rd49+92];
	ld.f32 	%f5063, [%rd77+92];
	add.f32 	%f5064, %f5062, %f5063;
	st.f32 	[%rd77+92], %f5064;
	ld.f32 	%f5065, [%rd49+96];
	ld.f32 	%f5066, [%rd77+96];
	add.f32 	%f5067, %f5065, %f5066;
	st.f32 	[%rd77+96], %f5067;
	ld.f32 	%f5068, [%rd49+100];
	ld.f32 	%f5069, [%rd77+100];
	add.f32 	%f5070, %f5068, %f5069;
	st.f32 	[%rd77+100], %f5070;
	ld.f32 	%f5071, [%rd49+104];
	ld.f32 	%f5072, [%rd77+104];
	add.f32 	%f5073, %f5071, %f5072;
	st.f32 	[%rd77+104], %f5073;
	ld.f32 	%f5074, [%rd49+108];
	ld.f32 	%f5075, [%rd77+108];
	add.f32 	%f5076, %f5074, %f5075;
	st.f32 	[%rd77+108], %f5076;
	ld.f32 	%f5077, [%rd49+112];
	ld.f32 	%f5078, [%rd77+112];
	add.f32 	%f5079, %f5077, %f5078;
	st.f32 	[%rd77+112], %f5079;
	ld.f32 	%f5080, [%rd49+116];
	ld.f32 	%f5081, [%rd77+116];
	add.f32 	%f5082, %f5080, %f5081;
	st.f32 	[%rd77+116], %f5082;
	ld.f32 	%f5083, [%rd49+120];
	ld.f32 	%f5084, [%rd77+120];
	add.f32 	%f5085, %f5083, %f5084;
	st.f32 	[%rd77+120], %f5085;
	ld.f32 	%f5086, [%rd49+124];
	ld.f32 	%f5087, [%rd77+124];
	add.f32 	%f5088, %f5086, %f5087;
	st.f32 	[%rd77+124], %f5088;
	ld.f32 	%f5089, [%rd49+128];
	ld.f32 	%f5090, [%rd77+128];
	add.f32 	%f5091, %f5089, %f5090;
	st.f32 	[%rd77+128], %f5091;
	ld.f32 	%f5092, [%rd49+132];
	ld.f32 	%f5093, [%rd77+132];
	add.f32 	%f5094, %f5092, %f5093;
	st.f32 	[%rd77+132], %f5094;
	ld.f32 	%f5095, [%rd49+136];
	ld.f32 	%f5096, [%rd77+136];
	add.f32 	%f5097, %f5095, %f5096;
	st.f32 	[%rd77+136], %f5097;
	ld.f32 	%f5098, [%rd49+140];
	ld.f32 	%f5099, [%rd77+140];
	add.f32 	%f5100, %f5098, %f5099;
	st.f32 	[%rd77+140], %f5100;
	ld.f32 	%f5101, [%rd49+144];
	ld.f32 	%f5102, [%rd77+144];
	add.f32 	%f5103, %f5101, %f5102;
	st.f32 	[%rd77+144], %f5103;
	ld.f32 	%f5104, [%rd49+148];
	ld.f32 	%f5105, [%rd77+148];
	add.f32 	%f5106, %f5104, %f5105;
	st.f32 	[%rd77+148], %f5106;
	ld.f32 	%f5107, [%rd49+152];
	ld.f32 	%f5108, [%rd77+152];
	add.f32 	%f5109, %f5107, %f5108;
	st.f32 	[%rd77+152], %f5109;
	ld.f32 	%f5110, [%rd49+156];
	ld.f32 	%f5111, [%rd77+156];
	add.f32 	%f5112, %f5110, %f5111;
	st.f32 	[%rd77+156], %f5112;
	ld.f32 	%f5113, [%rd49+160];
	ld.f32 	%f5114, [%rd77+160];
	add.f32 	%f5115, %f5113, %f5114;
	st.f32 	[%rd77+160], %f5115;
	ld.f32 	%f5116, [%rd49+164];
	ld.f32 	%f5117, [%rd77+164];
	add.f32 	%f5118, %f5116, %f5117;
	st.f32 	[%rd77+164], %f5118;
	ld.f32 	%f5119, [%rd49+168];
	ld.f32 	%f5120, [%rd77+168];
	add.f32 	%f5121, %f5119, %f5120;
	st.f32 	[%rd77+168], %f5121;
	ld.f32 	%f5122, [%rd49+172];
	ld.f32 	%f5123, [%rd77+172];
	add.f32 	%f5124, %f5122, %f5123;
	st.f32 	[%rd77+172], %f5124;
	ld.f32 	%f5125, [%rd49+176];
	ld.f32 	%f5126, [%rd77+176];
	add.f32 	%f5127, %f5125, %f5126;
	st.f32 	[%rd77+176], %f5127;
	ld.f32 	%f5128, [%rd49+180];
	ld.f32 	%f5129, [%rd77+180];
	add.f32 	%f5130, %f5128, %f5129;
	st.f32 	[%rd77+180], %f5130;
	ld.f32 	%f5131, [%rd49+184];
	ld.f32 	%f5132, [%rd77+184];
	add.f32 	%f5133, %f5131, %f5132;
	st.f32 	[%rd77+184], %f5133;
	ld.f32 	%f5134, [%rd49+188];
	ld.f32 	%f5135, [%rd77+188];
	add.f32 	%f5136, %f5134, %f5135;
	st.f32 	[%rd77+188], %f5136;
	ld.f32 	%f5137, [%rd49+192];
	ld.f32 	%f5138, [%rd77+192];
	add.f32 	%f5139, %f5137, %f5138;
	st.f32 	[%rd77+192], %f5139;
	ld.f32 	%f5140, [%rd49+196];
	ld.f32 	%f5141, [%rd77+196];
	add.f32 	%f5142, %f5140, %f5141;
	st.f32 	[%rd77+196], %f5142;
	ld.f32 	%f5143, [%rd49+200];
	ld.f32 	%f5144, [%rd77+200];
	add.f32 	%f5145, %f5143, %f5144;
	st.f32 	[%rd77+200], %f5145;
	ld.f32 	%f5146, [%rd49+204];
	ld.f32 	%f5147, [%rd77+204];
	add.f32 	%f5148, %f5146, %f5147;
	st.f32 	[%rd77+204], %f5148;
	ld.f32 	%f5149, [%rd49+208];
	ld.f32 	%f5150, [%rd77+208];
	add.f32 	%f5151, %f5149, %f5150;
	st.f32 	[%rd77+208], %f5151;
	ld.f32 	%f5152, [%rd49+212];
	ld.f32 	%f5153, [%rd77+212];
	add.f32 	%f5154, %f5152, %f5153;
	st.f32 	[%rd77+212], %f5154;
	ld.f32 	%f5155, [%rd49+216];
	ld.f32 	%f5156, [%rd77+216];
	add.f32 	%f5157, %f5155, %f5156;
	st.f32 	[%rd77+216], %f5157;
	ld.f32 	%f5158, [%rd49+220];
	ld.f32 	%f5159, [%rd77+220];
	add.f32 	%f5160, %f5158, %f5159;
	st.f32 	[%rd77+220], %f5160;
	ld.f32 	%f5161, [%rd49+224];
	ld.f32 	%f5162, [%rd77+224];
	add.f32 	%f5163, %f5161, %f5162;
	st.f32 	[%rd77+224], %f5163;
	ld.f32 	%f5164, [%rd49+228];
	ld.f32 	%f5165, [%rd77+228];
	add.f32 	%f5166, %f5164, %f5165;
	st.f32 	[%rd77+228], %f5166;
	ld.f32 	%f5167, [%rd49+232];
	ld.f32 	%f5168, [%rd77+232];
	add.f32 	%f5169, %f5167, %f5168;
	st.f32 	[%rd77+232], %f5169;
	ld.f32 	%f5170, [%rd49+236];
	ld.f32 	%f5171, [%rd77+236];
	add.f32 	%f5172, %f5170, %f5171;
	st.f32 	[%rd77+236], %f5172;
	ld.f32 	%f5173, [%rd49+240];
	ld.f32 	%f5174, [%rd77+240];
	add.f32 	%f5175, %f5173, %f5174;
	st.f32 	[%rd77+240], %f5175;
	ld.f32 	%f5176, [%rd49+244];
	ld.f32 	%f5177, [%rd77+244];
	add.f32 	%f5178, %f5176, %f5177;
	st.f32 	[%rd77+244], %f5178;
	ld.f32 	%f5179, [%rd49+248];
	ld.f32 	%f5180, [%rd77+248];
	add.f32 	%f5181, %f5179, %f5180;
	st.f32 	[%rd77+248], %f5181;
	ld.f32 	%f5182, [%rd49+252];
	ld.f32 	%f5183, [%rd77+252];
	add.f32 	%f5184, %f5182, %f5183;
	st.f32 	[%rd77+252], %f5184;
$L__BB13_24:
	mov.b32 	%r177, 4;
	mov.b32 	%r179, -1;
	// begin inline asm
	shfl.sync.down.b32 %r170, %r146, %r177, %r153, %r179;
	// end inline asm
	// begin inline asm
	shfl.sync.down.b32 %r175, %r151, %r177, %r153, %r179;
	// end inline asm
	add.s32 	%r180, %r144, 4;
	setp.gt.s32 	%p22, %r180, %r153;
	@%p22 bra 	$L__BB13_26;
	mov.b64 	%rd50, {%r170, %r175};
	ld.f32 	%f5185, [%rd50];
	ld.f32 	%f5186, [%rd77];
	add.f32 	%f5187, %f5185, %f5186;
	st.f32 	[%rd77], %f5187;
	ld.f32 	%f5188, [%rd50+4];
	ld.f32 	%f5189, [%rd77+4];
	add.f32 	%f5190, %f5188, %f5189;
	st.f32 	[%rd77+4], %f5190;
	ld.f32 	%f5191, [%rd50+8];
	ld.f32 	%f5192, [%rd77+8];
	add.f32 	%f5193, %f5191, %f5192;
	st.f32 	[%rd77+8], %f5193;
	ld.f32 	%f5194, [%rd50+12];
	ld.f32 	%f5195, [%rd77+12];
	add.f32 	%f5196, %f5194, %f5195;
	st.f32 	[%rd77+12], %f5196;
	ld.f32 	%f5197, [%rd50+16];
	ld.f32 	%f5198, [%rd77+16];
	add.f32 	%f5199, %f5197, %f5198;
	st.f32 	[%rd77+16], %f5199;
	ld.f32 	%f5200, [%rd50+20];
	ld.f32 	%f5201, [%rd77+20];
	add.f32 	%f5202, %f5200, %f5201;
	st.f32 	[%rd77+20], %f5202;
	ld.f32 	%f5203, [%rd50+24];
	ld.f32 	%f5204, [%rd77+24];
	add.f32 	%f5205, %f5203, %f5204;
	st.f32 	[%rd77+24], %f5205;
	ld.f32 	%f5206, [%rd50+28];
	ld.f32 	%f5207, [%rd77+28];
	add.f32 	%f5208, %f5206, %f5207;
	st.f32 	[%rd77+28], %f5208;
	ld.f32 	%f5209, [%rd50+32];
	ld.f32 	%f5210, [%rd77+32];
	add.f32 	%f5211, %f5209, %f5210;
	st.f32 	[%rd77+32], %f5211;
	ld.f32 	%f5212, [%rd50+36];
	ld.f32 	%f5213, [%rd77+36];
	add.f32 	%f5214, %f5212, %f5213;
	st.f32 	[%rd77+36], %f5214;
	ld.f32 	%f5215, [%rd50+40];
	ld.f32 	%f5216, [%rd77+40];
	add.f32 	%f5217, %f5215, %f5216;
	st.f32 	[%rd77+40], %f5217;
	ld.f32 	%f5218, [%rd50+44];
	ld.f32 	%f5219, [%rd77+44];
	add.f32 	%f5220, %f5218, %f5219;
	st.f32 	[%rd77+44], %f5220;
	ld.f32 	%f5221, [%rd50+48];
	ld.f32 	%f5222, [%rd77+48];
	add.f32 	%f5223, %f5221, %f5222;
	st.f32 	[%rd77+48], %f5223;
	ld.f32 	%f5224, [%rd50+52];
	ld.f32 	%f5225, [%rd77+52];
	add.f32 	%f5226, %f5224, %f5225;
	st.f32 	[%rd77+52], %f5226;
	ld.f32 	%f5227, [%rd50+56];
	ld.f32 	%f5228, [%rd77+56];
	add.f32 	%f5229, %f5227, %f5228;
	st.f32 	[%rd77+56], %f5229;
	ld.f32 	%f5230, [%rd50+60];
	ld.f32 	%f5231, [%rd77+60];
	add.f32 	%f5232, %f5230, %f5231;
	st.f32 	[%rd77+60], %f5232;
	ld.f32 	%f5233, [%rd50+64];
	ld.f32 	%f5234, [%rd77+64];
	add.f32 	%f5235, %f5233, %f5234;
	st.f32 	[%rd77+64], %f5235;
	ld.f32 	%f5236, [%rd50+68];
	ld.f32 	%f5237, [%rd77+68];
	add.f32 	%f5238, %f5236, %f5237;
	st.f32 	[%rd77+68], %f5238;
	ld.f32 	%f5239, [%rd50+72];
	ld.f32 	%f5240, [%rd77+72];
	add.f32 	%f5241, %f5239, %f5240;
	st.f32 	[%rd77+72], %f5241;
	ld.f32 	%f5242, [%rd50+76];
	ld.f32 	%f5243, [%rd77+76];
	add.f32 	%f5244, %f5242, %f5243;
	st.f32 	[%rd77+76], %f5244;
	ld.f32 	%f5245, [%rd50+80];
	ld.f32 	%f5246, [%rd77+80];
	add.f32 	%f5247, %f5245, %f5246;
	st.f32 	[%rd77+80], %f5247;
	ld.f32 	%f5248, [%rd50+84];
	ld.f32 	%f5249, [%rd77+84];
	add.f32 	%f5250, %f5248, %f5249;
	st.f32 	[%rd77+84], %f5250;
	ld.f32 	%f5251, [%rd50+88];
	ld.f32 	%f5252, [%rd77+88];
	add.f32 	%f5253, %f5251, %f5252;
	st.f32 	[%rd77+88], %f5253;
	ld.f32 	%f5254, [%rd50+92];
	ld.f32 	%f5255, [%rd77+92];
	add.f32 	%f5256, %f5254, %f5255;
	st.f32 	[%rd77+92], %f5256;
	ld.f32 	%f5257, [%rd50+96];
	ld.f32 	%f5258, [%rd77+96];
	add.f32 	%f5259, %f5257, %f5258;
	st.f32 	[%rd77+96], %f5259;
	ld.f32 	%f5260, [%rd50+100];
	ld.f32 	%f5261, [%rd77+100];
	add.f32 	%f5262, %f5260, %f5261;
	st.f32 	[%rd77+100], %f5262;
	ld.f32 	%f5263, [%rd50+104];
	ld.f32 	%f5264, [%rd77+104];
	add.f32 	%f5265, %f5263, %f5264;
	st.f32 	[%rd77+104], %f5265;
	ld.f32 	%f5266, [%rd50+108];
	ld.f32 	%f5267, [%rd77+108];
	add.f32 	%f5268, %f5266, %f5267;
	st.f32 	[%rd77+108], %f5268;
	ld.f32 	%f5269, [%rd50+112];
	ld.f32 	%f5270, [%rd77+112];
	add.f32 	%f5271, %f5269, %f5270;
	st.f32 	[%rd77+112], %f5271;
	ld.f32 	%f5272, [%rd50+116];
	ld.f32 	%f5273, [%rd77+116];
	add.f32 	%f5274, %f5272, %f5273;
	st.f32 	[%rd77+116], %f5274;
	ld.f32 	%f5275, [%rd50+120];
	ld.f32 	%f5276, [%rd77+120];
	add.f32 	%f5277, %f5275, %f5276;
	st.f32 	[%rd77+120], %f5277;
	ld.f32 	%f5278, [%rd50+124];
	ld.f32 	%f5279, [%rd77+124];
	add.f32 	%f5280, %f5278, %f5279;
	st.f32 	[%rd77+124], %f5280;
	ld.f32 	%f5281, [%rd50+128];
	ld.f32 	%f5282, [%rd77+128];
	add.f32 	%f5283, %f5281, %f5282;
	st.f32 	[%rd77+128], %f5283;
	ld.f32 	%f5284, [%rd50+132];
	ld.f32 	%f5285, [%rd77+132];
	add.f32 	%f5286, %f5284, %f5285;
	st.f32 	[%rd77+132], %f5286;
	ld.f32 	%f5287, [%rd50+136];
	ld.f32 	%f5288, [%rd77+136];
	add.f32 	%f5289, %f5287, %f5288;
	st.f32 	[%rd77+136], %f5289;
	ld.f32 	%f5290, [%rd50+140];
	ld.f32 	%f5291, [%rd77+140];
	add.f32 	%f5292, %f5290, %f5291;
	st.f32 	[%rd77+140], %f5292;
	ld.f32 	%f5293, [%rd50+144];
	ld.f32 	%f5294, [%rd77+144];
	add.f32 	%f5295, %f5293, %f5294;
	st.f32 	[%rd77+144], %f5295;
	ld.f32 	%f5296, [%rd50+148];
	ld.f32 	%f5297, [%rd77+148];
	add.f32 	%f5298, %f5296, %f5297;
	st.f32 	[%rd77+148], %f5298;
	ld.f32 	%f5299, [%rd50+152];
	ld.f32 	%f5300, [%rd77+152];
	add.f32 	%f5301, %f5299, %f5300;
	st.f32 	[%rd77+152], %f5301;
	ld.f32 	%f5302, [%rd50+156];
	ld.f32 	%f5303, [%rd77+156];
	add.f32 	%f5304, %f5302, %f5303;
	st.f32 	[%rd77+156], %f5304;
	ld.f32 	%f5305, [%rd50+160];
	ld.f32 	%f5306, [%rd77+160];
	add.f32 	%f5307, %f5305, %f5306;
	st.f32 	[%rd77+160], %f5307;
	ld.f32 	%f5308, [%rd50+164];
	ld.f32 	%f5309, [%rd77+164];
	add.f32 	%f5310, %f5308, %f5309;
	st.f32 	[%rd77+164], %f5310;
	ld.f32 	%f5311, [%rd50+168];
	ld.f32 	%f5312, [%rd77+168];
	add.f32 	%f5313, %f5311, %f5312;
	st.f32 	[%rd77+168], %f5313;
	ld.f32 	%f5314, [%rd50+172];
	ld.f32 	%f5315, [%rd77+172];
	add.f32 	%f5316, %f5314, %f5315;
	st.f32 	[%rd77+172], %f5316;
	ld.f32 	%f5317, [%rd50+176];
	ld.f32 	%f5318, [%rd77+176];
	add.f32 	%f5319, %f5317, %f5318;
	st.f32 	[%rd77+176], %f5319;
	ld.f32 	%f5320, [%rd50+180];
	ld.f32 	%f5321, [%rd77+180];
	add.f32 	%f5322, %f5320, %f5321;
	st.f32 	[%rd77+180], %f5322;
	ld.f32 	%f5323, [%rd50+184];
	ld.f32 	%f5324, [%rd77+184];
	add.f32 	%f5325, %f5323, %f5324;
	st.f32 	[%rd77+184], %f5325;
	ld.f32 	%f5326, [%rd50+188];
	ld.f32 	%f5327, [%rd77+188];
	add.f32 	%f5328, %f5326, %f5327;
	st.f32 	[%rd77+188], %f5328;
	ld.f32 	%f5329, [%rd50+192];
	ld.f32 	%f5330, [%rd77+192];
	add.f32 	%f5331, %f5329, %f5330;
	st.f32 	[%rd77+192], %f5331;
	ld.f32 	%f5332, [%rd50+196];
	ld.f32 	%f5333, [%rd77+196];
	add.f32 	%f5334, %f5332, %f5333;
	st.f32 	[%rd77+196], %f5334;
	ld.f32 	%f5335, [%rd50+200];
	ld.f32 	%f5336, [%rd77+200];
	add.f32 	%f5337, %f5335, %f5336;
	st.f32 	[%rd77+200], %f5337;
	ld.f32 	%f5338, [%rd50+204];
	ld.f32 	%f5339, [%rd77+204];
	add.f32 	%f5340, %f5338, %f5339;
	st.f32 	[%rd77+204], %f5340;
	ld.f32 	%f5341, [%rd50+208];
	ld.f32 	%f5342, [%rd77+208];
	add.f32 	%f5343, %f5341, %f5342;
	st.f32 	[%rd77+208], %f5343;
	ld.f32 	%f5344, [%rd50+212];
	ld.f32 	%f5345, [%rd77+212];
	add.f32 	%f5346, %f5344, %f5345;
	st.f32 	[%rd77+212], %f5346;
	ld.f32 	%f5347, [%rd50+216];
	ld.f32 	%f5348, [%rd77+216];
	add.f32 	%f5349, %f5347, %f5348;
	st.f32 	[%rd77+216], %f5349;
	ld.f32 	%f5350, [%rd50+220];
	ld.f32 	%f5351, [%rd77+220];
	add.f32 	%f5352, %f5350, %f5351;
	st.f32 	[%rd77+220], %f5352;
	ld.f32 	%f5353, [%rd50+224];
	ld.f32 	%f5354, [%rd77+224];
	add.f32 	%f5355, %f5353, %f5354;
	st.f32 	[%rd77+224], %f5355;
	ld.f32 	%f5356, [%rd50+228];
	ld.f32 	%f5357, [%rd77+228];
	add.f32 	%f5358, %f5356, %f5357;
	st.f32 	[%rd77+228], %f5358;
	ld.f32 	%f5359, [%rd50+232];
	ld.f32 	%f5360, [%rd77+232];
	add.f32 	%f5361, %f5359, %f5360;
	st.f32 	[%rd77+232], %f5361;
	ld.f32 	%f5362, [%rd50+236];
	ld.f32 	%f5363, [%rd77+236];
	add.f32 	%f5364, %f5362, %f5363;
	st.f32 	[%rd77+236], %f5364;
	ld.f32 	%f5365, [%rd50+240];
	ld.f32 	%f5366, [%rd77+240];
	add.f32 	%f5367, %f5365, %f5366;
	st.f32 	[%rd77+240], %f5367;
	ld.f32 	%f5368, [%rd50+244];
	ld.f32 	%f5369, [%rd77+244];
	add.f32 	%f5370, %f5368, %f5369;
	st.f32 	[%rd77+244], %f5370;
	ld.f32 	%f5371, [%rd50+248];
	ld.f32 	%f5372, [%rd77+248];
	add.f32 	%f5373, %f5371, %f5372;
	st.f32 	[%rd77+248], %f5373;
	ld.f32 	%f5374, [%rd50+252];
	ld.f32 	%f5375, [%rd77+252];
	add.f32 	%f5376, %f5374, %f5375;
	st.f32 	[%rd77+252], %f5376;
$L__BB13_26:
	mov.b32 	%r188, 8;
	mov.b32 	%r190, -1;
	// begin inline asm
	shfl.sync.down.b32 %r181, %r146, %r188, %r153, %r190;
	// end inline asm
	// begin inline asm
	shfl.sync.down.b32 %r186, %r151, %r188, %r153, %r190;
	// end inline asm
	add.s32 	%r191, %r144, 8;
	setp.gt.s32 	%p23, %r191, %r153;
	@%p23 bra 	$L__BB13_28;
	mov.b64 	%rd51, {%r181, %r186};
	ld.f32 	%f5377, [%rd51];
	ld.f32 	%f5378, [%rd77];
	add.f32 	%f5379, %f5377, %f5378;
	st.f32 	[%rd77], %f5379;
	ld.f32 	%f5380, [%rd51+4];
	ld.f32 	%f5381, [%rd77+4];
	add.f32 	%f5382, %f5380, %f5381;
	st.f32 	[%rd77+4], %f5382;
	ld.f32 	%f5383, [%rd51+8];
	ld.f32 	%f5384, [%rd77+8];
	add.f32 	%f5385, %f5383, %f5384;
	st.f32 	[%rd77+8], %f5385;
	ld.f32 	%f5386, [%rd51+12];
	ld.f32 	%f5387, [%rd77+12];
	add.f32 	%f5388, %f5386, %f5387;
	st.f32 	[%rd77+12], %f5388;
	ld.f32 	%f5389, [%rd51+16];
	ld.f32 	%f5390, [%rd77+16];
	add.f32 	%f5391, %f5389, %f5390;
	st.f32 	[%rd77+16], %f5391;
	ld.f32 	%f5392, [%rd51+20];
	ld.f32 	%f5393, [%rd77+20];
	add.f32 	%f5394, %f5392, %f5393;
	st.f32 	[%rd77+20], %f5394;
	ld.f32 	%f5395, [%rd51+24];
	ld.f32 	%f5396, [%rd77+24];
	add.f32 	%f5397, %f5395, %f5396;
	st.f32 	[%rd77+24], %f5397;
	ld.f32 	%f5398, [%rd51+28];
	ld.f32 	%f5399, [%rd77+28];
	add.f32 	%f5400, %f5398, %f5399;
	st.f32 	[%rd77+28], %f5400;
	ld.f32 	%f5401, [%rd51+32];
	ld.f32 	%f5402, [%rd77+32];
	add.f32 	%f5403, %f5401, %f5402;
	st.f32 	[%rd77+32], %f5403;
	ld.f32 	%f5404, [%rd51+36];
	ld.f32 	%f5405, [%rd77+36];
	add.f32 	%f5406, %f5404, %f5405;
	st.f32 	[%rd77+36], %f5406;
	ld.f32 	%f5407, [%rd51+40];
	ld.f32 	%f5408, [%rd77+40];
	add.f32 	%f5409, %f5407, %f5408;
	st.f32 	[%rd77+40], %f5409;
	ld.f32 	%f5410, [%rd51+44];
	ld.f32 	%f5411, [%rd77+44];
	add.f32 	%f5412, %f5410, %f5411;
	st.f32 	[%rd77+44], %f5412;
	ld.f32 	%f5413, [%rd51+48];
	ld.f32 	%f5414, [%rd77+48];
	add.f32 	%f5415, %f5413, %f5414;
	st.f32 	[%rd77+48], %f5415;
	ld.f32 	%f5416, [%rd51+52];
	ld.f32 	%f5417, [%rd77+52];
	add.f32 	%f5418, %f5416, %f5417;
	st.f32 	[%rd77+52], %f5418;
	ld.f32 	%f5419, [%rd51+56];
	ld.f32 	%f5420, [%rd77+56];
	add.f32 	%f5421, %f5419, %f5420;
	st.f32 	[%rd77+56], %f5421;
	ld.f32 	%f5422, [%rd51+60];
	ld.f32 	%f5423, [%rd77+60];
	add.f32 	%f5424, %f5422, %f5423;
	st.f32 	[%rd77+60], %f5424;
	ld.f32 	%f5425, [%rd51+64];
	ld.f32 	%f5426, [%rd77+64];
	add.f32 	%f5427, %f5425, %f5426;
	st.f32 	[%rd77+64], %f5427;
	ld.f32 	%f5428, [%rd51+68];
	ld.f32 	%f5429, [%rd77+68];
	add.f32 	%f5430, %f5428, %f5429;
	st.f32 	[%rd77+68], %f5430;
	ld.f32 	%f5431, [%rd51+72];
	ld.f32 	%f5432, [%rd77+72];
	add.f32 	%f5433, %f5431, %f5432;
	st.f32 	[%rd77+72], %f5433;
	ld.f32 	%f5434, [%rd51+76];
	ld.f32 	%f5435, [%rd77+76];
	add.f32 	%f5436, %f5434, %f5435;
	st.f32 	[%rd77+76], %f5436;
	ld.f32 	%f5437, [%rd51+80];
	ld.f32 	%f5438, [%rd77+80];
	add.f32 	%f5439, %f5437, %f5438;
	st.f32 	[%rd77+80], %f5439;
	ld.f32 	%f5440, [%rd51+84];
	ld.f32 	%f5441, [%rd77+84];
	add.f32 	%f5442, %f5440, %f5441;
	st.f32 	[%rd77+84], %f5442;
	ld.f32 	%f5443, [%rd51+88];
	ld.f32 	%f5444, [%rd77+88];
	add.f32 	%f5445, %f5443, %f5444;
	st.f32 	[%rd77+88], %f5445;
	ld.f32 	%f5446, [%rd51+92];
	ld.f32 	%f5447, [%rd77+92];
	add.f32 	%f5448, %f5446, %f5447;
	st.f32 	[%rd77+92], %f5448;
	ld.f32 	%f5449, [%rd51+96];
	ld.f32 	%f5450, [%rd77+96];
	add.f32 	%f5451, %f5449, %f5450;
	st.f32 	[%rd77+96], %f5451;
	ld.f32 	%f5452, [%rd51+100];
	ld.f32 	%f5453, [%rd77+100];
	add.f32 	%f5454, %f5452, %f5453;
	st.f32 	[%rd77+100], %f5454;
	ld.f32 	%f5455, [%rd51+104];
	ld.f32 	%f5456, [%rd77+104];
	add.f32 	%f5457, %f5455, %f5456;
	st.f32 	[%rd77+104], %f5457;
	ld.f32 	%f5458, [%rd51+108];
	ld.f32 	%f5459, [%rd77+108];
	add.f32 	%f5460, %f5458, %f5459;
	st.f32 	[%rd77+108], %f5460;
	ld.f32 	%f5461, [%rd51+112];
	ld.f32 	%f5462, [%rd77+112];
	add.f32 	%f5463, %f5461, %f5462;
	st.f32 	[%rd77+112], %f5463;
	ld.f32 	%f5464, [%rd51+116];
	ld.f32 	%f5465, [%rd77+116];
	add.f32 	%f5466, %f5464, %f5465;
	st.f32 	[%rd77+116], %f5466;
	ld.f32 	%f5467, [%rd51+120];
	ld.f32 	%f5468, [%rd77+120];
	add.f32 	%f5469, %f5467, %f5468;
	st.f32 	[%rd77+120], %f5469;
	ld.f32 	%f5470, [%rd51+124];
	ld.f32 	%f5471, [%rd77+124];
	add.f32 	%f5472, %f5470, %f5471;
	st.f32 	[%rd77+124], %f5472;
	ld.f32 	%f5473, [%rd51+128];
	ld.f32 	%f5474, [%rd77+128];
	add.f32 	%f5475, %f5473, %f5474;
	st.f32 	[%rd77+128], %f5475;
	ld.f32 	%f5476, [%rd51+132];
	ld.f32 	%f5477, [%rd77+132];
	add.f32 	%f5478, %f5476, %f5477;
	st.f32 	[%rd77+132], %f5478;
	ld.f32 	%f5479, [%rd51+136];
	ld.f32 	%f5480, [%rd77+136];
	add.f32 	%f5481, %f5479, %f5480;
	st.f32 	[%rd77+136], %f5481;
	ld.f32 	%f5482, [%rd51+140];
	ld.f32 	%f5483, [%rd77+140];
	add.f32 	%f5484, %f5482, %f5483;
	st.f32 	[%rd77+140], %f5484;
	ld.f32 	%f5485, [%rd51+144];
	ld.f32 	%f5486, [%rd77+144];
	add.f32 	%f5487, %f5485, %f5486;
	st.f32 	[%rd77+144], %f5487;
	ld.f32 	%f5488, [%rd51+148];
	ld.f32 	%f5489, [%rd77+148];
	add.f32 	%f5490, %f5488, %f5489;
	st.f32 	[%rd77+148], %f5490;
	ld.f32 	%f5491, [%rd51+152];
	ld.f32 	%f5492, [%rd77+152];
	add.f32 	%f5493, %f5491, %f5492;
	st.f32 	[%rd77+152], %f5493;
	ld.f32 	%f5494, [%rd51+156];
	ld.f32 	%f5495, [%rd77+156];
	add.f32 	%f5496, %f5494, %f5495;
	st.f32 	[%rd77+156], %f5496;
	ld.f32 	%f5497, [%rd51+160];
	ld.f32 	%f5498, [%rd77+160];
	add.f32 	%f5499, %f5497, %f5498;
	st.f32 	[%rd77+160], %f5499;
	ld.f32 	%f5500, [%rd51+164];
	ld.f32 	%f5501, [%rd77+164];
	add.f32 	%f5502, %f5500, %f5501;
	st.f32 	[%rd77+164], %f5502;
	ld.f32 	%f5503, [%rd51+168];
	ld.f32 	%f5504, [%rd77+168];
	add.f32 	%f5505, %f5503, %f5504;
	st.f32 	[%rd77+168], %f5505;
	ld.f32 	%f5506, [%rd51+172];
	ld.f32 	%f5507, [%rd77+172];
	add.f32 	%f5508, %f5506, %f5507;
	st.f32 	[%rd77+172], %f5508;
	ld.f32 	%f5509, [%rd51+176];
	ld.f32 	%f5510, [%rd77+176];
	add.f32 	%f5511, %f5509, %f5510;
	st.f32 	[%rd77+176], %f5511;
	ld.f32 	%f5512, [%rd51+180];
	ld.f32 	%f5513, [%rd77+180];
	add.f32 	%f5514, %f5512, %f5513;
	st.f32 	[%rd77+180], %f5514;
	ld.f32 	%f5515, [%rd51+184];
	ld.f32 	%f5516, [%rd77+184];
	add.f32 	%f5517, %f5515, %f5516;
	st.f32 	[%rd77+184], %f5517;
	ld.f32 	%f5518, [%rd51+188];
	ld.f32 	%f5519, [%rd77+188];
	add.f32 	%f5520, %f5518, %f5519;
	st.f32 	[%rd77+188], %f5520;
	ld.f32 	%f5521, [%rd51+192];
	ld.f32 	%f5522, [%rd77+192];
	add.f32 	%f5523, %f5521, %f5522;
	st.f32 	[%rd77+192], %f5523;
	ld.f32 	%f5524, [%rd51+196];
	ld.f32 	%f5525, [%rd77+196];
	add.f32 	%f5526, %f5524, %f5525;
	st.f32 	[%rd77+196], %f5526;
	ld.f32 	%f5527, [%rd51+200];
	ld.f32 	%f5528, [%rd77+200];
	add.f32 	%f5529, %f5527, %f5528;
	st.f32 	[%rd77+200], %f5529;
	ld.f32 	%f5530, [%rd51+204];
	ld.f32 	%f5531, [%rd77+204];
	add.f32 	%f5532, %f5530, %f5531;
	st.f32 	[%rd77+204], %f5532;
	ld.f32 	%f5533, [%rd51+208];
	ld.f32 	%f5534, [%rd77+208];
	add.f32 	%f5535, %f5533, %f5534;
	st.f32 	[%rd77+208], %f5535;
	ld.f32 	%f5536, [%rd51+212];
	ld.f32 	%f5537, [%rd77+212];
	add.f32 	%f5538, %f5536, %f5537;
	st.f32 	[%rd77+212], %f5538;
	ld.f32 	%f5539, [%rd51+216];
	ld.f32 	%f5540, [%rd77+216];
	add.f32 	%f5541, %f5539, %f5540;
	st.f32 	[%rd77+216], %f5541;
	ld.f32 	%f5542, [%rd51+220];
	ld.f32 	%f5543, [%rd77+220];
	add.f32 	%f5544, %f5542, %f5543;
	st.f32 	[%rd77+220], %f5544;
	ld.f32 	%f5545, [%rd51+224];
	ld.f32 	%f5546, [%rd77+224];
	add.f32 	%f5547, %f5545, %f5546;
	st.f32 	[%rd77+224], %f5547;
	ld.f32 	%f5548, [%rd51+228];
	ld.f32 	%f5549, [%rd77+228];
	add.f32 	%f5550, %f5548, %f5549;
	st.f32 	[%rd77+228], %f5550;
	ld.f32 	%f5551, [%rd51+232];
	ld.f32 	%f5552, [%rd77+232];
	add.f32 	%f5553, %f5551, %f5552;
	st.f32 	[%rd77+232], %f5553;
	ld.f32 	%f5554, [%rd51+236];
	ld.f32 	%f5555, [%rd77+236];
	add.f32 	%f5556, %f5554, %f5555;
	st.f32 	[%rd77+236], %f5556;
	ld.f32 	%f5557, [%rd51+240];
	ld.f32 	%f5558, [%rd77+240];
	add.f32 	%f5559, %f5557, %f5558;
	st.f32 	[%rd77+240], %f5559;
	ld.f32 	%f5560, [%rd51+244];
	ld.f32 	%f5561, [%rd77+244];
	add.f32 	%f5562, %f5560, %f5561;
	st.f32 	[%rd77+244], %f5562;
	ld.f32 	%f5563, [%rd51+248];
	ld.f32 	%f5564, [%rd77+248];
	add.f32 	%f5565, %f5563, %f5564;
	st.f32 	[%rd77+248], %f5565;
	ld.f32 	%f5566, [%rd51+252];
	ld.f32 	%f5567, [%rd77+252];
	add.f32 	%f5568, %f5566, %f5567;
	st.f32 	[%rd77+252], %f5568;
$L__BB13_28:
	mov.b32 	%r199, 16;
	mov.b32 	%r201, -1;
	// begin inline asm
	shfl.sync.down.b32 %r192, %r146, %r199, %r153, %r201;
	// end inline asm
	// begin inline asm
	shfl.sync.down.b32 %r197, %r151, %r199, %r153, %r201;
	// end inline asm
	add.s32 	%r202, %r144, 16;
	setp.gt.s32 	%p24, %r202, %r153;
	@%p24 bra 	$L__BB13_30;
	mov.b64 	%rd52, {%r192, %r197};
	ld.f32 	%f5569, [%rd52];
	ld.f32 	%f5570, [%rd77];
	add.f32 	%f5571, %f5569, %f5570;
	st.f32 	[%rd77], %f5571;
	ld.f32 	%f5572, [%rd52+4];
	ld.f32 	%f5573, [%rd77+4];
	add.f32 	%f5574, %f5572, %f5573;
	st.f32 	[%rd77+4], %f5574;
	ld.f32 	%f5575, [%rd52+8];
	ld.f32 	%f5576, [%rd77+8];
	add.f32 	%f5577, %f5575, %f5576;
	st.f32 	[%rd77+8], %f5577;
	ld.f32 	%f5578, [%rd52+12];
	ld.f32 	%f5579, [%rd77+12];
	add.f32 	%f5580, %f5578, %f5579;
	st.f32 	[%rd77+12], %f5580;
	ld.f32 	%f5581, [%rd52+16];
	ld.f32 	%f5582, [%rd77+16];
	add.f32 	%f5583, %f5581, %f5582;
	st.f32 	[%rd77+16], %f5583;
	ld.f32 	%f5584, [%rd52+20];
	ld.f32 	%f5585, [%rd77+20];
	add.f32 	%f5586, %f5584, %f5585;
	st.f32 	[%rd77+20], %f5586;
	ld.f32 	%f5587, [%rd52+24];
	ld.f32 	%f5588, [%rd77+24];
	add.f32 	%f5589, %f5587, %f5588;
	st.f32 	[%rd77+24], %f5589;
	ld.f32 	%f5590, [%rd52+28];
	ld.f32 	%f5591, [%rd77+28];
	add.f32 	%f5592, %f5590, %f5591;
	st.f32 	[%rd77+28], %f5592;
	ld.f32 	%f5593, [%rd52+32];
	ld.f32 	%f5594, [%rd77+32];
	add.f32 	%f5595, %f5593, %f5594;
	st.f32 	[%rd77+32], %f5595;
	ld.f32 	%f5596, [%rd52+36];
	ld.f32 	%f5597, [%rd77+36];
	add.f32 	%f5598, %f5596, %f5597;
	st.f32 	[%rd77+36], %f5598;
	ld.f32 	%f5599, [%rd52+40];
	ld.f32 	%f5600, [%rd77+40];
	add.f32 	%f5601, %f5599, %f5600;
	st.f32 	[%rd77+40], %f5601;
	ld.f32 	%f5602, [%rd52+44];
	ld.f32 	%f5603, [%rd77+44];
	add.f32 	%f5604, %f5602, %f5603;
	st.f32 	[%rd77+44], %f5604;
	ld.f32 	%f5605, [%rd52+48];
	ld.f32 	%f5606, [%rd77+48];
	add.f32 	%f5607, %f5605, %f5606;
	st.f32 	[%rd77+48], %f5607;
	ld.f32 	%f5608, [%rd52+52];
	ld.f32 	%f5609, [%rd77+52];
	add.f32 	%f5610, %f5608, %f5609;
	st.f32 	[%rd77+52], %f5610;
	ld.f32 	%f5611, [%rd52+56];
	ld.f32 	%f5612, [%rd77+56];
	add.f32 	%f5613, %f5611, %f5612;
	st.f32 	[%rd77+56], %f5613;
	ld.f32 	%f5614, [%rd52+60];
	ld.f32 	%f5615, [%rd77+60];
	add.f32 	%f5616, %f5614, %f5615;
	st.f32 	[%rd77+60], %f5616;
	ld.f32 	%f5617, [%rd52+64];
	ld.f32 	%f5618, [%rd77+64];
	add.f32 	%f5619, %f5617, %f5618;
	st.f32 	[%rd77+64], %f5619;
	ld.f32 	%f5620, [%rd52+68];
	ld.f32 	%f5621, [%rd77+68];
	add.f32 	%f5622, %f5620, %f5621;
	st.f32 	[%rd77+68], %f5622;
	ld.f32 	%f5623, [%rd52+72];
	ld.f32 	%f5624, [%rd77+72];
	add.f32 	%f5625, %f5623, %f5624;
	st.f32 	[%rd77+72], %f5625;
	ld.f32 	%f5626, [%rd52+76];
	ld.f32 	%f5627, [%rd77+76];
	add.f32 	%f5628, %f5626, %f5627;
	st.f32 	[%rd77+76], %f5628;
	ld.f32 	%f5629, [%rd52+80];
	ld.f32 	%f5630, [%rd77+80];
	add.f32 	%f5631, %f5629, %f5630;
	st.f32 	[%rd77+80], %f5631;
	ld.f32 	%f5632, [%rd52+84];
	ld.f32 	%f5633, [%rd77+84];
	add.f32 	%f5634, %f5632, %f5633;
	st.f32 	[%rd77+84], %f5634;
	ld.f32 	%f5635, [%rd52+88];
	ld.f32 	%f5636, [%rd77+88];
	add.f32 	%f5637, %f5635, %f5636;
	st.f32 	[%rd77+88], %f5637;
	ld.f32 	%f5638, [%rd52+92];
	ld.f32 	%f5639, [%rd77+92];
	add.f32 	%f5640, %f5638, %f5639;
	st.f32 	[%rd77+92], %f5640;
	ld.f32 	%f5641, [%rd52+96];
	ld.f32 	%f5642, [%rd77+96];
	add.f32 	%f5643, %f5641, %f5642;
	st.f32 	[%rd77+96], %f5643;
	ld.f32 	%f5644, [%rd52+100];
	ld.f32 	%f5645, [%rd77+100];
	add.f32 	%f5646, %f5644, %f5645;
	st.f32 	[%rd77+100], %f5646;
	ld.f32 	%f5647, [%rd52+104];
	ld.f32 	%f5648, [%rd77+104];
	add.f32 	%f5649, %f5647, %f5648;
	st.f32 	[%rd77+104], %f5649;
	ld.f32 	%f5650, [%rd52+108];
	ld.f32 	%f5651, [%rd77+108];
	add.f32 	%f5652, %f5650, %f5651;
	st.f32 	[%rd77+108], %f5652;
	ld.f32 	%f5653, [%rd52+112];
	ld.f32 	%f5654, [%rd77+112];
	add.f32 	%f5655, %f5653, %f5654;
	st.f32 	[%rd77+112], %f5655;
	ld.f32 	%f5656, [%rd52+116];
	ld.f32 	%f5657, [%rd77+116];
	add.f32 	%f5658, %f5656, %f5657;
	st.f32 	[%rd77+116], %f5658;
	ld.f32 	%f5659, [%rd52+120];
	ld.f32 	%f5660, [%rd77+120];
	add.f32 	%f5661, %f5659, %f5660;
	st.f32 	[%rd77+120], %f5661;
	ld.f32 	%f5662, [%rd52+124];
	ld.f32 	%f5663, [%rd77+124];
	add.f32 	%f5664, %f5662, %f5663;
	st.f32 	[%rd77+124], %f5664;
	ld.f32 	%f5665, [%rd52+128];
	ld.f32 	%f5666, [%rd77+128];
	add.f32 	%f5667, %f5665, %f5666;
	st.f32 	[%rd77+128], %f5667;
	ld.f32 	%f5668, [%rd52+132];
	ld.f32 	%f5669, [%rd77+132];
	add.f32 	%f5670, %f5668, %f5669;
	st.f32 	[%rd77+132], %f5670;
	ld.f32 	%f5671, [%rd52+136];
	ld.f32 	%f5672, [%rd77+136];
	add.f32 	%f5673, %f5671, %f5672;
	st.f32 	[%rd77+136], %f5673;
	ld.f32 	%f5674, [%rd52+140];
	ld.f32 	%f5675, [%rd77+140];
	add.f32 	%f5676, %f5674, %f5675;
	st.f32 	[%rd77+140], %f5676;
	ld.f32 	%f5677, [%rd52+144];
	ld.f32 	%f5678, [%rd77+144];
	add.f32 	%f5679, %f5677, %f5678;
	st.f32 	[%rd77+144], %f5679;
	ld.f32 	%f5680, [%rd52+148];
	ld.f32 	%f5681, [%rd77+148];
	add.f32 	%f5682, %f5680, %f5681;
	st.f32 	[%rd77+148], %f5682;
	ld.f32 	%f5683, [%rd52+152];
	ld.f32 	%f5684, [%rd77+152];
	add.f32 	%f5685, %f5683, %f5684;
	st.f32 	[%rd77+152], %f5685;
	ld.f32 	%f5686, [%rd52+156];
	ld.f32 	%f5687, [%rd77+156];
	add.f32 	%f5688, %f5686, %f5687;
	st.f32 	[%rd77+156], %f5688;
	ld.f32 	%f5689, [%rd52+160];
	ld.f32 	%f5690, [%rd77+160];
	add.f32 	%f5691, %f5689, %f5690;
	st.f32 	[%rd77+160], %f5691;
	ld.f32 	%f5692, [%rd52+164];
	ld.f32 	%f5693, [%rd77+164];
	add.f32 	%f5694, %f5692, %f5693;
	st.f32 	[%rd77+164], %f5694;
	ld.f32 	%f5695, [%rd52+168];
	ld.f32 	%f5696, [%rd77+168];
	add.f32 	%f5697, %f5695, %f5696;
	st.f32 	[%rd77+168], %f5697;
	ld.f32 	%f5698, [%rd52+172];
	ld.f32 	%f5699, [%rd77+172];
	add.f32 	%f5700, %f5698, %f5699;
	st.f32 	[%rd77+172], %f5700;
	ld.f32 	%f5701, [%rd52+176];
	ld.f32 	%f5702, [%rd77+176];
	add.f32 	%f5703, %f5701, %f5702;
	st.f32 	[%rd77+176], %f5703;
	ld.f32 	%f5704, [%rd52+180];
	ld.f32 	%f5705, [%rd77+180];
	add.f32 	%f5706, %f5704, %f5705;
	st.f32 	[%rd77+180], %f5706;
	ld.f32 	%f5707, [%rd52+184];
	ld.f32 	%f5708, [%rd77+184];
	add.f32 	%f5709, %f5707, %f5708;
	st.f32 	[%rd77+184], %f5709;
	ld.f32 	%f5710, [%rd52+188];
	ld.f32 	%f5711, [%rd77+188];
	add.f32 	%f5712, %f5710, %f5711;
	st.f32 	[%rd77+188], %f5712;
	ld.f32 	%f5713, [%rd52+192];
	ld.f32 	%f5714, [%rd77+192];
	add.f32 	%f5715, %f5713, %f5714;
	st.f32 	[%rd77+192], %f5715;
	ld.f32 	%f5716, [%rd52+196];
	ld.f32 	%f5717, [%rd77+196];
	add.f32 	%f5718, %f5716, %f5717;
	st.f32 	[%rd77+196], %f5718;
	ld.f32 	%f5719, [%rd52+200];
	ld.f32 	%f5720, [%rd77+200];
	add.f32 	%f5721, %f5719, %f5720;
	st.f32 	[%rd77+200], %f5721;
	ld.f32 	%f5722, [%rd52+204];
	ld.f32 	%f5723, [%rd77+204];
	add.f32 	%f5724, %f5722, %f5723;
	st.f32 	[%rd77+204], %f5724;
	ld.f32 	%f5725, [%rd52+208];
	ld.f32 	%f5726, [%rd77+208];
	add.f32 	%f5727, %f5725, %f5726;
	st.f32 	[%rd77+208], %f5727;
	ld.f32 	%f5728, [%rd52+212];
	ld.f32 	%f5729, [%rd77+212];
	add.f32 	%f5730, %f5728, %f5729;
	st.f32 	[%rd77+212], %f5730;
	ld.f32 	%f5731, [%rd52+216];
	ld.f32 	%f5732, [%rd77+216];
	add.f32 	%f5733, %f5731, %f5732;
	st.f32 	[%rd77+216], %f5733;
	ld.f32 	%f5734, [%rd52+220];
	ld.f32 	%f5735, [%rd77+220];
	add.f32 	%f5736, %f5734, %f5735;
	st.f32 	[%rd77+220], %f5736;
	ld.f32 	%f5737, [%rd52+224];
	ld.f32 	%f5738, [%rd77+224];
	add.f32 	%f5739, %f5737, %f5738;
	st.f32 	[%rd77+224], %f5739;
	ld.f32 	%f5740, [%rd52+228];
	ld.f32 	%f5741, [%rd77+228];
	add.f32 	%f5742, %f5740, %f5741;
	st.f32 	[%rd77+228], %f5742;
	ld.f32 	%f5743, [%rd52+232];
	ld.f32 	%f5744, [%rd77+232];
	add.f32 	%f5745, %f5743, %f5744;
	st.f32 	[%rd77+232], %f5745;
	ld.f32 	%f5746, [%rd52+236];
	ld.f32 	%f5747, [%rd77+236];
	add.f32 	%f5748, %f5746, %f5747;
	st.f32 	[%rd77+236], %f5748;
	ld.f32 	%f5749, [%rd52+240];
	ld.f32 	%f5750, [%rd77+240];
	add.f32 	%f5751, %f5749, %f5750;
	st.f32 	[%rd77+240], %f5751;
	ld.f32 	%f5752, [%rd52+244];
	ld.f32 	%f5753, [%rd77+244];
	add.f32 	%f5754, %f5752, %f5753;
	st.f32 	[%rd77+244], %f5754;
	ld.f32 	%f5755, [%rd52+248];
	ld.f32 	%f5756, [%rd77+248];
	add.f32 	%f5757, %f5755, %f5756;
	st.f32 	[%rd77+248], %f5757;
	ld.f32 	%f5758, [%rd52+252];
	ld.f32 	%f5759, [%rd77+252];
	add.f32 	%f5760, %f5758, %f5759;
	st.f32 	[%rd77+252], %f5760;
$L__BB13_30:
	setp.ne.s32 	%p25, %r144, 0;
	@%p25 bra 	$L__BB13_32;
	shr.u32 	%r203, %r3, 2;
	and.b32  	%r204, %r203, 248;
	mov.u32 	%r205, _ZZN3cub18CUB_300001_SM_10006detail6reduce18DeviceReduceKernelINS2_10policy_hubIPfj9sum_deltaE10Policy1000EN6thrust24THRUST_300001_SM_1000_NS6detail15normal_iteratorINSA_10device_ptrIS5_EEEEjS6_S5_N4cuda3std3__410__identityEEEvT0_PT3_T1_NS0_13GridEvenShareISN_EET2_T4_E12temp_storage;
	add.s32 	%r206, %r205, %r204;
	st.shared.u64 	[%r206+8], %rd77;
$L__BB13_32:
	bar.sync 	0;
	setp.ne.s32 	%p26, %r3, 0;
	setp.lt.u32 	%p27, %r2, 33;
	or.pred  	%p28, %p26, %p27;
	@%p28 bra 	$L__BB13_60;
	ld.shared.u64 	%rd53, [_ZZN3cub18CUB_300001_SM_10006detail6reduce18DeviceReduceKernelINS2_10policy_hubIPfj9sum_deltaE10Policy1000EN6thrust24THRUST_300001_SM_1000_NS6detail15normal_iteratorINSA_10device_ptrIS5_EEEEjS6_S5_N4cuda3std3__410__identityEEEvT0_PT3_T1_NS0_13GridEvenShareISN_EET2_T4_E12temp_storage+16];
	ld.f32 	%f5761, [%rd53];
	ld.f32 	%f5762, [%rd77];
	add.f32 	%f193, %f5761, %f5762;
	st.f32 	[%rd77], %f193;
	ld.f32 	%f5763, [%rd53+4];
	ld.f32 	%f5764, [%rd77+4];
	add.f32 	%f194, %f5763, %f5764;
	st.f32 	[%rd77+4], %f194;
	ld.f32 	%f5765, [%rd53+8];
	ld.f32 	%f5766, [%rd77+8];
	add.f32 	%f195, %f5765, %f5766;
	st.f32 	[%rd77+8], %f195;
	ld.f32 	%f5767, [%rd53+12];
	ld.f32 	%f5768, [%rd77+12];
	add.f32 	%f196, %f5767, %f5768;
	st.f32 	[%rd77+12], %f196;
	ld.f32 	%f5769, [%rd53+16];
	ld.f32 	%f5770, [%rd77+16];
	add.f32 	%f197, %f5769, %f5770;
	st.f32 	[%rd77+16], %f197;
	ld.f32 	%f5771, [%rd53+20];
	ld.f32 	%f5772, [%rd77+20];
	add.f32 	%f198, %f5771, %f5772;
	st.f32 	[%rd77+20], %f198;
	ld.f32 	%f5773, [%rd53+24];
	ld.f32 	%f5774, [%rd77+24];
	add.f32 	%f199, %f5773, %f5774;
	st.f32 	[%rd77+24], %f199;
	ld.f32 	%f5775, [%rd53+28];
	ld.f32 	%f5776, [%rd77+28];
	add.f32 	%f200, %f5775, %f5776;
	st.f32 	[%rd77+28], %f200;
	ld.f32 	%f5777, [%rd53+32];
	ld.f32 	%f5778, [%rd77+32];
	add.f32 	%f201, %f5777, %f5778;
	st.f32 	[%rd77+32], %f201;
	ld.f32 	%f5779, [%rd53+36];
	ld.f32 	%f5780, [%rd77+36];
	add.f32 	%f202, %f5779, %f5780;
	st.f32 	[%rd77+36], %f202;
	ld.f32 	%f5781, [%rd53+40];
	ld.f32 	%f5782, [%rd77+40];
	add.f32 	%f203, %f5781, %f5782;
	st.f32 	[%rd77+40], %f203;
	ld.f32 	%f5783, [%rd53+44];
	ld.f32 	%f5784, [%rd77+44];
	add.f32 	%f204, %f5783, %f5784;
	st.f32 	[%rd77+44], %f204;
	ld.f32 	%f5785, [%rd53+48];
	ld.f32 	%f5786, [%rd77+48];
	add.f32 	%f205, %f5785, %f5786;
	st.f32 	[%rd77+48], %f205;
	ld.f32 	%f5787, [%rd53+52];
	ld.f32 	%f5788, [%rd77+52];
	add.f32 	%f206, %f5787, %f5788;
	st.f32 	[%rd77+52], %f206;
	ld.f32 	%f5789, [%rd53+56];
	ld.f32 	%f5790, [%rd77+56];
	add.f32 	%f207, %f5789, %f5790;
	st.f32 	[%rd77+56], %f207;
	ld.f32 	%f5791, [%rd53+60];
	ld.f32 	%f5792, [%rd77+60];
	add.f32 	%f208, %f5791, %f5792;
	st.f32 	[%rd77+60], %f208;
	ld.f32 	%f5793, [%rd53+64];
	ld.f32 	%f5794, [%rd77+64];
	add.f32 	%f209, %f5793, %f5794;
	st.f32 	[%rd77+64], %f209;
	ld.f32 	%f5795, [%rd53+68];
	ld.f32 	%f5796, [%rd77+68];
	add.f32 	%f210, %f5795, %f5796;
	st.f32 	[%rd77+68], %f210;
	ld.f32 	%f5797, [%rd53+72];
	ld.f32 	%f5798, [%rd77+72];
	add.f32 	%f211, %f5797, %f5798;
	st.f32 	[%rd77+72], %f211;
	ld.f32 	%f5799, [%rd53+76];
	ld.f32 	%f5800, [%rd77+76];
	add.f32 	%f212, %f5799, %f5800;
	st.f32 	[%rd77+76], %f212;
	ld.f32 	%f5801, [%rd53+80];
	ld.f32 	%f5802, [%rd77+80];
	add.f32 	%f213, %f5801, %f5802;
	st.f32 	[%rd77+80], %f213;
	ld.f32 	%f5803, [%rd53+84];
	ld.f32 	%f5804, [%rd77+84];
	add.f32 	%f214, %f5803, %f5804;
	st.f32 	[%rd77+84], %f214;
	ld.f32 	%f5805, [%rd53+88];
	ld.f32 	%f5806, [%rd77+88];
	add.f32 	%f215, %f5805, %f5806;
	st.f32 	[%rd77+88], %f215;
	ld.f32 	%f5807, [%rd53+92];
	ld.f32 	%f5808, [%rd77+92];
	add.f32 	%f216, %f5807, %f5808;
	st.f32 	[%rd77+92], %f216;
	ld.f32 	%f5809, [%rd53+96];
	ld.f32 	%f5810, [%rd77+96];
	add.f32 	%f217, %f5809, %f5810;
	st.f32 	[%rd77+96], %f217;
	ld.f32 	%f5811, [%rd53+100];
	ld.f32 	%f5812, [%rd77+100];
	add.f32 	%f218, %f5811, %f5812;
	st.f32 	[%rd77+100], %f218;
	ld.f32 	%f5813, [%rd53+104];
	ld.f32 	%f5814, [%rd77+104];
	add.f32 	%f219, %f5813, %f5814;
	st.f32 	[%rd77+104], %f219;
	ld.f32 	%f5815, [%rd53+108];
	ld.f32 	%f5816, [%rd77+108];
	add.f32 	%f220, %f5815, %f5816;
	st.f32 	[%rd77+108], %f220;
	ld.f32 	%f5817, [%rd53+112];
	ld.f32 	%f5818, [%rd77+112];
	add.f32 	%f221, %f5817, %f5818;
	st.f32 	[%rd77+112], %f221;
	ld.f32 	%f5819, [%rd53+116];
	ld.f32 	%f5820, [%rd77+116];
	add.f32 	%f222, %f5819, %f5820;
	st.f32 	[%rd77+116], %f222;
	ld.f32 	%f5821, [%rd53+120];
	ld.f32 	%f5822, [%rd77+120];
	add.f32 	%f223, %f5821, %f5822;
	st.f32 	[%rd77+120], %f223;
	ld.f32 	%f5823, [%rd53+124];
	ld.f32 	%f5824, [%rd77+124];
	add.f32 	%f224, %f5823, %f5824;
	st.f32 	[%rd77+124], %f224;
	ld.f32 	%f5825, [%rd53+128];
	ld.f32 	%f5826, [%rd77+128];
	add.f32 	%f225, %f5825, %f5826;
	st.f32 	[%rd77+128], %f225;
	ld.f32 	%f5827, [%rd53+132];
	ld.f32 	%f5828, [%rd77+132];
	add.f32 	%f226, %f5827, %f5828;
	st.f32 	[%rd77+132], %f226;
	ld.f32 	%f5829, [%rd53+136];
	ld.f32 	%f5830, [%rd77+136];
	add.f32 	%f227, %f5829, %f5830;
	st.f32 	[%rd77+136], %f227;
	ld.f32 	%f5831, [%rd53+140];
	ld.f32 	%f5832, [%rd77+140];
	add.f32 	%f228, %f5831, %f5832;
	st.f32 	[%rd77+140], %f228;
	ld.f32 	%f5833, [%rd53+144];
	ld.f32 	%f5834, [%rd77+144];
	add.f32 	%f229, %f5833, %f5834;
	st.f32 	[%rd77+144], %f229;
	ld.f32 	%f5835, [%rd53+148];
	ld.f32 	%f5836, [%rd77+148];
	add.f32 	%f230, %f5835, %f5836;
	st.f32 	[%rd77+148], %f230;
	ld.f32 	%f5837, [%rd53+152];
	ld.f32 	%f5838, [%rd77+152];
	add.f32 	%f231, %f5837, %f5838;
	st.f32 	[%rd77+152], %f231;
	ld.f32 	%f5839, [%rd53+156];
	ld.f32 	%f5840, [%rd77+156];
	add.f32 	%f232, %f5839, %f5840;
	st.f32 	[%rd77+156], %f232;
	ld.f32 	%f5841, [%rd53+160];
	ld.f32 	%f5842, [%rd77+160];
	add.f32 	%f233, %f5841, %f5842;
	st.f32 	[%rd77+160], %f233;
	ld.f32 	%f5843, [%rd53+164];
	ld.f32 	%f5844, [%rd77+164];
	add.f32 	%f234, %f5843, %f5844;
	st.f32 	[%rd77+164], %f234;
	ld.f32 	%f5845, [%rd53+168];
	ld.f32 	%f5846, [%rd77+168];
	add.f32 	%f235, %f5845, %f5846;
	st.f32 	[%rd77+168], %f235;
	ld.f32 	%f5847, [%rd53+172];
	ld.f32 	%f5848, [%rd77+172];
	add.f32 	%f236, %f5847, %f5848;
	st.f32 	[%rd77+172], %f236;
	ld.f32 	%f5849, [%rd53+176];
	ld.f32 	%f5850, [%rd77+176];
	add.f32 	%f237, %f5849, %f5850;
	st.f32 	[%rd77+176], %f237;
	ld.f32 	%f5851, [%rd53+180];
	ld.f32 	%f5852, [%rd77+180];
	add.f32 	%f238, %f5851, %f5852;
	st.f32 	[%rd77+180], %f238;
	ld.f32 	%f5853, [%rd53+184];
	ld.f32 	%f5854, [%rd77+184];
	add.f32 	%f239, %f5853, %f5854;
	st.f32 	[%rd77+184], %f239;
	ld.f32 	%f5855, [%rd53+188];
	ld.f32 	%f5856, [%rd77+188];
	add.f32 	%f240, %f5855, %f5856;
	st.f32 	[%rd77+188], %f240;
	ld.f32 	%f5857, [%rd53+192];
	ld.f32 	%f5858, [%rd77+192];
	add.f32 	%f241, %f5857, %f5858;
	st.f32 	[%rd77+192], %f241;
	ld.f32 	%f5859, [%rd53+196];
	ld.f32 	%f5860, [%rd77+196];
	add.f32 	%f242, %f5859, %f5860;
	st.f32 	[%rd77+196], %f242;
	ld.f32 	%f5861, [%rd53+200];
	ld.f32 	%f5862, [%rd77+200];
	add.f32 	%f243, %f5861, %f5862;
	st.f32 	[%rd77+200], %f243;
	ld.f32 	%f5863, [%rd53+204];
	ld.f32 	%f5864, [%rd77+204];
	add.f32 	%f244, %f5863, %f5864;
	st.f32 	[%rd77+204], %f244;
	ld.f32 	%f5865, [%rd53+208];
	ld.f32 	%f5866, [%rd77+208];
	add.f32 	%f245, %f5865, %f5866;
	st.f32 	[%rd77+208], %f245;
	ld.f32 	%f5867, [%rd53+212];
	ld.f32 	%f5868, [%rd77+212];
	add.f32 	%f246, %f5867, %f5868;
	st.f32 	[%rd77+212], %f246;
	ld.f32 	%f5869, [%rd53+216];
	ld.f32 	%f5870, [%rd77+216];
	add.f32 	%f247, %f5869, %f5870;
	st.f32 	[%rd77+216], %f247;
	ld.f32 	%f5871, [%rd53+220];
	ld.f32 	%f5872, [%rd77+220];
	add.f32 	%f248, %f5871, %f5872;
	st.f32 	[%rd77+220], %f248;
	ld.f32 	%f5873, [%rd53+224];
	ld.f32 	%f5874, [%rd77+224];
	add.f32 	%f249, %f5873, %f5874;
	st.f32 	[%rd77+224], %f249;
	ld.f32 	%f5875, [%rd53+228];
	ld.f32 	%f5876, [%rd77+228];
	add.f32 	%f250, %f5875, %f5876;
	st.f32 	[%rd77+228], %f250;
	ld.f32 	%f5877, [%rd53+232];
	ld.f32 	%f5878, [%rd77+232];
	add.f32 	%f251, %f5877, %f5878;
	st.f32 	[%rd77+232], %f251;
	ld.f32 	%f5879, [%rd53+236];
	ld.f32 	%f5880, [%rd77+236];
	add.f32 	%f252, %f5879, %f5880;
	st.f32 	[%rd77+236], %f252;
	ld.f32 	%f5881, [%rd53+240];
	ld.f32 	%f5882, [%rd77+240];
	add.f32 	%f253, %f5881, %f5882;
	st.f32 	[%rd77+240], %f253;
	ld.f32 	%f5883, [%rd53+244];
	ld.f32 	%f5884, [%rd77+244];
	add.f32 	%f254, %f5883, %f5884;
	st.f32 	[%rd77+244], %f254;
	ld.f32 	%f5885, [%rd53+248];
	ld.f32 	%f5886, [%rd77+248];
	add.f32 	%f255, %f5885, %f5886;
	st.f32 	[%rd77+248], %f255;
	ld.f32 	%f5887, [%rd53+252];
	ld.f32 	%f5888, [%rd77+252];
	add.f32 	%f256, %f5887, %f5888;
	st.f32 	[%rd77+252], %f256;
	setp.lt.u32 	%p29, %r2, 65;
	@%p29 bra 	$L__BB13_60;
	ld.shared.u64 	%rd54, [_ZZN3cub18CUB_300001_SM_10006detail6reduce18DeviceReduceKernelINS2_10policy_hubIPfj9sum_deltaE10Policy1000EN6thrust24THRUST_300001_SM_1000_NS6detail15normal_iteratorINSA_10device_ptrIS5_EEEEjS6_S5_N4cuda3std3__410__identityEEEvT0_PT3_T1_NS0_13GridEvenShareISN_EET2_T4_E12temp_storage+24];
	ld.f32 	%f5889, [%rd54];
	add.f32 	%f257, %f5889, %f193;
	st.f32 	[%rd77], %f257;
	ld.f32 	%f5890, [%rd54+4];
	add.f32 	%f258, %f5890, %f194;
	st.f32 	[%rd77+4], %f258;
	ld.f32 	%f5891, [%rd54+8];
	add.f32 	%f259, %f5891, %f195;
	st.f32 	[%rd77+8], %f259;
	ld.f32 	%f5892, [%rd54+12];
	add.f32 	%f260, %f5892, %f196;
	st.f32 	[%rd77+12], %f260;
	ld.f32 	%f5893, [%rd54+16];
	add.f32 	%f261, %f5893, %f197;
	st.f32 	[%rd77+16], %f261;
	ld.f32 	%f5894, [%rd54+20];
	add.f32 	%f262, %f5894, %f198;
	st.f32 	[%rd77+20], %f262;
	ld.f32 	%f5895, [%rd54+24];
	add.f32 	%f263, %f5895, %f199;
	st.f32 	[%rd77+24], %f263;
	ld.f32 	%f5896, [%rd54+28];
	add.f32 	%f264, %f5896, %f200;
	st.f32 	[%rd77+28], %f264;
	ld.f32 	%f5897, [%rd54+32];
	add.f32 	%f265, %f5897, %f201;
	st.f32 	[%rd77+32], %f265;
	ld.f32 	%f5898, [%rd54+36];
	add.f32 	%f266, %f5898, %f202;
	st.f32 	[%rd77+36], %f266;
	ld.f32 	%f5899, [%rd54+40];
	add.f32 	%f267, %f5899, %f203;
	st.f32 	[%rd77+40], %f267;
	ld.f32 	%f5900, [%rd54+44];
	add.f32 	%f268, %f5900, %f204;
	st.f32 	[%rd77+44], %f268;
	ld.f32 	%f5901, [%rd54+48];
	add.f32 	%f269, %f5901, %f205;
	st.f32 	[%rd77+48], %f269;
	ld.f32 	%f5902, [%rd54+52];
	add.f32 	%f270, %f5902, %f206;
	st.f32 	[%rd77+52], %f270;
	ld.f32 	%f5903, [%rd54+56];
	add.f32 	%f271, %f5903, %f207;
	st.f32 	[%rd77+56], %f271;
	ld.f32 	%f5904, [%rd54+60];
	add.f32 	%f272, %f5904, %f208;
	st.f32 	[%rd77+60], %f272;
	ld.f32 	%f5905, [%rd54+64];
	add.f32 	%f273, %f5905, %f209;
	st.f32 	[%rd77+64], %f273;
	ld.f32 	%f5906, [%rd54+68];
	add.f32 	%f274, %f5906, %f210;
	st.f32 	[%rd77+68], %f274;
	ld.f32 	%f5907, [%rd54+72];
	add.f32 	%f275, %f5907, %f211;
	st.f32 	[%rd77+72], %f275;
	ld.f32 	%f5908, [%rd54+76];
	add.f32 	%f276, %f5908, %f212;
	st.f32 	[%rd77+76], %f276;
	ld.f32 	%f5909, [%rd54+80];
	add.f32 	%f277, %f5909, %f213;
	st.f32 	[%rd77+80], %f277;
	ld.f32 	%f5910, [%rd54+84];
	add.f32 	%f278, %f5910, %f214;
	st.f32 	[%rd77+84], %f278;
	ld.f32 	%f5911, [%rd54+88];
	add.f32 	%f279, %f5911, %f215;
	st.f32 	[%rd77+88], %f279;
	ld.f32 	%f5912, [%rd54+92];
	add.f32 	%f280, %f5912, %f216;
	st.f32 	[%rd77+92], %f280;
	ld.f32 	%f5913, [%rd54+96];
	add.f32 	%f281, %f5913, %f217;
	st.f32 	[%rd77+96], %f281;
	ld.f32 	%f5914, [%rd54+100];
	add.f32 	%f282, %f5914, %f218;
	st.f32 	[%rd77+100], %f282;
	ld.f32 	%f5915, [%rd54+104];
	add.f32 	%f283, %f5915, %f219;
	st.f32 	[%rd77+104], %f283;
	ld.f32 	%f5916, [%rd54+108];
	add.f32 	%f284, %f5916, %f220;
	st.f32 	[%rd77+108], %f284;
	ld.f32 	%f5917, [%rd54+112];
	add.f32 	%f285, %f5917, %f221;
	st.f32 	[%rd77+112], %f285;
	ld.f32 	%f5918, [%rd54+116];
	add.f32 	%f286, %f5918, %f222;
	st.f32 	[%rd77+116], %f286;
	ld.f32 	%f5919, [%rd54+120];
	add.f32 	%f287, %f5919, %f223;
	st.f32 	[%rd77+120], %f287;
	ld.f32 	%f5920, [%rd54+124];
	add.f32 	%f288, %f5920, %f224;
	st.f32 	[%rd77+124], %f288;
	ld.f32 	%f5921, [%rd54+128];
	add.f32 	%f289, %f5921, %f225;
	st.f32 	[%rd77+128], %f289;
	ld.f32 	%f5922, [%rd54+132];
	add.f32 	%f290, %f5922, %f226;
	st.f32 	[%rd77+132], %f290;
	ld.f32 	%f5923, [%rd54+136];
	add.f32 	%f291, %f5923, %f227;
	st.f32 	[%rd77+136], %f291;
	ld.f32 	%f5924, [%rd54+140];
	add.f32 	%f292, %f5924, %f228;
	st.f32 	[%rd77+140], %f292;
	ld.f32 	%f5925, [%rd54+144];
	add.f32 	%f293, %f5925, %f229;
	st.f32 	[%rd77+144], %f293;
	ld.f32 	%f5926, [%rd54+148];
	add.f32 	%f294, %f5926, %f230;
	st.f32 	[%rd77+148], %f294;
	ld.f32 	%f5927, [%rd54+152];
	add.f32 	%f295, %f5927, %f231;
	st.f32 	[%rd77+152], %f295;
	ld.f32 	%f5928, [%rd54+156];
	add.f32 	%f296, %f5928, %f232;
	st.f32 	[%rd77+156], %f296;
	ld.f32 	%f5929, [%rd54+160];
	add.f32 	%f297, %f5929, %f233;
	st.f32 	[%rd77+160], %f297;
	ld.f32 	%f5930, [%rd54+164];
	add.f32 	%f298, %f5930, %f234;
	st.f32 	[%rd77+164], %f298;
	ld.f32 	%f5931, [%rd54+168];
	add.f32 	%f299, %f5931, %f235;
	st.f32 	[%rd77+168], %f299;
	ld.f32 	%f5932, [%rd54+172];
	add.f32 	%f300, %f5932, %f236;
	st.f32 	[%rd77+172], %f300;
	ld.f32 	%f5933, [%rd54+176];
	add.f32 	%f301, %f5933, %f237;
	st.f32 	[%rd77+176], %f301;
	ld.f32 	%f5934, [%rd54+180];
	add.f32 	%f302, %f5934, %f238;
	st.f32 	[%rd77+180], %f302;
	ld.f32 	%f5935, [%rd54+184];
	add.f32 	%f303, %f5935, %f239;
	st.f32 	[%rd77+184], %f303;
	ld.f32 	%f5936, [%rd54+188];
	add.f32 	%f304, %f5936, %f240;
	st.f32 	[%rd77+188], %f304;
	ld.f32 	%f5937, [%rd54+192];
	add.f32 	%f305, %f5937, %f241;
	st.f32 	[%rd77+192], %f305;
	ld.f32 	%f5938, [%rd54+196];
	add.f32 	%f306, %f5938, %f242;
	st.f32 	[%rd77+196], %f306;
	ld.f32 	%f5939, [%rd54+200];
	add.f32 	%f307, %f5939, %f243;
	st.f32 	[%rd77+200], %f307;
	ld.f32 	%f5940, [%rd54+204];
	add.f32 	%f308, %f5940, %f244;
	st.f32 	[%rd77+204], %f308;
	ld.f32 	%f5941, [%rd54+208];
	add.f32 	%f309, %f5941, %f245;
	st.f32 	[%rd77+208], %f309;
	ld.f32 	%f5942, [%rd54+212];
	add.f32 	%f310, %f5942, %f246;
	st.f32 	[%rd77+212], %f310;
	ld.f32 	%f5943, [%rd54+216];
	add.f32 	%f311, %f5943, %f247;
	st.f32 	[%rd77+216], %f311;
	ld.f32 	%f5944, [%rd54+220];
	add.f32 	%f312, %f5944, %f248;
	st.f32 	[%rd77+220], %f312;
	ld.f32 	%f5945, [%rd54+224];
	add.f32 	%f313, %f5945, %f249;
	st.f32 	[%rd77+224], %f313;
	ld.f32 	%f5946, [%rd54+228];
	add.f32 	%f314, %f5946, %f250;
	st.f32 	[%rd77+228], %f314;
	ld.f32 	%f5947, [%rd54+232];
	add.f32 	%f315, %f5947, %f251;
	st.f32 	[%rd77+232], %f315;
	ld.f32 	%f5948, [%rd54+236];
	add.f32 	%f316, %f5948, %f252;
	st.f32 	[%rd77+236], %f316;
	ld.f32 	%f5949, [%rd54+240];
	add.f32 	%f317, %f5949, %f253;
	st.f32 	[%rd77+240], %f317;
	ld.f32 	%f5950, [%rd54+244];
	add.f32 	%f318, %f5950, %f254;
	st.f32 	[%rd77+244], %f318;
	ld.f32 	%f5951, [%rd54+248];
	add.f32 	%f319, %f5951, %f255;
	st.f32 	[%rd77+248], %f319;
	ld.f32 	%f5952, [%rd54+252];
	add.f32 	%f320, %f5952, %f256;
	st.f32 	[%rd77+252], %f320;
	setp.lt.u32 	%p30, %r2, 97;
	@%p30 bra 	$L__BB13_60;
	ld.shared.u64 	%rd55, [_ZZN3cub18CUB_300001_SM_10006detail6reduce18DeviceReduceKernelINS2_10policy_hubIPfj9sum_deltaE10Policy1000EN6thrust24THRUST_300001_SM_1000_NS6detail15normal_iteratorINSA_10device_ptrIS5_EEEEjS6_S5_N4cuda3std3__410__identityEEEvT0_PT3_T1_NS0_13GridEvenShareISN_EET2_T4_E12temp_storage+32];
	ld.f32 	%f5953, [%rd55];
	add.f32 	%f321, %f5953, %f257;
	st.f32 	[%rd77], %f321;
	ld.f32 	%f5954, [%rd55+4];
	add.f32 	%f322, %f5954, %f258;
	st.f32 	[%rd77+4], %f322;
	ld.f32 	%f5955, [%rd55+8];
	add.f32 	%f323, %f5955, %f259;
	st.f32 	[%rd77+8], %f323;
	ld.f32 	%f5956, [%rd55+12];
	add.f32 	%f324, %f5956, %f260;
	st.f32 	[%rd77+12], %f324;
	ld.f32 	%f5957, [%rd55+16];
	add.f32 	%f325, %f5957, %f261;
	st.f32 	[%rd77+16], %f325;
	ld.f32 	%f5958, [%rd55+20];
	add.f32 	%f326, %f5958, %f262;
	st.f32 	[%rd77+20], %f326;
	ld.f32 	%f5959, [%rd55+24];
	add.f32 	%f327, %f5959, %f263;
	st.f32 	[%rd77+24], %f327;
	ld.f32 	%f5960, [%rd55+28];
	add.f32 	%f328, %f5960, %f264;
	st.f32 	[%rd77+28], %f328;
	ld.f32 	%f5961, [%rd55+32];
	add.f32 	%f329, %f5961, %f265;
	st.f32 	[%rd77+32], %f329;
	ld.f32 	%f5962, [%rd55+36];
	add.f32 	%f330, %f5962, %f266;
	st.f32 	[%rd77+36], %f330;
	ld.f32 	%f5963, [%rd55+40];
	add.f32 	%f331, %f5963, %f267;
	st.f32 	[%rd77+40], %f331;
	ld.f32 	%f5964, [%rd55+44];
	add.f32 	%f332, %f5964, %f268;
	st.f32 	[%rd77+44], %f332;
	ld.f32 	%f5965, [%rd55+48];
	add.f32 	%f333, %f5965, %f269;
	st.f32 	[%rd77+48], %f333;
	ld.f32 	%f5966, [%rd55+52];
	add.f32 	%f334, %f5966, %f270;
	st.f32 	[%rd77+52], %f334;
	ld.f32 	%f5967, [%rd55+56];
	add.f32 	%f335, %f5967, %f271;
	st.f32 	[%rd77+56], %f335;
	ld.f32 	%f5968, [%rd55+60];
	add.f32 	%f336, %f5968, %f272;
	st.f32 	[%rd77+60], %f336;
	ld.f32 	%f5969, [%rd55+64];
	add.f32 	%f337, %f5969, %f273;
	st.f32 	[%rd77+64], %f337;
	ld.f32 	%f5970, [%rd55+68];
	add.f32 	%f338, %f5970, %f274;
	st.f32 	[%rd77+68], %f338;
	ld.f32 	%f5971, [%rd55+72];
	add.f32 	%f339, %f5971, %f275;
	st.f32 	[%rd77+72], %f339;
	ld.f32 	%f5972, [%rd55+76];
	add.f32 	%f340, %f5972, %f276;
	st.f32 	[%rd77+76], %f340;
	ld.f32 	%f5973, [%rd55+80];
	add.f32 	%f341, %f5973, %f277;
	st.f32 	[%rd77+80], %f341;
	ld.f32 	%f5974, [%rd55+84];
	add.f32 	%f342, %f5974, %f278;
	st.f32 	[%rd77+84], %f342;
	ld.f32 	%f5975, [%rd55+88];
	add.f32 	%f343, %f5975, %f279;
	st.f32 	[%rd77+88], %f343;
	ld.f32 	%f5976, [%rd55+92];
	add.f32 	%f344, %f5976, %f280;
	st.f32 	[%rd77+92], %f344;
	ld.f32 	%f5977, [%rd55+96];
	add.f32 	%f345, %f5977, %f281;
	st.f32 	[%rd77+96], %f345;
	ld.f32 	%f5978, [%rd55+100];
	add.f32 	%f346, %f5978, %f282;
	st.f32 	[%rd77+100], %f346;
	ld.f32 	%f5979, [%rd55+104];
	add.f32 	%f347, %f5979, %f283;
	st.f32 	[%rd77+104], %f347;
	ld.f32 	%f5980, [%rd55+108];
	add.f32 	%f348, %f5980, %f284;
	st.f32 	[%rd77+108], %f348;
	ld.f32 	%f5981, [%rd55+112];
	add.f32 	%f349, %f5981, %f285;
	st.f32 	[%rd77+112], %f349;
	ld.f32 	%f5982, [%rd55+116];
	add.f32 	%f350, %f5982, %f286;
	st.f32 	[%rd77+116], %f350;
	ld.f32 	%f5983, [%rd55+120];
	add.f32 	%f351, %f5983, %f287;
	st.f32 	[%rd77+120], %f351;
	ld.f32 	%f5984, [%rd55+124];
	add.f32 	%f352, %f5984, %f288;
	st.f32 	[%rd77+124], %f352;
	ld.f32 	%f5985, [%rd55+128];
	add.f32 	%f353, %f5985, %f289;
	st.f32 	[%rd77+128], %f353;
	ld.f32 	%f5986, [%rd55+132];
	add.f32 	%f354, %f5986, %f290;
	st.f32 	[%rd77+132], %f354;
	ld.f32 	%f5987, [%rd55+136];
	add.f32 	%f355, %f5987, %f291;
	st.f32 	[%rd77+136], %f355;
	ld.f32 	%f5988, [%rd55+140];
	add.f32 	%f356, %f5988, %f292;
	st.f32 	[%rd77+140], %f356;
	ld.f32 	%f5989, [%rd55+144];
	add.f32 	%f357, %f5989, %f293;
	st.f32 	[%rd77+144], %f357;
	ld.f32 	%f5990, [%rd55+148];
	add.f32 	%f358, %f5990, %f294;
	st.f32 	[%rd77+148], %f358;
	ld.f32 	%f5991, [%rd55+152];
	add.f32 	%f359, %f5991, %f295;
	st.f32 	[%rd77+152], %f359;
	ld.f32 	%f5992, [%rd55+156];
	add.f32 	%f360, %f5992, %f296;
	st.f32 	[%rd77+156], %f360;
	ld.f32 	%f5993, [%rd55+160];
	add.f32 	%f361, %f5993, %f297;
	st.f32 	[%rd77+160], %f361;
	ld.f32 	%f5994, [%rd55+164];
	add.f32 	%f362, %f5994, %f298;
	st.f32 	[%rd77+164], %f362;
	ld.f32 	%f5995, [%rd55+168];
	add.f32 	%f363, %f5995, %f299;
	st.f32 	[%rd77+168], %f363;
	ld.f32 	%f5996, [%rd55+172];
	add.f32 	%f364, %f5996, %f300;
	st.f32 	[%rd77+172], %f364;
	ld.f32 	%f5997, [%rd55+176];
	add.f32 	%f365, %f5997, %f301;
	st.f32 	[%rd77+176], %f365;
	ld.f32 	%f5998, [%rd55+180];
	add.f32 	%f366, %f5998, %f302;
	st.f32 	[%rd77+180], %f366;
	ld.f32 	%f5999, [%rd55+184];
	add.f32 	%f367, %f5999, %f303;
	st.f32 	[%rd77+184], %f367;
	ld.f32 	%f6000, [%rd55+188];
	add.f32 	%f368, %f6000, %f304;
	st.f32 	[%rd77+188], %f368;
	ld.f32 	%f6001, [%rd55+192];
	add.f32 	%f369, %f6001, %f305;
	st.f32 	[%rd77+192], %f369;
	ld.f32 	%f6002, [%rd55+196];
	add.f32 	%f370, %f6002, %f306;
	st.f32 	[%rd77+196], %f370;
	ld.f32 	%f6003, [%rd55+200];
	add.f32 	%f371, %f6003, %f307;
	st.f32 	[%rd77+200], %f371;
	ld.f32 	%f6004, [%rd55+204];
	add.f32 	%f372, %f6004, %f308;
	st.f32 	[%rd77+204], %f372;
	ld.f32 	%f6005, [%rd55+208];
	add.f32 	%f373, %f6005, %f309;
	st.f32 	[%rd77+208], %f373;
	ld.f32 	%f6006, [%rd55+212];
	add.f32 	%f374, %f6006, %f310;
	st.f32 	[%rd77+212], %f374;
	ld.f32 	%f6007, [%rd55+216];
	add.f32 	%f375, %f6007, %f311;
	st.f32 	[%rd77+216], %f375;
	ld.f32 	%f6008, [%rd55+220];
	add.f32 	%f376, %f6008, %f312;
	st.f32 	[%rd77+220], %f376;
	ld.f32 	%f6009, [%rd55+224];
	add.f32 	%f377, %f6009, %f313;
	st.f32 	[%rd77+224], %f377;
	ld.f32 	%f6010, [%rd55+228];
	add.f32 	%f378, %f6010, %f314;
	st.f32 	[%rd77+228], %f378;
	ld.f32 	%f6011, [%rd55+232];
	add.f32 	%f379, %f6011, %f315;
	st.f32 	[%rd77+232], %f379;
	ld.f32 	%f6012, [%rd55+236];
	add.f32 	%f380, %f6012, %f316;
	st.f32 	[%rd77+236], %f380;
	ld.f32 	%f6013, [%rd55+240];
	add.f32 	%f381, %f6013, %f317;
	st.f32 	[%rd77+240], %f381;
	ld.f32 	%f6014, [%rd55+244];
	add.f32 	%f382, %f6014, %f318;
	st.f32 	[%rd77+244], %f382;
	ld.f32 	%f6015, [%rd55+248];
	add.f32 	%f383, %f6015, %f319;
	st.f32 	[%rd77+248], %f383;
	ld.f32 	%f6016, [%rd55+252];
	add.f32 	%f384, %f6016, %f320;
	st.f32 	[%rd77+252], %f384;
	setp.lt.u32 	%p31, %r2, 129;
	@%p31 bra 	$L__BB13_60;
	ld.shared.u64 	%rd56, [_ZZN3cub18CUB_300001_SM_10006detail6reduce18DeviceReduceKernelINS2_10policy_hubIPfj9sum_deltaE10Policy1000EN6thrust24THRUST_300001_SM_1000_NS6detail15normal_iteratorINSA_10device_ptrIS5_EEEEjS6_S5_N4cuda3std3__410__identityEEEvT0_PT3_T1_NS0_13GridEvenShareISN_EET2_T4_E12temp_storage+40];
	ld.f32 	%f6017, [%rd56];
	add.f32 	%f385, %f6017, %f321;
	st.f32 	[%rd77], %f385;
	ld.f32 	%f6018, [%rd56+4];
	add.f32 	%f386, %f6018, %f322;
	st.f32 	[%rd77+4], %f386;
	ld.f32 	%f6019, [%rd56+8];
	add.f32 	%f387, %f6019, %f323;
	st.f32 	[%rd77+8], %f387;
	ld.f32 	%f6020, [%rd56+12];
	add.f32 	%f388, %f6020, %f324;
	st.f32 	[%rd77+12], %f388;
	ld.f32 	%f6021, [%rd56+16];
	add.f32 	%f389, %f6021, %f325;
	st.f32 	[%rd77+16], %f389;
	ld.f32 	%f6022, [%rd56+20];
	add.f32 	%f390, %f6022, %f326;
	st.f32 	[%rd77+20], %f390;
	ld.f32 	%f6023, [%rd56+24];
	add.f32 	%f391, %f6023, %f327;
	st.f32 	[%rd77+24], %f391;
	ld.f32 	%f6024, [%rd56+28];
	add.f32 	%f392, %f6024, %f328;
	st.f32 	[%rd77+28], %f392;
	ld.f32 	%f6025, [%rd56+32];
	add.f32 	%f393, %f6025, %f329;
	st.f32 	[%rd77+32], %f393;
	ld.f32 	%f6026, [%rd56+36];
	add.f32 	%f394, %f6026, %f330;
	st.f32 	[%rd77+36], %f394;
	ld.f32 	%f6027, [%rd56+40];
	add.f32 	%f395, %f6027, %f331;
	st.f32 	[%rd77+40], %f395;
	ld.f32 	%f6028, [%rd56+44];
	add.f32 	%f396, %f6028, %f332;
	st.f32 	[%rd77+44], %f396;
	ld.f32 	%f6029, [%rd56+48];
	add.f32 	%f397, %f6029, %f333;
	st.f32 	[%rd77+48], %f397;
	ld.f32 	%f6030, [%rd56+52];
	add.f32 	%f398, %f6030, %f334;
	st.f32 	[%rd77+52], %f398;
	ld.f32 	%f6031, [%rd56+56];
	add.f32 	%f399, %f6031, %f335;
	st.f32 	[%rd77+56], %f399;
	ld.f32 	%f6032, [%rd56+60];
	add.f32 	%f400, %f6032, %f336;
	st.f32 	[%rd77+60], %f400;
	ld.f32 	%f6033, [%rd56+64];
	add.f32 	%f401, %f6033, %f337;
	st.f32 	[%rd77+64], %f401;
	ld.f32 	%f6034, [%rd56+68];
	add.f32 	%f402, %f6034, %f338;
	st.f32 	[%rd77+68], %f402;
	ld.f32 	%f6035, [%rd56+72];
	add.f32 	%f403, %f6035, %f339;
	st.f32 	[%rd77+72], %f403;
	ld.f32 	%f6036, [%rd56+76];
	add.f32 	%f404, %f6036, %f340;
	st.f32 	[%rd77+76], %f404;
	ld.f32 	%f6037, [%rd56+80];
	add.f32 	%f405, %f6037, %f341;
	st.f32 	[%rd77+80], %f405;
	ld.f32 	%f6038, [%rd56+84];
	add.f32 	%f406, %f6038, %f342;
	st.f32 	[%rd77+84], %f406;
	ld.f32 	%f6039, [%rd56+88];
	add.f32 	%f407, %f6039, %f343;
	st.f32 	[%rd77+88], %f407;
	ld.f32 	%f6040, [%rd56+92];
	add.f32 	%f408, %f6040, %f344;
	st.f32 	[%rd77+92], %f408;
	ld.f32 	%f6041, [%rd56+96];
	add.f32 	%f409, %f6041, %f345;
	st.f32 	[%rd77+96], %f409;
	ld.f32 	%f6042, [%rd56+100];
	add.f32 	%f410, %f6042, %f346;
	st.f32 	[%rd77+100], %f410;
	ld.f32 	%f6043, [%rd56+104];
	add.f32 	%f411, %f6043, %f347;
	st.f32 	[%rd77+104], %f411;
	ld.f32 	%f6044, [%rd56+108];
	add.f32 	%f412, %f6044, %f348;
	st.f32 	[%rd77+108], %f412;
	ld.f32 	%f6045, [%rd56+112];
	add.f32 	%f413, %f6045, %f349;
	st.f32 	[%rd77+112], %f413;
	ld.f32 	%f6046, [%rd56+116];
	add.f32 	%f414, %f6046, %f350;
	st.f32 	[%rd77+116], %f414;
	ld.f32 	%f6047, [%rd56+120];
	add.f32 	%f415, %f6047, %f351;
	st.f32 	[%rd77+120], %f415;
	ld.f32 	%f6048, [%rd56+124];
	add.f32 	%f416, %f6048, %f352;
	st.f32 	[%rd77+124], %f416;
	ld.f32 	%f6049, [%rd56+128];
	add.f32 	%f417, %f6049, %f353;
	st.f32 	[%rd77+128], %f417;
	ld.f32 	%f6050, [%rd56+132];
	add.f32 	%f418, %f6050, %f354;
	st.f32 	[%rd77+132], %f418;
	ld.f32 	%f6051, [%rd56+136];
	add.f32 	%f419, %f6051, %f355;
	st.f32 	[%rd77+136], %f419;
	ld.f32 	%f6052, [%rd56+140];
	add.f32 	%f420, %f6052, %f356;
	st.f32 	[%rd77+140], %f420;
	ld.f32 	%f6053, [%rd56+144];
	add.f32 	%f421, %f6053, %f357;
	st.f32 	[%rd77+144], %f421;
	ld.f32 	%f6054, [%rd56+148];
	add.f32 	%f422, %f6054, %f358;
	st.f32 	[%rd77+148], %f422;
	ld.f32 	%f6055, [%rd56+152];
	add.f32 	%f423, %f6055, %f359;
	st.f32 	[%rd77+152], %f423;
	ld.f32 	%f6056, [%rd56+156];
	add.f32 	%f424, %f6056, %f360;
	st.f32 	[%rd77+156], %f424;
	ld.f32 	%f6057, [%rd56+160];
	add.f32 	%f425, %f6057, %f361;
	st.f32 	[%rd77+160], %f425;
	ld.f32 	%f6058, [%rd56+164];
	add.f32 	%f426, %f6058, %f362;
	st.f32 	[%rd77+164], %f426;
	ld.f32 	%f6059, [%rd56+168];
	add.f32 	%f427, %f6059, %f363;
	st.f32 	[%rd77+168], %f427;
	ld.f32 	%f6060, [%rd56+172];
	add.f32 	%f428, %f6060, %f364;
	st.f32 	[%rd77+172], %f428;
	ld.f32 	%f6061, [%rd56+176];
	add.f32 	%f429, %f6061, %f365;
	st.f32 	[%rd77+176], %f429;
	ld.f32 	%f6062, [%rd56+180];
	add.f32 	%f430, %f6062, %f366;
	st.f32 	[%rd77+180], %f430;
	ld.f32 	%f6063, [%rd56+184];
	add.f32 	%f431, %f6063, %f367;
	st.f32 	[%rd77+184], %f431;
	ld.f32 	%f6064, [%rd56+188];
	add.f32 	%f432, %f6064, %f368;
	st.f32 	[%rd77+188], %f432;
	ld.f32 	%f6065, [%rd56+192];
	add.f32 	%f433, %f6065, %f369;
	st.f32 	[%rd77+192], %f433;
	ld.f32 	%f6066, [%rd56+196];
	add.f32 	%f434, %f6066, %f370;
	st.f32 	[%rd77+196], %f434;
	ld.f32 	%f6067, [%rd56+200];
	add.f32 	%f435, %f6067, %f371;
	st.f32 	[%rd77+200], %f435;
	ld.f32 	%f6068, [%rd56+204];
	add.f32 	%f436, %f6068, %f372;
	st.f32 	[%rd77+204], %f436;
	ld.f32 	%f6069, [%rd56+208];
	add.f32 	%f437, %f6069, %f373;
	st.f32 	[%rd77+208], %f437;
	ld.f32 	%f6070, [%rd56+212];
	add.f32 	%f438, %f6070, %f374;
	st.f32 	[%rd77+212], %f438;
	ld.f32 	%f6071, [%rd56+216];
	add.f32 	%f439, %f6071, %f375;
	st.f32 	[%rd77+216], %f439;
	ld.f32 	%f6072, [%rd56+220];
	add.f32 	%f440, %f6072, %f376;
	st.f32 	[%rd77+220], %f440;
	ld.f32 	%f6073, [%rd56+224];
	add.f32 	%f441, %f6073, %f377;
	st.f32 	[%rd77+224], %f441;
	ld.f32 	%f6074, [%rd56+228];
	add.f32 	%f442, %f6074, %f378;
	st.f32 	[%rd77+228], %f442;
	ld.f32 	%f6075, [%rd56+232];
	add.f32 	%f443, %f6075, %f379;
	st.f32 	[%rd77+232], %f443;
	ld.f32 	%f6076, [%rd56+236];
	add.f32 	%f444, %f6076, %f380;
	st.f32 	[%rd77+236], %f444;
	ld.f32 	%f6077, [%rd56+240];
	add.f32 	%f445, %f6077, %f381;
	st.f32 	[%rd77+240], %f445;
	ld.f32 	%f6078, [%rd56+244];
	add.f32 	%f446, %f6078, %f382;
	st.f32 	[%rd77+244], %f446;
	ld.f32 	%f6079, [%rd56+248];
	add.f32 	%f447, %f6079, %f383;
	st.f32 	[%rd77+248], %f447;
	ld.f32 	%f6080, [%rd56+252];
	add.f32 	%f448, %f6080, %f384;
	st.f32 	[%rd77+252], %f448;
	setp.lt.u32 	%p32, %r2, 161;
	@%p32 bra 	$L__BB13_60;
	ld.shared.u64 	%rd57, [_ZZN3cub18CUB_300001_SM_10006detail6reduce18DeviceReduceKernelINS2_10policy_hubIPfj9sum_deltaE10Policy1000EN6thrust24THRUST_300001_SM_1000_NS6detail15normal_iteratorINSA_10device_ptrIS5_EEEEjS6_S5_N4cuda3std3__410__identityEEEvT0_PT3_T1_NS0_13GridEvenShareISN_EET2_T4_E12temp_storage+48];
	ld.f32 	%f6081, [%rd57];
	add.f32 	%f449, %f6081, %f385;
	st.f32 	[%rd77], %f449;
	ld.f32 	%f6082, [%rd57+4];
	add.f32 	%f450, %f6082, %f386;
	st.f32 	[%rd77+4], %f450;
	ld.f32 	%f6083, [%rd57+8];
	add.f32 	%f451, %f6083, %f387;
	st.f32 	[%rd77+8], %f451;
	ld.f32 	%f6084, [%rd57+12];
	add.f32 	%f452, %f6084, %f388;
	st.f32 	[%rd77+12], %f452;
	ld.f32 	%f6085, [%rd57+16];
	add.f32 	%f453, %f6085, %f389;
	st.f32 	[%rd77+16], %f453;
	ld.f32 	%f6086, [%rd57+20];
	add.f32 	%f454, %f6086, %f390;
	st.f32 	[%rd77+20], %f454;
	ld.f32 	%f6087, [%rd57+24];
	add.f32 	%f455, %f6087, %f391;
	st.f32 	[%rd77+24], %f455;
	ld.f32 	%f6088, [%rd57+28];
	add.f32 	%f456, %f6088, %f392;
	st.f32 	[%rd77+28], %f456;
	ld.f32 	%f6089, [%rd57+32];
	add.f32 	%f457, %f6089, %f393;
	st.f32 	[%rd77+32], %f457;
	ld.f32 	%f6090, [%rd57+36];
	add.f32 	%f458, %f6090, %f394;
	st.f32 	[%rd77+36], %f458;
	ld.f32 	%f6091, [%rd57+40];
	add.f32 	%f459, %f6091, %f395;
	st.f32 	[%rd77+40], %f459;
	ld.f32 	%f6092, [%rd57+44];
	add.f32 	%f460, %f6092, %f396;
	st.f32 	[%rd77+44], %f460;
	ld.f32 	%f6093, [%rd57+48];
	add.f32 	%f461, %f6093, %f397;
	st.f32 	[%rd77+48], %f461;
	ld.f32 	%f6094, [%rd57+52];
	add.f32 	%f462, %f6094, %f398;
	st.f32 	[%rd77+52], %f462;
	ld.f32 	%f6095, [%rd57+56];
	add.f32 	%f463, %f6095, %f399;
	st.f32 	[%rd77+56], %f463;
	ld.f32 	%f6096, [%rd57+60];
	add.f32 	%f464, %f6096, %f400;
	st.f32 	[%rd77+60], %f464;
	ld.f32 	%f6097, [%rd57+64];
	add.f32 	%f465, %f6097, %f401;
	st.f32 	[%rd77+64], %f465;
	ld.f32 	%f6098, [%rd57+68];
	add.f32 	%f466, %f6098, %f402;
	st.f32 	[%rd77+68], %f466;
	ld.f32 	%f6099, [%rd57+72];
	add.f32 	%f467, %f6099, %f403;
	st.f32 	[%rd77+72], %f467;
	ld.f32 	%f6100, [%rd57+76];
	add.f32 	%f468, %f6100, %f404;
	st.f32 	[%rd77+76], %f468;
	ld.f32 	%f6101, [%rd57+80];
	add.f32 	%f469, %f6101, %f405;
	st.f32 	[%rd77+80], %f469;
	ld.f32 	%f6102, [%rd57+84];
	add.f32 	%f470, %f6102, %f406;
	st.f32 	[%rd77+84], %f470;
	ld.f32 	%f6103, [%rd57+88];
	add.f32 	%f471, %f6103, %f407;
	st.f32 	[%rd77+88], %f471;
	ld.f32 	%f6104, [%rd57+92];
	add.f32 	%f472, %f6104, %f408;
	st.f32 	[%rd77+92], %f472;
	ld.f32 	%f6105, [%rd57+96];
	add.f32 	%f473, %f6105, %f409;
	st.f32 	[%rd77+96], %f473;
	ld.f32 	%f6106, [%rd57+100];
	add.f32 	%f474, %f6106, %f410;
	st.f32 	[%rd77+100], %f474;
	ld.f32 	%f6107, [%rd57+104];
	add.f32 	%f475, %f6107, %f411;
	st.f32 	[%rd77+104], %f475;
	ld.f32 	%f6108, [%rd57+108];
	add.f32 	%f476, %f6108, %f412;
	st.f32 	[%rd77+108], %f476;
	ld.f32 	%f6109, [%rd57+112];
	add.f32 	%f477, %f6109, %f413;
	st.f32 	[%rd77+112], %f477;
	ld.f32 	%f6110, [%rd57+116];
	add.f32 	%f478, %f6110, %f414;
	st.f32 	[%rd77+116], %f478;
	ld.f32 	%f6111, [%rd57+120];
	add.f32 	%f479, %f6111, %f415;
	st.f32 	[%rd77+120], %f479;
	ld.f32 	%f6112, [%rd57+124];
	add.f32 	%f480, %f6112, %f416;
	st.f32 	[%rd77+124], %f480;
	ld.f32 	%f6113, [%rd57+128];
	add.f32 	%f481, %f6113, %f417;
	st.f32 	[%rd77+128], %f481;
	ld.f32 	%f6114, [%rd57+132];
	add.f32 	%f482, %f6114, %f418;
	st.f32 	[%rd77+132], %f482;
	ld.f32 	%f6115, [%rd57+136];
	add.f32 	%f483, %f6115, %f419;
	st.f32 	[%rd77+136], %f483;
	ld.f32 	%f6116, [%rd57+140];
	add.f32 	%f484, %f6116, %f420;
	st.f32 	[%rd77+140], %f484;
	ld.f32 	%f6117, [%rd57+144];
	add.f32 	%f485, %f6117, %f421;
	st.f32 	[%rd77+144], %f485;
	ld.f32 	%f6118, [%rd57+148];
	add.f32 	%f486, %f6118, %f422;
	st.f32 	[%rd77+148], %f486;
	ld.f32 	%f6119, [%rd57+152];
	add.f32 	%f487, %f6119, %f423;
	st.f32 	[%rd77+152], %f487;
	ld.f32 	%f6120, [%rd57+156];
	add.f32 	%f488, %f6120, %f424;
	st.f32 	[%rd77+156], %f488;
	ld.f32 	%f6121, [%rd57+160];
	add.f32 	%f489, %f6121, %f425;
	st.f32 	[%rd77+160], %f489;
	ld.f32 	%f6122, [%rd57+164];
	add.f32 	%f490, %f6122, %f426;
	st.f32 	[%rd77+164], %f490;
	ld.f32 	%f6123, [%rd57+168];
	add.f32 	%f491, %f6123, %f427;
	st.f32 	[%rd77+168], %f491;
	ld.f32 	%f6124, [%rd57+172];
	add.f32 	%f492, %f6124, %f428;
	st.f32 	[%rd77+172], %f492;
	ld.f32 	%f6125, [%rd57+176];
	add.f32 	%f493, %f6125, %f429;
	st.f32 	[%rd77+176], %f493;
	ld.f32 	%f6126, [%rd57+180];
	add.f32 	%f494, %f6126, %f430;
	st.f32 	[%rd77+180], %f494;
	ld.f32 	%f6127, [%rd57+184];
	add.f32 	%f495, %f6127, %f431;
	st.f32 	[%rd77+184], %f495;
	ld.f32 	%f6128, [%rd57+188];
	add.f32 	%f496, %f6128, %f432;
	st.f32 	[%rd77+188], %f496;
	ld.f32 	%f6129, [%rd57+192];
	add.f32 	%f497, %f6129, %f433;
	st.f32 	[%rd77+192], %f497;
	ld.f32 	%f6130, [%rd57+196];
	add.f32 	%f498, %f6130, %f434;
	st.f32 	[%rd77+196], %f498;
	ld.f32 	%f6131, [%rd57+200];
	add.f32 	%f499, %f6131, %f435;
	st.f32 	[%rd77+200], %f499;
	ld.f32 	%f6132, [%rd57+204];
	add.f32 	%f500, %f6132, %f436;
	st.f32 	[%rd77+204], %f500;
	ld.f32 	%f6133, [%rd57+208];
	add.f32 	%f501, %f6133, %f437;
	st.f32 	[%rd77+208], %f501;
	ld.f32 	%f6134, [%rd57+212];
	add.f32 	%f502, %f6134, %f438;
	st.f32 	[%rd77+212], %f502;
	ld.f32 	%f6135, [%rd57+216];
	add.f32 	%f503, %f6135, %f439;
	st.f32 	[%rd77+216], %f503;
	ld.f32 	%f6136, [%rd57+220];
	add.f32 	%f504, %f6136, %f440;
	st.f32 	[%rd77+220], %f504;
	ld.f32 	%f6137, [%rd57+224];
	add.f32 	%f505, %f6137, %f441;
	st.f32 	[%rd77+224], %f505;
	ld.f32 	%f6138, [%rd57+228];
	add.f32 	%f506, %f6138, %f442;
	st.f32 	[%rd77+228], %f506;
	ld.f32 	%f6139, [%rd57+232];
	add.f32 	%f507, %f6139, %f443;
	st.f32 	[%rd77+232], %f507;
	ld.f32 	%f6140, [%rd57+236];
	add.f32 	%f508, %f6140, %f444;
	st.f32 	[%rd77+236], %f508;
	ld.f32 	%f6141, [%rd57+240];
	add.f32 	%f509, %f6141, %f445;
	st.f32 	[%rd77+240], %f509;
	ld.f32 	%f6142, [%rd57+244];
	add.f32 	%f510, %f6142, %f446;
	st.f32 	[%rd77+244], %f510;
	ld.f32 	%f6143, [%rd57+248];
	add.f32 	%f511, %f6143, %f447;
	st.f32 	[%rd77+248], %f511;
	ld.f32 	%f6144, [%rd57+252];
	add.f32 	%f512, %f6144, %f448;
	st.f32 	[%rd77+252], %f512;
	setp.lt.u32 	%p33, %r2, 193;
	@%p33 bra 	$L__BB13_60;
	ld.shared.u64 	%rd58, [_ZZN3cub18CUB_300001_SM_10006detail6reduce18DeviceReduceKernelINS2_10policy_hubIPfj9sum_deltaE10Policy1000EN6thrust24THRUST_300001_SM_1000_NS6detail15normal_iteratorINSA_10device_ptrIS5_EEEEjS6_S5_N4cuda3std3__410__identityEEEvT0_PT3_T1_NS0_13GridEvenShareISN_EET2_T4_E12temp_storage+56];
	ld.f32 	%f6145, [%rd58];
	add.f32 	%f513, %f6145, %f449;
	st.f32 	[%rd77], %f513;
	ld.f32 	%f6146, [%rd58+4];
	add.f32 	%f514, %f6146, %f450;
	st.f32 	[%rd77+4], %f514;
	ld.f32 	%f6147, [%rd58+8];
	add.f32 	%f515, %f6147, %f451;
	st.f32 	[%rd77+8], %f515;
	ld.f32 	%f6148, [%rd58+12];
	add.f32 	%f516, %f6148, %f452;
	st.f32 	[%rd77+12], %f516;
	ld.f32 	%f6149, [%rd58+16];
	add.f32 	%f517, %f6149, %f453;
	st.f32 	[%rd77+16], %f517;
	ld.f32 	%f6150, [%rd58+20];
	add.f32 	%f518, %f6150, %f454;
	st.f32 	[%rd77+20], %f518;
	ld.f32 	%f6151, [%rd58+24];
	add.f32 	%f519, %f6151, %f455;
	st.f32 	[%rd77+24], %f519;
	ld.f32 	%f6152, [%rd58+28];
	add.f32 	%f520, %f6152, %f456;
	st.f32 	[%rd77+28], %f520;
	ld.f32 	%f6153, [%rd58+32];
	add.f32 	%f521, %f6153, %f457;
	st.f32 	[%rd77+32], %f521;
	ld.f32 	%f6154, [%rd58+36];
	add.f32 	%f522, %f6154, %f458;
	st.f32 	[%rd77+36], %f522;
	ld.f32 	%f6155, [%rd58+40];
	add.f32 	%f523, %f6155, %f459;
	st.f32 	[%rd77+40], %f523;
	ld.f32 	%f6156, [%rd58+44];
	add.f32 	%f524, %f6156, %f460;
	st.f32 	[%rd77+44], %f524;
	ld.f32 	%f6157, [%rd58+48];
	add.f32 	%f525, %f6157, %f461;
	st.f32 	[%rd77+48], %f525;
	ld.f32 	%f6158, [%rd58+52];
	add.f32 	%f526, %f6158, %f462;
	st.f32 	[%rd77+52], %f526;
	ld.f32 	%f6159, [%rd58+56];
	add.f32 	%f527, %f6159, %f463;
	st.f32 	[%rd77+56], %f527;
	ld.f32 	%f6160, [%rd58+60];
	add.f32 	%f528, %f6160, %f464;
	st.f32 	[%rd77+60], %f528;
	ld.f32 	%f6161, [%rd58+64];
	add.f32 	%f529, %f6161, %f465;
	st.f32 	[%rd77+64], %f529;
	ld.f32 	%f6162, [%rd58+68];
	add.f32 	%f530, %f6162, %f466;
	st.f32 	[%rd77+68], %f530;
	ld.f32 	%f6163, [%rd58+72];
	add.f32 	%f531, %f6163, %f467;
	st.f32 	[%rd77+72], %f531;
	ld.f32 	%f6164, [%rd58+76];
	add.f32 	%f532, %f6164, %f468;
	st.f32 	[%rd77+76], %f532;
	ld.f32 	%f6165, [%rd58+80];
	add.f32 	%f533, %f6165, %f469;
	st.f32 	[%rd77+80], %f533;
	ld.f32 	%f6166, [%rd58+84];
	add.f32 	%f534, %f6166, %f470;
	st.f32 	[%rd77+84], %f534;
	ld.f32 	%f6167, [%rd58+88];
	add.f32 	%f535, %f6167, %f471;
	st.f32 	[%rd77+88], %f535;
	ld.f32 	%f6168, [%rd58+92];
	add.f32 	%f536, %f6168, %f472;
	st.f32 	[%rd77+92], %f536;
	ld.f32 	%f6169, [%rd58+96];
	add.f32 	%f537, %f6169, %f473;
	st.f32 	[%rd77+96], %f537;
	ld.f32 	%f6170, [%rd58+100];
	add.f32 	%f538, %f6170, %f474;
	st.f32 	[%rd77+100], %f538;
	ld.f32 	%f6171, [%rd58+104];
	add.f32 	%f539, %f6171, %f475;
	st.f32 	[%rd77+104], %f539;
	ld.f32 	%f6172, [%rd58+108];
	add.f32 	%f540, %f6172, %f476;
	st.f32 	[%rd77+108], %f540;
	ld.f32 	%f6173, [%rd58+112];
	add.f32 	%f541, %f6173, %f477;
	st.f32 	[%rd77+112], %f541;
	ld.f32 	%f6174, [%rd58+116];
	add.f32 	%f542, %f6174, %f478;
	st.f32 	[%rd77+116], %f542;
	ld.f32 	%f6175, [%rd58+120];
	add.f32 	%f543, %f6175, %f479;
	st.f32 	[%rd77+120], %f543;
	ld.f32 	%f6176, [%rd58+124];
	add.f32 	%f544, %f6176, %f480;
	st.f32 	[%rd77+124], %f544;
	ld.f32 	%f6177, [%rd58+128];
	add.f32 	%f545, %f6177, %f481;
	st.f32 	[%rd77+128], %f545;
	ld.f32 	%f6178, [%rd58+132];
	add.f32 	%f546, %f6178, %f482;
	st.f32 	[%rd77+132], %f546;
	ld.f32 	%f6179, [%rd58+136];
	add.f32 	%f547, %f6179, %f483;
	st.f32 	[%rd77+136], %f547;
	ld.f32 	%f6180, [%rd58+140];
	add.f32 	%f548, %f6180, %f484;
	st.f32 	[%rd77+140], %f548;
	ld.f32 	%f6181, [%rd58+144];
	add.f32 	%f549, %f6181, %f485;
	st.f32 	[%rd77+144], %f549;
	ld.f32 	%f6182, [%rd58+148];
	add.f32 	%f550, %f6182, %f486;
	st.f32 	[%rd77+148], %f550;
	ld.f32 	%f6183, [%rd58+152];
	add.f32 	%f551, %f6183, %f487;
	st.f32 	[%rd77+152], %f551;
	ld.f32 	%f6184, [%rd58+156];
	add.f32 	%f552, %f6184, %f488;
	st.f32 	[%rd77+156], %f552;
	ld.f32 	%f6185, [%rd58+160];
	add.f32 	%f553, %f6185, %f489;
	st.f32 	[%rd77+160], %f553;
	ld.f32 	%f6186, [%rd58+164];
	add.f32 	%f554, %f6186, %f490;
	st.f32 	[%rd77+164], %f554;
	ld.f32 	%f6187, [%rd58+168];
	add.f32 	%f555, %f6187, %f491;
	st.f32 	[%rd77+168], %f555;
	ld.f32 	%f6188, [%rd58+172];
	add.f32 	%f556, %f6188, %f492;
	st.f32 	[%rd77+172], %f556;
	ld.f32 	%f6189, [%rd58+176];
	add.f32 	%f557, %f6189, %f493;
	st.f32 	[%rd77+176], %f557;
	ld.f32 	%f6190, [%rd58+180];
	add.f32 	%f558, %f6190, %f494;
	st.f32 	[%rd77+180], %f558;
	ld.f32 	%f6191, [%rd58+184];
	add.f32 	%f559, %f6191, %f495;
	st.f32 	[%rd77+184], %f559;
	ld.f32 	%f6192, [%rd58+188];
	add.f32 	%f560, %f6192, %f496;
	st.f32 	[%rd77+188], %f560;
	ld.f32 	%f6193, [%rd58+192];
	add.f32 	%f561, %f6193, %f497;
	st.f32 	[%rd77+192], %f561;
	ld.f32 	%f6194, [%rd58+196];
	add.f32 	%f562, %f6194, %f498;
	st.f32 	[%rd77+196], %f562;
	ld.f32 	%f6195, [%rd58+200];
	add.f32 	%f563, %f6195, %f499;
	st.f32 	[%rd77+200], %f563;
	ld.f32 	%f6196, [%rd58+204];
	add.f32 	%f564, %f6196, %f500;
	st.f32 	[%rd77+204], %f564;
	ld.f32 	%f6197, [%rd58+208];
	add.f32 	%f565, %f6197, %f501;
	st.f32 	[%rd77+208], %f565;
	ld.f32 	%f6198, [%rd58+212];
	add.f32 	%f566, %f6198, %f502;
	st.f32 	[%rd77+212], %f566;
	ld.f32 	%f6199, [%rd58+216];
	add.f32 	%f567, %f6199, %f503;
	st.f32 	[%rd77+216], %f567;
	ld.f32 	%f6200, [%rd58+220];
	add.f32 	%f568, %f6200, %f504;
	st.f32 	[%rd77+220], %f568;
	ld.f32 	%f6201, [%rd58+224];
	add.f32 	%f569, %f6201, %f505;
	st.f32 	[%rd77+224], %f569;
	ld.f32 	%f6202, [%rd58+228];
	add.f32 	%f570, %f6202, %f506;
	st.f32 	[%rd77+228], %f570;
	ld.f32 	%f6203, [%rd58+232];
	add.f32 	%f571, %f6203, %f507;
	st.f32 	[%rd77+232], %f571;
	ld.f32 	%f6204, [%rd58+236];
	add.f32 	%f572, %f6204, %f508;
	st.f32 	[%rd77+236], %f572;
	ld.f32 	%f6205, [%rd58+240];
	add.f32 	%f573, %f6205, %f509;
	st.f32 	[%rd77+240], %f573;
	ld.f32 	%f6206, [%rd58+244];
	add.f32 	%f574, %f6206, %f510;
	st.f32 	[%rd77+244], %f574;
	ld.f32 	%f6207, [%rd58+248];
	add.f32 	%f575, %f6207, %f511;
	st.f32 	[%rd77+248], %f575;
	ld.f32 	%f6208, [%rd58+252];
	add.f32 	%f576, %f6208, %f512;
	st.f32 	[%rd77+252], %f576;
	setp.lt.u32 	%p34, %r2, 225;
	@%p34 bra 	$L__BB13_60;
	ld.shared.u64 	%rd59, [_ZZN3cub18CUB_300001_SM_10006detail6reduce18DeviceReduceKernelINS2_10policy_hubIPfj9sum_deltaE10Policy1000EN6thrust24THRUST_300001_SM_1000_NS6detail15normal_iteratorINSA_10device_ptrIS5_EEEEjS6_S5_N4cuda3std3__410__identityEEEvT0_PT3_T1_NS0_13GridEvenShareISN_EET2_T4_E12temp_storage+64];
	ld.f32 	%f6209, [%rd59];
	add.f32 	%f6210, %f6209, %f513;
	st.f32 	[%rd77], %f6210;
	ld.f32 	%f6211, [%rd59+4];
	add.f32 	%f6212, %f6211, %f514;
	st.f32 	[%rd77+4], %f6212;
	ld.f32 	%f6213, [%rd59+8];
	add.f32 	%f6214, %f6213, %f515;
	st.f32 	[%rd77+8], %f6214;
	ld.f32 	%f6215, [%rd59+12];
	add.f32 	%f6216, %f6215, %f516;
	st.f32 	[%rd77+12], %f6216;
	ld.f32 	%f6217, [%rd59+16];
	add.f32 	%f6218, %f6217, %f517;
	st.f32 	[%rd77+16], %f6218;
	ld.f32 	%f6219, [%rd59+20];
	add.f32 	%f6220, %f6219, %f518;
	st.f32 	[%rd77+20], %f6220;
	ld.f32 	%f6221, [%rd59+24];
	add.f32 	%f6222, %f6221, %f519;
	st.f32 	[%rd77+24], %f6222;
	ld.f32 	%f6223, [%rd59+28];
	add.f32 	%f6224, %f6223, %f520;
	st.f32 	[%rd77+28], %f6224;
	ld.f32 	%f6225, [%rd59+32];
	add.f32 	%f6226, %f6225, %f521;
	st.f32 	[%rd77+32], %f6226;
	ld.f32 	%f6227, [%rd59+36];
	add.f32 	%f6228, %f6227, %f522;
	st.f32 	[%rd77+36], %f6228;
	ld.f32 	%f6229, [%rd59+40];
	add.f32 	%f6230, %f6229, %f523;
	st.f32 	[%rd77+40], %f6230;
	ld.f32 	%f6231, [%rd59+44];
	add.f32 	%f6232, %f6231, %f524;
	st.f32 	[%rd77+44], %f6232;
	ld.f32 	%f6233, [%rd59+48];
	add.f32 	%f6234, %f6233, %f525;
	st.f32 	[%rd77+48], %f6234;
	ld.f32 	%f6235, [%rd59+52];
	add.f32 	%f6236, %f6235, %f526;
	st.f32 	[%rd77+52], %f6236;
	ld.f32 	%f6237, [%rd59+56];
	add.f32 	%f6238, %f6237, %f527;
	st.f32 	[%rd77+56], %f6238;
	ld.f32 	%f6239, [%rd59+60];
	add.f32 	%f6240, %f6239, %f528;
	st.f32 	[%rd77+60], %f6240;
	ld.f32 	%f6241, [%rd59+64];
	add.f32 	%f6242, %f6241, %f529;
	st.f32 	[%rd77+64], %f6242;
	ld.f32 	%f6243, [%rd59+68];
	add.f32 	%f6244, %f6243, %f530;
	st.f32 	[%rd77+68], %f6244;
	ld.f32 	%f6245, [%rd59+72];
	add.f32 	%f6246, %f6245, %f531;
	st.f32 	[%rd77+72], %f6246;
	ld.f32 	%f6247, [%rd59+76];
	add.f32 	%f6248, %f6247, %f532;
	st.f32 	[%rd77+76], %f6248;
	ld.f32 	%f6249, [%rd59+80];
	add.f32 	%f6250, %f6249, %f533;
	st.f32 	[%rd77+80], %f6250;
	ld.f32 	%f6251, [%rd59+84];
	add.f32 	%f6252, %f6251, %f534;
	st.f32 	[%rd77+84], %f6252;
	ld.f32 	%f6253, [%rd59+88];
	add.f32 	%f6254, %f6253, %f535;
	st.f32 	[%rd77+88], %f6254;
	ld.f32 	%f6255, [%rd59+92];
	add.f32 	%f6256, %f6255, %f536;
	st.f32 	[%rd77+92], %f6256;
	ld.f32 	%f6257, [%rd59+96];
	add.f32 	%f6258, %f6257, %f537;
	st.f32 	[%rd77+96], %f6258;
	ld.f32 	%f6259, [%rd59+100];
	add.f32 	%f6260, %f6259, %f538;
	st.f32 	[%rd77+100], %f6260;
	ld.f32 	%f6261, [%rd59+104];
	add.f32 	%f6262, %f6261, %f539;
	st.f32 	[%rd77+104], %f6262;
	ld.f32 	%f6263, [%rd59+108];
	add.f32 	%f6264, %f6263, %f540;
	st.f32 	[%rd77+108], %f6264;
	ld.f32 	%f6265, [%rd59+112];
	add.f32 	%f6266, %f6265, %f541;
	st.f32 	[%rd77+112], %f6266;
	ld.f32 	%f6267, [%rd59+116];
	add.f32 	%f6268, %f6267, %f542;
	st.f32 	[%rd77+116], %f6268;
	ld.f32 	%f6269, [%rd59+120];
	add.f32 	%f6270, %f6269, %f543;
	st.f32 	[%rd77+120], %f6270;
	ld.f32 	%f6271, [%rd59+124];
	add.f32 	%f6272, %f6271, %f544;
	st.f32 	[%rd77+124], %f6272;
	ld.f32 	%f6273, [%rd59+128];
	add.f32 	%f6274, %f6273, %f545;
	st.f32 	[%rd77+128], %f6274;
	ld.f32 	%f6275, [%rd59+132];
	add.f32 	%f6276, %f6275, %f546;
	st.f32 	[%rd77+132], %f6276;
	ld.f32 	%f6277, [%rd59+136];
	add.f32 	%f6278, %f6277, %f547;
	st.f32 	[%rd77+136], %f6278;
	ld.f32 	%f6279, [%rd59+140];
	add.f32 	%f6280, %f6279, %f548;
	st.f32 	[%rd77+140], %f6280;
	ld.f32 	%f6281, [%rd59+144];
	add.f32 	%f6282, %f6281, %f549;
	st.f32 	[%rd77+144], %f6282;
	ld.f32 	%f6283, [%rd59+148];
	add.f32 	%f6284, %f6283, %f550;
	st.f32 	[%rd77+148], %f6284;
	ld.f32 	%f6285, [%rd59+152];
	add.f32 	%f6286, %f6285, %f551;
	st.f32 	[%rd77+152], %f6286;
	ld.f32 	%f6287, [%rd59+156];
	add.f32 	%f6288, %f6287, %f552;
	st.f32 	[%rd77+156], %f6288;
	ld.f32 	%f6289, [%rd59+160];
	add.f32 	%f6290, %f6289, %f553;
	st.f32 	[%rd77+160], %f6290;
	ld.f32 	%f6291, [%rd59+164];
	add.f32 	%f6292, %f6291, %f554;
	st.f32 	[%rd77+164], %f6292;
	ld.f32 	%f6293, [%rd59+168];
	add.f32 	%f6294, %f6293, %f555;
	st.f32 	[%rd77+168], %f6294;
	ld.f32 	%f6295, [%rd59+172];
	add.f32 	%f6296, %f6295, %f556;
	st.f32 	[%rd77+172], %f6296;
	ld.f32 	%f6297, [%rd59+176];
	add.f32 	%f6298, %f6297, %f557;
	st.f32 	[%rd77+176], %f6298;
	ld.f32 	%f6299, [%rd59+180];
	add.f32 	%f6300, %f6299, %f558;
	st.f32 	[%rd77+180], %f6300;
	ld.f32 	%f6301, [%rd59+184];
	add.f32 	%f6302, %f6301, %f559;
	st.f32 	[%rd77+184], %f6302;
	ld.f32 	%f6303, [%rd59+188];
	add.f32 	%f6304, %f6303, %f560;
	st.f32 	[%rd77+188], %f6304;
	ld.f32 	%f6305, [%rd59+192];
	add.f32 	%f6306, %f6305, %f561;
	st.f32 	[%rd77+192], %f6306;
	ld.f32 	%f6307, [%rd59+196];
	add.f32 	%f6308, %f6307, %f562;
	st.f32 	[%rd77+196], %f6308;
	ld.f32 	%f6309, [%rd59+200];
	add.f32 	%f6310, %f6309, %f563;
	st.f32 	[%rd77+200], %f6310;
	ld.f32 	%f6311, [%rd59+204];
	add.f32 	%f6312, %f6311, %f564;
	st.f32 	[%rd77+204], %f6312;
	ld.f32 	%f6313, [%rd59+208];
	add.f32 	%f6314, %f6313, %f565;
	st.f32 	[%rd77+208], %f6314;
	ld.f32 	%f6315, [%rd59+212];
	add.f32 	%f6316, %f6315, %f566;
	st.f32 	[%rd77+212], %f6316;
	ld.f32 	%f6317, [%rd59+216];
	add.f32 	%f6318, %f6317, %f567;
	st.f32 	[%rd77+216], %f6318;
	ld.f32 	%f6319, [%rd59+220];
	add.f32 	%f6320, %f6319, %f568;
	st.f32 	[%rd77+220], %f6320;
	ld.f32 	%f6321, [%rd59+224];
	add.f32 	%f6322, %f6321, %f569;
	st.f32 	[%rd77+224], %f6322;
	ld.f32 	%f6323, [%rd59+228];
	add.f32 	%f6324, %f6323, %f570;
	st.f32 	[%rd77+228], %f6324;
	ld.f32 	%f6325, [%rd59+232];
	add.f32 	%f6326, %f6325, %f571;
	st.f32 	[%rd77+232], %f6326;
	ld.f32 	%f6327, [%rd59+236];
	add.f32 	%f6328, %f6327, %f572;
	st.f32 	[%rd77+236], %f6328;
	ld.f32 	%f6329, [%rd59+240];
	add.f32 	%f6330, %f6329, %f573;
	st.f32 	[%rd77+240], %f6330;
	ld.f32 	%f6331, [%rd59+244];
	add.f32 	%f6332, %f6331, %f574;
	st.f32 	[%rd77+244], %f6332;
	ld.f32 	%f6333, [%rd59+248];
	add.f32 	%f6334, %f6333, %f575;
	st.f32 	[%rd77+248], %f6334;
	ld.f32 	%f6335, [%rd59+252];
	add.f32 	%f6336, %f6335, %f576;
	st.f32 	[%rd77+252], %f6336;
	bra.uni 	$L__BB13_60;
$L__BB13_40:
	mov.u32 	%r38, %tid.x;
	mov.u32 	%r78, %ctaid.x;
	shl.b32 	%r268, %r78, 11;
	or.b32  	%r79, %r38, %r268;
	mul.wide.u32 	%rd8, %r79, 8;
	add.s64 	%rd9, %rd1, %rd8;
	ld.global.u64 	%rd77, [%rd9];
	ld.global.u64 	%rd10, [%rd9+2048];
	ld.global.u64 	%rd11, [%rd9+4096];
	ld.global.u64 	%rd12, [%rd9+6144];
	ld.global.u64 	%rd13, [%rd9+8192];
	ld.global.u64 	%rd14, [%rd9+10240];
	ld.global.u64 	%rd15, [%rd9+12288];
	ld.global.u64 	%rd16, [%rd9+14336];
	ld.f32 	%f897, [%rd10];
	ld.f32 	%f898, [%rd77];
	add.f32 	%f899, %f897, %f898;
	st.f32 	[%rd77], %f899;
	ld.f32 	%f900, [%rd10+4];
	ld.f32 	%f901, [%rd77+4];
	add.f32 	%f902, %f900, %f901;
	st.f32 	[%rd77+4], %f902;
	ld.f32 	%f903, [%rd10+8];
	ld.f32 	%f904, [%rd77+8];
	add.f32 	%f905, %f903, %f904;
	st.f32 	[%rd77+8], %f905;
	ld.f32 	%f906, [%rd10+12];
	ld.f32 	%f907, [%rd77+12];
	add.f32 	%f908, %f906, %f907;
	st.f32 	[%rd77+12], %f908;
	ld.f32 	%f909, [%rd10+16];
	ld.f32 	%f910, [%rd77+16];
	add.f32 	%f911, %f909, %f910;
	st.f32 	[%rd77+16], %f911;
	ld.f32 	%f912, [%rd10+20];
	ld.f32 	%f913, [%rd77+20];
	add.f32 	%f914, %f912, %f913;
	st.f32 	[%rd77+20], %f914;
	ld.f32 	%f915, [%rd10+24];
	ld.f32 	%f916, [%rd77+24];
	add.f32 	%f917, %f915, %f916;
	st.f32 	[%rd77+24], %f917;
	ld.f32 	%f918, [%rd10+28];
	ld.f32 	%f919, [%rd77+28];
	add.f32 	%f920, %f918, %f919;
	st.f32 	[%rd77+28], %f920;
	ld.f32 	%f921, [%rd10+32];
	ld.f32 	%f922, [%rd77+32];
	add.f32 	%f923, %f921, %f922;
	st.f32 	[%rd77+32], %f923;
	ld.f32 	%f924, [%rd10+36];
	ld.f32 	%f925, [%rd77+36];
	add.f32 	%f926, %f924, %f925;
	st.f32 	[%rd77+36], %f926;
	ld.f32 	%f927, [%rd10+40];
	ld.f32 	%f928, [%rd77+40];
	add.f32 	%f929, %f927, %f928;
	st.f32 	[%rd77+40], %f929;
	ld.f32 	%f930, [%rd10+44];
	ld.f32 	%f931, [%rd77+44];
	add.f32 	%f932, %f930, %f931;
	st.f32 	[%rd77+44], %f932;
	ld.f32 	%f933, [%rd10+48];
	ld.f32 	%f934, [%rd77+48];
	add.f32 	%f935, %f933, %f934;
	st.f32 	[%rd77+48], %f935;
	ld.f32 	%f936, [%rd10+52];
	ld.f32 	%f937, [%rd77+52];
	add.f32 	%f938, %f936, %f937;
	st.f32 	[%rd77+52], %f938;
	ld.f32 	%f939, [%rd10+56];
	ld.f32 	%f940, [%rd77+56];
	add.f32 	%f941, %f939, %f940;
	st.f32 	[%rd77+56], %f941;
	ld.f32 	%f942, [%rd10+60];
	ld.f32 	%f943, [%rd77+60];
	add.f32 	%f944, %f942, %f943;
	st.f32 	[%rd77+60], %f944;
	ld.f32 	%f945, [%rd10+64];
	ld.f32 	%f946, [%rd77+64];
	add.f32 	%f947, %f945, %f946;
	st.f32 	[%rd77+64], %f947;
	ld.f32 	%f948, [%rd10+68];
	ld.f32 	%f949, [%rd77+68];
	add.f32 	%f950, %f948, %f949;
	st.f32 	[%rd77+68], %f950;
	ld.f32 	%f951, [%rd10+72];
	ld.f32 	%f952, [%rd77+72];
	add.f32 	%f953, %f951, %f952;
	st.f32 	[%rd77+72], %f953;
	ld.f32 	%f954, [%rd10+76];
	ld.f32 	%f955, [%rd77+76];
	add.f32 	%f956, %f954, %f955;
	st.f32 	[%rd77+76], %f956;
	ld.f32 	%f957, [%rd10+80];
	ld.f32 	%f958, [%rd77+80];
	add.f32 	%f959, %f957, %f958;
	st.f32 	[%rd77+80], %f959;
	ld.f32 	%f960, [%rd10+84];
	ld.f32 	%f961, [%rd77+84];
	add.f32 	%f962, %f960, %f961;
	st.f32 	[%rd77+84], %f962;
	ld.f32 	%f963, [%rd10+88];
	ld.f32 	%f964, [%rd77+88];
	add.f32 	%f965, %f963, %f964;
	st.f32 	[%rd77+88], %f965;
	ld.f32 	%f966, [%rd10+92];
	ld.f32 	%f967, [%rd77+92];
	add.f32 	%f968, %f966, %f967;
	st.f32 	[%rd77+92], %f968;
	ld.f32 	%f969, [%rd10+96];
	ld.f32 	%f970, [%rd77+96];
	add.f32 	%f971, %f969, %f970;
	st.f32 	[%rd77+96], %f971;
	ld.f32 	%f972, [%rd10+100];
	ld.f32 	%f973, [%rd77+100];
	add.f32 	%f974, %f972, %f973;
	st.f32 	[%rd77+100], %f974;
	ld.f32 	%f975, [%rd10+104];
	ld.f32 	%f976, [%rd77+104];
	add.f32 	%f977, %f975, %f976;
	st.f32 	[%rd77+104], %f977;
	ld.f32 	%f978, [%rd10+108];
	ld.f32 	%f979, [%rd77+108];
	add.f32 	%f980, %f978, %f979;
	st.f32 	[%rd77+108], %f980;
	ld.f32 	%f981, [%rd10+112];
	ld.f32 	%f982, [%rd77+112];
	add.f32 	%f983, %f981, %f982;
	st.f32 	[%rd77+112], %f983;
	ld.f32 	%f984, [%rd10+116];
	ld.f32 	%f985, [%rd77+116];
	add.f32 	%f986, %f984, %f985;
	st.f32 	[%rd77+116], %f986;
	ld.f32 	%f987, [%rd10+120];
	ld.f32 	%f988, [%rd77+120];
	add.f32 	%f989, %f987, %f988;
	st.f32 	[%rd77+120], %f989;
	ld.f32 	%f990, [%rd10+124];
	ld.f32 	%f991, [%rd77+124];
	add.f32 	%f992, %f990, %f991;
	st.f32 	[%rd77+124], %f992;
	ld.f32 	%f993, [%rd10+128];
	ld.f32 	%f994, [%rd77+128];
	add.f32 	%f995, %f993, %f994;
	st.f32 	[%rd77+128], %f995;
	ld.f32 	%f996, [%rd10+132];
	ld.f32 	%f997, [%rd77+132];
	add.f32 	%f998, %f996, %f997;
	st.f32 	[%rd77+132], %f998;
	ld.f32 	%f999, [%rd10+136];
	ld.f32 	%f1000, [%rd77+136];
	add.f32 	%f1001, %f999, %f1000;
	st.f32 	[%rd77+136], %f1001;
	ld.f32 	%f1002, [%rd10+140];
	ld.f32 	%f1003, [%rd77+140];
	add.f32 	%f1004, %f1002, %f1003;
	st.f32 	[%rd77+140], %f1004;
	ld.f32 	%f1005, [%rd10+144];
	ld.f32 	%f1006, [%rd77+144];
	add.f32 	%f1007, %f1005, %f1006;
	st.f32 	[%rd77+144], %f1007;
	ld.f32 	%f1008, [%rd10+148];
	ld.f32 	%f1009, [%rd77+148];
	add.f32 	%f1010, %f1008, %f1009;
	st.f32 	[%rd77+148], %f1010;
	ld.f32 	%f1011, [%rd10+152];
	ld.f32 	%f1012, [%rd77+152];
	add.f32 	%f1013, %f1011, %f1012;
	st.f32 	[%rd77+152], %f1013;
	ld.f32 	%f1014, [%rd10+156];
	ld.f32 	%f1015, [%rd77+156];
	add.f32 	%f1016, %f1014, %f1015;
	st.f32 	[%rd77+156], %f1016;
	ld.f32 	%f1017, [%rd10+160];
	ld.f32 	%f1018, [%rd77+160];
	add.f32 	%f1019, %f1017, %f1018;
	st.f32 	[%rd77+160], %f1019;
	ld.f32 	%f1020, [%rd10+164];
	ld.f32 	%f1021, [%rd77+164];
	add.f32 	%f1022, %f1020, %f1021;
	st.f32 	[%rd77+164], %f1022;
	ld.f32 	%f1023, [%rd10+168];
	ld.f32 	%f1024, [%rd77+168];
	add.f32 	%f1025, %f1023, %f1024;
	st.f32 	[%rd77+168], %f1025;
	ld.f32 	%f1026, [%rd10+172];
	ld.f32 	%f1027, [%rd77+172];
	add.f32 	%f1028, %f1026, %f1027;
	st.f32 	[%rd77+172], %f1028;
	ld.f32 	%f1029, [%rd10+176];
	ld.f32 	%f1030, [%rd77+176];
	add.f32 	%f1031, %f1029, %f1030;
	st.f32 	[%rd77+176], %f1031;
	ld.f32 	%f1032, [%rd10+180];
	ld.f32 	%f1033, [%rd77+180];
	add.f32 	%f1034, %f1032, %f1033;
	st.f32 	[%rd77+180], %f1034;
	ld.f32 	%f1035, [%rd10+184];
	ld.f32 	%f1036, [%rd77+184];
	add.f32 	%f1037, %f1035, %f1036;
	st.f32 	[%rd77+184], %f1037;
	ld.f32 	%f1038, [%rd10+188];
	ld.f32 	%f1039, [%rd77+188];
	add.f32 	%f1040, %f1038, %f1039;
	st.f32 	[%rd77+188], %f1040;
	ld.f32 	%f1041, [%rd10+192];
	ld.f32 	%f1042, [%rd77+192];
	add.f32 	%f1043, %f1041, %f1042;
	st.f32 	[%rd77+192], %f1043;
	ld.f32 	%f1044, [%rd10+196];
	ld.f32 	%f1045, [%rd77+196];
	add.f32 	%f1046, %f1044, %f1045;
	st.f32 	[%rd77+196], %f1046;
	ld.f32 	%f1047, [%rd10+200];
	ld.f32 	%f1048, [%rd77+200];
	add.f32 	%f1049, %f1047, %f1048;
	st.f32 	[%rd77+200], %f1049;
	ld.f32 	%f1050, [%rd10+204];
	ld.f32 	%f1051, [%rd77+204];
	add.f32 	%f1052, %f1050, %f1051;
	st.f32 	[%rd77+204], %f1052;
	ld.f32 	%f1053, [%rd10+208];
	ld.f32 	%f1054, [%rd77+208];
	add.f32 	%f1055, %f1053, %f1054;
	st.f32 	[%rd77+208], %f1055;
	ld.f32 	%f1056, [%rd10+212];
	ld.f32 	%f1057, [%rd77+212];
	add.f32 	%f1058, %f1056, %f1057;
	st.f32 	[%rd77+212], %f1058;
	ld.f32 	%f1059, [%rd10+216];
	ld.f32 	%f1060, [%rd77+216];
	add.f32 	%f1061, %f1059, %f1060;
	st.f32 	[%rd77+216], %f1061;
	ld.f32 	%f1062, [%rd10+220];
	ld.f32 	%f1063, [%rd77+220];
	add.f32 	%f1064, %f1062, %f1063;
	st.f32 	[%rd77+220], %f1064;
	ld.f32 	%f1065, [%rd10+224];
	ld.f32 	%f1066, [%rd77+224];
	add.f32 	%f1067, %f1065, %f1066;
	st.f32 	[%rd77+224], %f1067;
	ld.f32 	%f1068, [%rd10+228];
	ld.f32 	%f1069, [%rd77+228];
	add.f32 	%f1070, %f1068, %f1069;
	st.f32 	[%rd77+228], %f1070;
	ld.f32 	%f1071, [%rd10+232];
	ld.f32 	%f1072, [%rd77+232];
	add.f32 	%f1073, %f1071, %f1072;
	st.f32 	[%rd77+232], %f1073;
	ld.f32 	%f1074, [%rd10+236];
	ld.f32 	%f1075, [%rd77+236];
	add.f32 	%f1076, %f1074, %f1075;
	st.f32 	[%rd77+236], %f1076;
	ld.f32 	%f1077, [%rd10+240];
	ld.f32 	%f1078, [%rd77+240];
	add.f32 	%f1079, %f1077, %f1078;
	st.f32 	[%rd77+240], %f1079;
	ld.f32 	%f1080, [%rd10+244];
	ld.f32 	%f1081, [%rd77+244];
	add.f32 	%f1082, %f1080, %f1081;
	st.f32 	[%rd77+244], %f1082;
	ld.f32 	%f1083, [%rd10+248];
	ld.f32 	%f1084, [%rd77+248];
	add.f32 	%f1085, %f1083, %f1084;
	st.f32 	[%rd77+248], %f1085;
	ld.f32 	%f1086, [%rd10+252];
	ld.f32 	%f1087, [%rd77+252];
	add.f32 	%f1088, %f1086, %f1087;
	st.f32 	[%rd77+252], %f1088;
	ld.f32 	%f1089, [%rd11];
	add.f32 	%f1090, %f1089, %f899;
	st.f32 	[%rd77], %f1090;
	ld.f32 	%f1091, [%rd11+4];
	add.f32 	%f1092, %f1091, %f902;
	st.f32 	[%rd77+4], %f1092;
	ld.f32 	%f1093, [%rd11+8];
	add.f32 	%f1094, %f1093, %f905;
	st.f32 	[%rd77+8], %f1094;
	ld.f32 	%f1095, [%rd11+12];
	add.f32 	%f1096, %f1095, %f908;
	st.f32 	[%rd77+12], %f1096;
	ld.f32 	%f1097, [%rd11+16];
	add.f32 	%f1098, %f1097, %f911;
	st.f32 	[%rd77+16], %f1098;
	ld.f32 	%f1099, [%rd11+20];
	add.f32 	%f1100, %f1099, %f914;
	st.f32 	[%rd77+20], %f1100;
	ld.f32 	%f1101, [%rd11+24];
	add.f32 	%f1102, %f1101, %f917;
	st.f32 	[%rd77+24], %f1102;
	ld.f32 	%f1103, [%rd11+28];
	add.f32 	%f1104, %f1103, %f920;
	st.f32 	[%rd77+28], %f1104;
	ld.f32 	%f1105, [%rd11+32];
	add.f32 	%f1106, %f1105, %f923;
	st.f32 	[%rd77+32], %f1106;
	ld.f32 	%f1107, [%rd11+36];
	add.f32 	%f1108, %f1107, %f926;
	st.f32 	[%rd77+36], %f1108;
	ld.f32 	%f1109, [%rd11+40];
	add.f32 	%f1110, %f1109, %f929;
	st.f32 	[%rd77+40], %f1110;
	ld.f32 	%f1111, [%rd11+44];
	add.f32 	%f1112, %f1111, %f932;
	st.f32 	[%rd77+44], %f1112;
	ld.f32 	%f1113, [%rd11+48];
	add.f32 	%f1114, %f1113, %f935;
	st.f32 	[%rd77+48], %f1114;
	ld.f32 	%f1115, [%rd11+52];
	add.f32 	%f1116, %f1115, %f938;
	st.f32 	[%rd77+52], %f1116;
	ld.f32 	%f1117, [%rd11+56];
	add.f32 	%f1118, %f1117, %f941;
	st.f32 	[%rd77+56], %f1118;
	ld.f32 	%f1119, [%rd11+60];
	add.f32 	%f1120, %f1119, %f944;
	st.f32 	[%rd77+60], %f1120;
	ld.f32 	%f1121, [%rd11+64];
	add.f32 	%f1122, %f1121, %f947;
	st.f32 	[%rd77+64], %f1122;
	ld.f32 	%f1123, [%rd11+68];
	add.f32 	%f1124, %f1123, %f950;
	st.f32 	[%rd77+68], %f1124;
	ld.f32 	%f1125, [%rd11+72];
	add.f32 	%f1126, %f1125, %f953;
	st.f32 	[%rd77+72], %f1126;
	ld.f32 	%f1127, [%rd11+76];
	add.f32 	%f1128, %f1127, %f956;
	st.f32 	[%rd77+76], %f1128;
	ld.f32 	%f1129, [%rd11+80];
	add.f32 	%f1130, %f1129, %f959;
	st.f32 	[%rd77+80], %f1130;
	ld.f32 	%f1131, [%rd11+84];
	add.f32 	%f1132, %f1131, %f962;
	st.f32 	[%rd77+84], %f1132;
	ld.f32 	%f1133, [%rd11+88];
	add.f32 	%f1134, %f1133, %f965;
	st.f32 	[%rd77+88], %f1134;
	ld.f32 	%f1135, [%rd11+92];
	add.f32 	%f1136, %f1135, %f968;
	st.f32 	[%rd77+92], %f1136;
	ld.f32 	%f1137, [%rd11+96];
	add.f32 	%f1138, %f1137, %f971;
	st.f32 	[%rd77+96], %f1138;
	ld.f32 	%f1139, [%rd11+100];
	add.f32 	%f1140, %f1139, %f974;
	st.f32 	[%rd77+100], %f1140;
	ld.f32 	%f1141, [%rd11+104];
	add.f32 	%f1142, %f1141, %f977;
	st.f32 	[%rd77+104], %f1142;
	ld.f32 	%f1143, [%rd11+108];
	add.f32 	%f1144, %f1143, %f980;
	st.f32 	[%rd77+108], %f1144;
	ld.f32 	%f1145, [%rd11+112];
	add.f32 	%f1146, %f1145, %f983;
	st.f32 	[%rd77+112], %f1146;
	ld.f32 	%f1147, [%rd11+116];
	add.f32 	%f1148, %f1147, %f986;
	st.f32 	[%rd77+116], %f1148;
	ld.f32 	%f1149, [%rd11+120];
	add.f32 	%f1150, %f1149, %f989;
	st.f32 	[%rd77+120], %f1150;
	ld.f32 	%f1151, [%rd11+124];
	add.f32 	%f1152, %f1151, %f992;
	st.f32 	[%rd77+124], %f1152;
	ld.f32 	%f1153, [%rd11+128];
	add.f32 	%f1154, %f1153, %f995;
	st.f32 	[%rd77+128], %f1154;
	ld.f32 	%f1155, [%rd11+132];
	add.f32 	%f1156, %f1155, %f998;
	st.f32 	[%rd77+132], %f1156;
	ld.f32 	%f1157, [%rd11+136];
	add.f32 	%f1158, %f1157, %f1001;
	st.f32 	[%rd77+136], %f1158;
	ld.f32 	%f1159, [%rd11+140];
	add.f32 	%f1160, %f1159, %f1004;
	st.f32 	[%rd77+140], %f1160;
	ld.f32 	%f1161, [%rd11+144];
	add.f32 	%f1162, %f1161, %f1007;
	st.f32 	[%rd77+144], %f1162;
	ld.f32 	%f1163, [%rd11+148];
	add.f32 	%f1164, %f1163, %f1010;
	st.f32 	[%rd77+148], %f1164;
	ld.f32 	%f1165, [%rd11+152];
	add.f32 	%f1166, %f1165, %f1013;
	st.f32 	[%rd77+152], %f1166;
	ld.f32 	%f1167, [%rd11+156];
	add.f32 	%f1168, %f1167, %f1016;
	st.f32 	[%rd77+156], %f1168;
	ld.f32 	%f1169, [%rd11+160];
	add.f32 	%f1170, %f1169, %f1019;
	st.f32 	[%rd77+160], %f1170;
	ld.f32 	%f1171, [%rd11+164];
	add.f32 	%f1172, %f1171, %f1022;
	st.f32 	[%rd77+164], %f1172;
	ld.f32 	%f1173, [%rd11+168];
	add.f32 	%f1174, %f1173, %f1025;
	st.f32 	[%rd77+168], %f1174;
	ld.f32 	%f1175, [%rd11+172];
	add.f32 	%f1176, %f1175, %f1028;
	st.f32 	[%rd77+172], %f1176;
	ld.f32 	%f1177, [%rd11+176];
	add.f32 	%f1178, %f1177, %f1031;
	st.f32 	[%rd77+176], %f1178;
	ld.f32 	%f1179, [%rd11+180];
	add.f32 	%f1180, %f1179, %f1034;
	st.f32 	[%rd77+180], %f1180;
	ld.f32 	%f1181, [%rd11+184];
	add.f32 	%f1182, %f1181, %f1037;
	st.f32 	[%rd77+184], %f1182;
	ld.f32 	%f1183, [%rd11+188];
	add.f32 	%f1184, %f1183, %f1040;
	st.f32 	[%rd77+188], %f1184;
	ld.f32 	%f1185, [%rd11+192];
	add.f32 	%f1186, %f1185, %f1043;
	st.f32 	[%rd77+192], %f1186;
	ld.f32 	%f1187, [%rd11+196];
	add.f32 	%f1188, %f1187, %f1046;
	st.f32 	[%rd77+196], %f1188;
	ld.f32 	%f1189, [%rd11+200];
	add.f32 	%f1190, %f1189, %f1049;
	st.f32 	[%rd77+200], %f1190;
	ld.f32 	%f1191, [%rd11+204];
	add.f32 	%f1192, %f1191, %f1052;
	st.f32 	[%rd77+204], %f1192;
	ld.f32 	%f1193, [%rd11+208];
	add.f32 	%f1194, %f1193, %f1055;
	st.f32 	[%rd77+208], %f1194;
	ld.f32 	%f1195, [%rd11+212];
	add.f32 	%f1196, %f1195, %f1058;
	st.f32 	[%rd77+212], %f1196;
	ld.f32 	%f1197, [%rd11+216];
	add.f32 	%f1198, %f1197, %f1061;
	st.f32 	[%rd77+216], %f1198;
	ld.f32 	%f1199, [%rd11+220];
	add.f32 	%f1200, %f1199, %f1064;
	st.f32 	[%rd77+220], %f1200;
	ld.f32 	%f1201, [%rd11+224];
	add.f32 	%f1202, %f1201, %f1067;
	st.f32 	[%rd77+224], %f1202;
	ld.f32 	%f1203, [%rd11+228];
	add.f32 	%f1204, %f1203, %f1070;
	st.f32 	[%rd77+228], %f1204;
	ld.f32 	%f1205, [%rd11+232];
	add.f32 	%f1206, %f1205, %f1073;
	st.f32 	[%rd77+232], %f1206;
	ld.f32 	%f1207, [%rd11+236];
	add.f32 	%f1208, %f1207, %f1076;
	st.f32 	[%rd77+236], %f1208;
	ld.f32 	%f1209, [%rd11+240];
	add.f32 	%f1210, %f1209, %f1079;
	st.f32 	[%rd77+240], %f1210;
	ld.f32 	%f1211, [%rd11+244];
	add.f32 	%f1212, %f1211, %f1082;
	st.f32 	[%rd77+244], %f1212;
	ld.f32 	%f1213, [%rd11+248];
	add.f32 	%f1214, %f1213, %f1085;
	st.f32 	[%rd77+248], %f1214;
	ld.f32 	%f1215, [%rd11+252];
	add.f32 	%f1216, %f1215, %f1088;
	st.f32 	[%rd77+252], %f1216;
	ld.f32 	%f1217, [%rd12];
	add.f32 	%f1218, %f1217, %f1090;
	st.f32 	[%rd77], %f1218;
	ld.f32 	%f1219, [%rd12+4];
	add.f32 	%f1220, %f1219, %f1092;
	st.f32 	[%rd77+4], %f1220;
	ld.f32 	%f1221, [%rd12+8];
	add.f32 	%f1222, %f1221, %f1094;
	st.f32 	[%rd77+8], %f1222;
	ld.f32 	%f1223, [%rd12+12];
	add.f32 	%f1224, %f1223, %f1096;
	st.f32 	[%rd77+12], %f1224;
	ld.f32 	%f1225, [%rd12+16];
	add.f32 	%f1226, %f1225, %f1098;
	st.f32 	[%rd77+16], %f1226;
	ld.f32 	%f1227, [%rd12+20];
	add.f32 	%f1228, %f1227, %f1100;
	st.f32 	[%rd77+20], %f1228;
	ld.f32 	%f1229, [%rd12+24];
	add.f32 	%f1230, %f1229, %f1102;
	st.f32 	[%rd77+24], %f1230;
	ld.f32 	%f1231, [%rd12+28];
	add.f32 	%f1232, %f1231, %f1104;
	st.f32 	[%rd77+28], %f1232;
	ld.f32 	%f1233, [%rd12+32];
	add.f32 	%f1234, %f1233, %f1106;
	st.f32 	[%rd77+32], %f1234;
	ld.f32 	%f1235, [%rd12+36];
	add.f32 	%f1236, %f1235, %f1108;
	st.f32 	[%rd77+36], %f1236;
	ld.f32 	%f1237, [%rd12+40];
	add.f32 	%f1238, %f1237, %f1110;
	st.f32 	[%rd77+40], %f1238;
	ld.f32 	%f1239, [%rd12+44];
	add.f32 	%f1240, %f1239, %f1112;
	st.f32 	[%rd77+44], %f1240;
	ld.f32 	%f1241, [%rd12+48];
	add.f32 	%f1242, %f1241, %f1114;
	st.f32 	[%rd77+48], %f1242;
	ld.f32 	%f1243, [%rd12+52];
	add.f32 	%f1244, %f1243, %f1116;
	st.f32 	[%rd77+52], %f1244;
	ld.f32 	%f1245, [%rd12+56];
	add.f32 	%f1246, %f1245, %f1118;
	st.f32 	[%rd77+56], %f1246;
	ld.f32 	%f1247, [%rd12+60];
	add.f32 	%f1248, %f1247, %f1120;
	st.f32 	[%rd77+60], %f1248;
	ld.f32 	%f1249, [%rd12+64];
	add.f32 	%f1250, %f1249, %f1122;
	st.f32 	[%rd77+64], %f1250;
	ld.f32 	%f1251, [%rd12+68];
	add.f32 	%f1252, %f1251, %f1124;
	st.f32 	[%rd77+68], %f1252;
	ld.f32 	%f1253, [%rd12+72];
	add.f32 	%f1254, %f1253, %f1126;
	st.f32 	[%rd77+72], %f1254;
	ld.f32 	%f1255, [%rd12+76];
	add.f32 	%f1256, %f1255, %f1128;
	st.f32 	[%rd77+76], %f1256;
	ld.f32 	%f1257, [%rd12+80];
	add.f32 	%f1258, %f1257, %f1130;
	st.f32 	[%rd77+80], %f1258;
	ld.f32 	%f1259, [%rd12+84];
	add.f32 	%f1260, %f1259, %f1132;
	st.f32 	[%rd77+84], %f1260;
	ld.f32 	%f1261, [%rd12+88];
	add.f32 	%f1262, %f1261, %f1134;
	st.f32 	[%rd77+88], %f1262;
	ld.f32 	%f1263, [%rd12+92];
	add.f32 	%f1264, %f1263, %f1136;
	st.f32 	[%rd77+92], %f1264;
	ld.f32 	%f1265, [%rd12+96];
	add.f32 	%f1266, %f1265, %f1138;
	st.f32 	[%rd77+96], %f1266;
	ld.f32 	%f1267, [%rd12+100];
	add.f32 	%f1268, %f1267, %f1140;
	st.f32 	[%rd77+100], %f1268;
	ld.f32 	%f1269, [%rd12+104];
	add.f32 	%f1270, %f1269, %f1142;
	st.f32 	[%rd77+104], %f1270;
	ld.f32 	%f1271, [%rd12+108];
	add.f32 	%f1272, %f1271, %f1144;
	st.f32 	[%rd77+108], %f1272;
	ld.f32 	%f1273, [%rd12+112];
	add.f32 	%f1274, %f1273, %f1146;
	st.f32 	[%rd77+112], %f1274;
	ld.f32 	%f1275, [%rd12+116];
	add.f32 	%f1276, %f1275, %f1148;
	st.f32 	[%rd77+116], %f1276;
	ld.f32 	%f1277, [%rd12+120];
	add.f32 	%f1278, %f1277, %f1150;
	st.f32 	[%rd77+120], %f1278;
	ld.f32 	%f1279, [%rd12+124];
	add.f32 	%f1280, %f1279, %f1152;
	st.f32 	[%rd77+124], %f1280;
	ld.f32 	%f1281, [%rd12+128];
	add.f32 	%f1282, %f1281, %f1154;
	st.f32 	[%rd77+128], %f1282;
	ld.f32 	%f1283, [%rd12+132];
	add.f32 	%f1284, %f1283, %f1156;
	st.f32 	[%rd77+132], %f1284;
	ld.f32 	%f1285, [%rd12+136];
	add.f32 	%f1286, %f1285, %f1158;
	st.f32 	[%rd77+136], %f1286;
	ld.f32 	%f1287, [%rd12+140];
	add.f32 	%f1288, %f1287, %f1160;
	st.f32 	[%rd77+140], %f1288;
	ld.f32 	%f1289, [%rd12+144];
	add.f32 	%f1290, %f1289, %f1162;
	st.f32 	[%rd77+144], %f1290;
	ld.f32 	%f1291, [%rd12+148];
	add.f32 	%f1292, %f1291, %f1164;
	st.f32 	[%rd77+148], %f1292;
	ld.f32 	%f1293, [%rd12+152];
	add.f32 	%f1294, %f1293, %f1166;
	st.f32 	[%rd77+152], %f1294;
	ld.f32 	%f1295, [%rd12+156];
	add.f32 	%f1296, %f1295, %f1168;
	st.f32 	[%rd77+156], %f1296;
	ld.f32 	%f1297, [%rd12+160];
	add.f32 	%f1298, %f1297, %f1170;
	st.f32 	[%rd77+160], %f1298;
	ld.f32 	%f1299, [%rd12+164];
	add.f32 	%f1300, %f1299, %f1172;
	st.f32 	[%rd77+164], %f1300;
	ld.f32 	%f1301, [%rd12+168];
	add.f32 	%f1302, %f1301, %f1174;
	st.f32 	[%rd77+168], %f1302;
	ld.f32 	%f1303, [%rd12+172];
	add.f32 	%f1304, %f1303, %f1176;
	st.f32 	[%rd77+172], %f1304;
	ld.f32 	%f1305, [%rd12+176];
	add.f32 	%f1306, %f1305, %f1178;
	st.f32 	[%rd77+176], %f1306;
	ld.f32 	%f1307, [%rd12+180];
	add.f32 	%f1308, %f1307, %f1180;
	st.f32 	[%rd77+180], %f1308;
	ld.f32 	%f1309, [%rd12+184];
	add.f32 	%f1310, %f1309, %f1182;
	st.f32 	[%rd77+184], %f1310;
	ld.f32 	%f1311, [%rd12+188];
	add.f32 	%f1312, %f1311, %f1184;
	st.f32 	[%rd77+188], %f1312;
	ld.f32 	%f1313, [%rd12+192];
	add.f32 	%f1314, %f1313, %f1186;
	st.f32 	[%rd77+192], %f1314;
	ld.f32 	%f1315, [%rd12+196];
	add.f32 	%f1316, %f1315, %f1188;
	st.f32 	[%rd77+196], %f1316;
	ld.f32 	%f1317, [%rd12+200];
	add.f32 	%f1318, %f1317, %f1190;
	st.f32 	[%rd77+200], %f1318;
	ld.f32 	%f1319, [%rd12+204];
	add.f32 	%f1320, %f1319, %f1192;
	st.f32 	[%rd77+204], %f1320;
	ld.f32 	%f1321, [%rd12+208];
	add.f32 	%f1322, %f1321, %f1194;
	st.f32 	[%rd77+208], %f1322;
	ld.f32 	%f1323, [%rd12+212];
	add.f32 	%f1324, %f1323, %f1196;
	st.f32 	[%rd77+212], %f1324;
	ld.f32 	%f1325, [%rd12+216];
	add.f32 	%f1326, %f1325, %f1198;
	st.f32 	[%rd77+216], %f1326;
	ld.f32 	%f1327, [%rd12+220];
	add.f32 	%f1328, %f1327, %f1200;
	st.f32 	[%rd77+220], %f1328;
	ld.f32 	%f1329, [%rd12+224];
	add.f32 	%f1330, %f1329, %f1202;
	st.f32 	[%rd77+224], %f1330;
	ld.f32 	%f1331, [%rd12+228];
	add.f32 	%f1332, %f1331, %f1204;
	st.f32 	[%rd77+228], %f1332;
	ld.f32 	%f1333, [%rd12+232];
	add.f32 	%f1334, %f1333, %f1206;
	st.f32 	[%rd77+232], %f1334;
	ld.f32 	%f1335, [%rd12+236];
	add.f32 	%f1336, %f1335, %f1208;
	st.f32 	[%rd77+236], %f1336;
	ld.f32 	%f1337, [%rd12+240];
	add.f32 	%f1338, %f1337, %f1210;
	st.f32 	[%rd77+240], %f1338;
	ld.f32 	%f1339, [%rd12+244];
	add.f32 	%f1340, %f1339, %f1212;
	st.f32 	[%rd77+244], %f1340;
	ld.f32 	%f1341, [%rd12+248];
	add.f32 	%f1342, %f1341, %f1214;
	st.f32 	[%rd77+248], %f1342;
	ld.f32 	%f1343, [%rd12+252];
	add.f32 	%f1344, %f1343, %f1216;
	st.f32 	[%rd77+252], %f1344;
	ld.f32 	%f1345, [%rd13];
	add.f32 	%f1346, %f1345, %f1218;
	st.f32 	[%rd77], %f1346;
	ld.f32 	%f1347, [%rd13+4];
	add.f32 	%f1348, %f1347, %f1220;
	st.f32 	[%rd77+4], %f1348;
	ld.f32 	%f1349, [%rd13+8];
	add.f32 	%f1350, %f1349, %f1222;
	st.f32 	[%rd77+8], %f1350;
	ld.f32 	%f1351, [%rd13+12];
	add.f32 	%f1352, %f1351, %f1224;
	st.f32 	[%rd77+12], %f1352;
	ld.f32 	%f1353, [%rd13+16];
	add.f32 	%f1354, %f1353, %f1226;
	st.f32 	[%rd77+16], %f1354;
	ld.f32 	%f1355, [%rd13+20];
	add.f32 	%f1356, %f1355, %f1228;
	st.f32 	[%rd77+20], %f1356;
	ld.f32 	%f1357, [%rd13+24];
	add.f32 	%f1358, %f1357, %f1230;
	st.f32 	[%rd77+24], %f1358;
	ld.f32 	%f1359, [%rd13+28];
	add.f32 	%f1360, %f1359, %f1232;
	st.f32 	[%rd77+28], %f1360;
	ld.f32 	%f1361, [%rd13+32];
	add.f32 	%f1362, %f1361, %f1234;
	st.f32 	[%rd77+32], %f1362;
	ld.f32 	%f1363, [%rd13+36];
	add.f32 	%f1364, %f1363, %f1236;
	st.f32 	[%rd77+36], %f1364;
	ld.f32 	%f1365, [%rd13+40];
	add.f32 	%f1366, %f1365, %f1238;
	st.f32 	[%rd77+40], %f1366;
	ld.f32 	%f1367, [%rd13+44];
	add.f32 	%f1368, %f1367, %f1240;
	st.f32 	[%rd77+44], %f1368;
	ld.f32 	%f1369, [%rd13+48];
	add.f32 	%f1370, %f1369, %f1242;
	st.f32 	[%rd77+48], %f1370;
	ld.f32 	%f1371, [%rd13+52];
	add.f32 	%f1372, %f1371, %f1244;
	st.f32 	[%rd77+52], %f1372;
	ld.f32 	%f1373, [%rd13+56];
	add.f32 	%f1374, %f1373, %f1246;
	st.f32 	[%rd77+56], %f1374;
	ld.f32 	%f1375, [%rd13+60];
	add.f32 	%f1376, %f1375, %f1248;
	st.f32 	[%rd77+60], %f1376;
	ld.f32 	%f1377, [%rd13+64];
	add.f32 	%f1378, %f1377, %f1250;
	st.f32 	[%rd77+64], %f1378;
	ld.f32 	%f1379, [%rd13+68];
	add.f32 	%f1380, %f1379, %f1252;
	st.f32 	[%rd77+68], %f1380;
	ld.f32 	%f1381, [%rd13+72];
	add.f32 	%f1382, %f1381, %f1254;
	st.f32 	[%rd77+72], %f1382;
	ld.f32 	%f1383, [%rd13+76];
	add.f32 	%f1384, %f1383, %f1256;
	st.f32 	[%rd77+76], %f1384;
	ld.f32 	%f1385, [%rd13+80];
	add.f32 	%f1386, %f1385, %f1258;
	st.f32 	[%rd77+80], %f1386;
	ld.f32 	%f1387, [%rd13+84];
	add.f32 	%f1388, %f1387, %f1260;
	st.f32 	[%rd77+84], %f1388;
	ld.f32 	%f1389, [%rd13+88];
	add.f32 	%f1390, %f1389, %f1262;
	st.f32 	[%rd77+88], %f1390;
	ld.f32 	%f1391, [%rd13+92];
	add.f32 	%f1392, %f1391, %f1264;
	st.f32 	[%rd77+92], %f1392;
	ld.f32 	%f1393, [%rd13+96];
	add.f32 	%f1394, %f1393, %f1266;
	st.f32 	[%rd77+96], %f1394;
	ld.f32 	%f1395, [%rd13+100];
	add.f32 	%f1396, %f1395, %f1268;
	st.f32 	[%rd77+100], %f1396;
	ld.f32 	%f1397, [%rd13+104];
	add.f32 	%f1398, %f1397, %f1270;
	st.f32 	[%rd77+104], %f1398;
	ld.f32 	%f1399, [%rd13+108];
	add.f32 	%f1400, %f1399, %f1272;
	st.f32 	[%rd77+108], %f1400;
	ld.f32 	%f1401, [%rd13+112];
	add.f32 	%f1402, %f1401, %f1274;
	st.f32 	[%rd77+112], %f1402;
	ld.f32 	%f1403, [%rd13+116];
	add.f32 	%f1404, %f1403, %f1276;
	st.f32 	[%rd77+116], %f1404;
	ld.f32 	%f1405, [%rd13+120];
	add.f32 	%f1406, %f1405, %f1278;
	st.f32 	[%rd77+120], %f1406;
	ld.f32 	%f1407, [%rd13+124];
	add.f32 	%f1408, %f1407, %f1280;
	st.f32 	[%rd77+124], %f1408;
	ld.f32 	%f1409, [%rd13+128];
	add.f32 	%f1410, %f1409, %f1282;
	st.f32 	[%rd77+128], %f1410;
	ld.f32 	%f1411, [%rd13+132];
	add.f32 	%f1412, %f1411, %f1284;
	st.f32 	[%rd77+132], %f1412;
	ld.f32 	%f1413, [%rd13+136];
	add.f32 	%f1414, %f1413, %f1286;
	st.f32 	[%rd77+136], %f1414;
	ld.f32 	%f1415, [%rd13+140];
	add.f32 	%f1416, %f1415, %f1288;
	st.f32 	[%rd77+140], %f1416;
	ld.f32 	%f1417, [%rd13+144];
	add.f32 	%f1418, %f1417, %f1290;
	st.f32 	[%rd77+144], %f1418;
	ld.f32 	%f1419, [%rd13+148];
	add.f32 	%f1420, %f1419, %f1292;
	st.f32 	[%rd77+148], %f1420;
	ld.f32 	%f1421, [%rd13+152];
	add.f32 	%f1422, %f1421, %f1294;
	st.f32 	[%rd77+152], %f1422;
	ld.f32 	%f1423, [%rd13+156];
	add.f32 	%f1424, %f1423, %f1296;
	st.f32 	[%rd77+156], %f1424;
	ld.f32 	%f1425, [%rd13+160];
	add.f32 	%f1426, %f1425, %f1298;
	st.f32 	[%rd77+160], %f1426;
	ld.f32 	%f1427, [%rd13+164];
	add.f32 	%f1428, %f1427, %f1300;
	st.f32 	[%rd77+164], %f1428;
	ld.f32 	%f1429, [%rd13+168];
	add.f32 	%f1430, %f1429, %f1302;
	st.f32 	[%rd77+168], %f1430;
	ld.f32 	%f1431, [%rd13+172];
	add.f32 	%f1432, %f1431, %f1304;
	st.f32 	[%rd77+172], %f1432;
	ld.f32 	%f1433, [%rd13+176];
	add.f32 	%f1434, %f1433, %f1306;
	st.f32 	[%rd77+176], %f1434;
	ld.f32 	%f1435, [%rd13+180];
	add.f32 	%f1436, %f1435, %f1308;
	st.f32 	[%rd77+180], %f1436;
	ld.f32 	%f1437, [%rd13+184];
	add.f32 	%f1438, %f1437, %f1310;
	st.f32 	[%rd77+184], %f1438;
	ld.f32 	%f1439, [%rd13+188];
	add.f32 	%f1440, %f1439, %f1312;
	st.f32 	[%rd77+188], %f1440;
	ld.f32 	%f1441, [%rd13+192];
	add.f32 	%f1442, %f1441, %f1314;
	st.f32 	[%rd77+192], %f1442;
	ld.f32 	%f1443, [%rd13+196];
	add.f32 	%f1444, %f1443, %f1316;
	st.f32 	[%rd77+196], %f1444;
	ld.f32 	%f1445, [%rd13+200];
	add.f32 	%f1446, %f1445, %f1318;
	st.f32 	[%rd77+200], %f1446;
	ld.f32 	%f1447, [%rd13+204];
	add.f32 	%f1448, %f1447, %f1320;
	st.f32 	[%rd77+204], %f1448;
	ld.f32 	%f1449, [%rd13+208];
	add.f32 	%f1450, %f1449, %f1322;
	st.f32 	[%rd77+208], %f1450;
	ld.f32 	%f1451, [%rd13+212];
	add.f32 	%f1452, %f1451, %f1324;
	st.f32 	[%rd77+212], %f1452;
	ld.f32 	%f1453, [%rd13+216];
	add.f32 	%f1454, %f1453, %f1326;
	st.f32 	[%rd77+216], %f1454;
	ld.f32 	%f1455, [%rd13+220];
	add.f32 	%f1456, %f1455, %f1328;
	st.f32 	[%rd77+220], %f1456;
	ld.f32 	%f1457, [%rd13+224];
	add.f32 	%f1458, %f1457, %f1330;
	st.f32 	[%rd77+224], %f1458;
	ld.f32 	%f1459, [%rd13+228];
	add.f32 	%f1460, %f1459, %f1332;
	st.f32 	[%rd77+228], %f1460;
	ld.f32 	%f1461, [%rd13+232];
	add.f32 	%f1462, %f1461, %f1334;
	st.f32 	[%rd77+232], %f1462;
	ld.f32 	%f1463, [%rd13+236];
	add.f32 	%f1464, %f1463, %f1336;
	st.f32 	[%rd77+236], %f1464;
	ld.f32 	%f1465, [%rd13+240];
	add.f32 	%f1466, %f1465, %f1338;
	st.f32 	[%rd77+240], %f1466;
	ld.f32 	%f1467, [%rd13+244];
	add.f32 	%f1468, %f1467, %f1340;
	st.f32 	[%rd77+244], %f1468;
	ld.f32 	%f1469, [%rd13+248];
	add.f32 	%f1470, %f1469, %f1342;
	st.f32 	[%rd77+248], %f1470;
	ld.f32 	%f1471, [%rd13+252];
	add.f32 	%f1472, %f1471, %f1344;
	st.f32 	[%rd77+252], %f1472;
	ld.f32 	%f1473, [%rd14];
	add.f32 	%f1474, %f1473, %f1346;
	st.f32 	[%rd77], %f1474;
	ld.f32 	%f1475, [%rd14+4];
	add.f32 	%f1476, %f1475, %f1348;
	st.f32 	[%rd77+4], %f1476;
	ld.f32 	%f1477, [%rd14+8];
	add.f32 	%f1478, %f1477, %f1350;
	st.f32 	[%rd77+8], %f1478;
	ld.f32 	%f1479, [%rd14+12];
	add.f32 	%f1480, %f1479, %f1352;
	st.f32 	[%rd77+12], %f1480;
	ld.f32 	%f1481, [%rd14+16];
	add.f32 	%f1482, %f1481, %f1354;
	st.f32 	[%rd77+16], %f1482;
	ld.f32 	%f1483, [%rd14+20];
	add.f32 	%f1484, %f1483, %f1356;
	st.f32 	[%rd77+20], %f1484;
	ld.f32 	%f1485, [%rd14+24];
	add.f32 	%f1486, %f1485, %f1358;
	st.f32 	[%rd77+24], %f1486;
	ld.f32 	%f1487, [%rd14+28];
	add.f32 	%f1488, %f1487, %f1360;
	st.f32 	[%rd77+28], %f1488;
	ld.f32 	%f1489, [%rd14+32];
	add.f32 	%f1490, %f1489, %f1362;
	st.f32 	[%rd77+32], %f1490;
	ld.f32 	%f1491, [%rd14+36];
	add.f32 	%f1492, %f1491, %f1364;
	st.f32 	[%rd77+36], %f1492;
	ld.f32 	%f1493, [%rd14+40];
	add.f32 	%f1494, %f1493, %f1366;
	st.f32 	[%rd77+40], %f1494;
	ld.f32 	%f1495, [%rd14+44];
	add.f32 	%f1496, %f1495, %f1368;
	st.f32 	[%rd77+44], %f1496;
	ld.f32 	%f1497, [%rd14+48];
	add.f32 	%f1498, %f1497, %f1370;
	st.f32 	[%rd77+48], %f1498;
	ld.f32 	%f1499, [%rd14+52];
	add.f32 	%f1500, %f1499, %f1372;
	st.f32 	[%rd77+52], %f1500;
	ld.f32 	%f1501, [%rd14+56];
	add.f32 	%f1502, %f1501, %f1374;
	st.f32 	[%rd77+56], %f1502;
	ld.f32 	%f1503, [%rd14+60];
	add.f32 	%f1504, %f1503, %f1376;
	st.f32 	[%rd77+60], %f1504;
	ld.f32 	%f1505, [%rd14+64];
	add.f32 	%f1506, %f1505, %f1378;
	st.f32 	[%rd77+64], %f1506;
	ld.f32 	%f1507, [%rd14+68];
	add.f32 	%f1508, %f1507, %f1380;
	st.f32 	[%rd77+68], %f1508;
	ld.f32 	%f1509, [%rd14+72];
	add.f32 	%f1510, %f1509, %f1382;
	st.f32 	[%rd77+72], %f1510;
	ld.f32 	%f1511, [%rd14+76];
	add.f32 	%f1512, %f1511, %f1384;
	st.f32 	[%rd77+76], %f1512;
	ld.f32 	%f1513, [%rd14+80];
	add.f32 	%f1514, %f1513, %f1386;
	st.f32 	[%rd77+80], %f1514;
	ld.f32 	%f1515, [%rd14+84];
	add.f32 	%f1516, %f1515, %f1388;
	st.f32 	[%rd77+84], %f1516;
	ld.f32 	%f1517, [%rd14+88];
	add.f32 	%f1518, %f1517, %f1390;
	st.f32 	[%rd77+88], %f1518;
	ld.f32 	%f1519, [%rd14+92];
	add.f32 	%f1520, %f1519, %f1392;
	st.f32 	[%rd77+92], %f1520;
	ld.f32 	%f1521, [%rd14+96];
	add.f32 	%f1522, %f1521, %f1394;
	st.f32 	[%rd77+96], %f1522;
	ld.f32 	%f1523, [%rd14+100];
	add.f32 	%f1524, %f1523, %f1396;
	st.f32 	[%rd77+100], %f1524;
	ld.f32 	%f1525, [%rd14+104];
	add.f32 	%f1526, %f1525, %f1398;
	st.f32 	[%rd77+104], %f1526;
	ld.f32 	%f1527, [%rd14+108];
	add.f32 	%f1528, %f1527, %f1400;
	st.f32 	[%rd77+108], %f1528;
	ld.f32 	%f1529, [%rd14+112];
	add.f32 	%f1530, %f1529, %f1402;
	st.f32 	[%rd77+112], %f1530;
	ld.f32 	%f1531, [%rd14+116];
	add.f32 	%f1532, %f1531, %f1404;
	st.f32 	[%rd77+116], %f1532;
	ld.f32 	%f1533, [%rd14+120];
	add.f32 	%f1534, %f1533, %f1406;
	st.f32 	[%rd77+120], %f1534;
	ld.f32 	%f1535, [%rd14+124];
	add.f32 	%f1536, %f1535, %f1408;
	st.f32 	[%rd77+124], %f1536;
	ld.f32 	%f1537, [%rd14+128];
	add.f32 	%f1538, %f1537, %f1410;
	st.f32 	[%rd77+128], %f1538;
	ld.f32 	%f1539, [%rd14+132];
	add.f32 	%f1540, %f1539, %f1412;
	st.f32 	[%rd77+132], %f1540;
	ld.f32 	%f1541, [%rd14+136];
	add.f32 	%f1542, %f1541, %f1414;
	st.f32 	[%rd77+136], %f1542;
	ld.f32 	%f1543, [%rd14+140];
	add.f32 	%f1544, %f1543, %f1416;
	st.f32 	[%rd77+140], %f1544;
	ld.f32 	%f1545, [%rd14+144];
	add.f32 	%f1546, %f1545, %f1418;
	st.f32 	[%rd77+144], %f1546;
	ld.f32 	%f1547, [%rd14+148];
	add.f32 	%f1548, %f1547, %f1420;
	st.f32 	[%rd77+148], %f1548;
	ld.f32 	%f1549, [%rd14+152];
	add.f32 	%f1550, %f1549, %f1422;
	st.f32 	[%rd77+152], %f1550;
	ld.f32 	%f1551, [%rd14+156];
	add.f32 	%f1552, %f1551, %f1424;
	st.f32 	[%rd77+156], %f1552;
	ld.f32 	%f1553, [%rd14+160];
	add.f32 	%f1554, %f1553, %f1426;
	st.f32 	[%rd77+160], %f1554;
	ld.f32 	%f1555, [%rd14+164];
	add.f32 	%f1556, %f1555, %f1428;
	st.f32 	[%rd77+164], %f1556;
	ld.f32 	%f1557, [%rd14+168];
	add.f32 	%f1558, %f1557, %f1430;
	st.f32 	[%rd77+168], %f1558;
	ld.f32 	%f1559, [%rd14+172];
	add.f32 	%f1560, %f1559, %f1432;
	st.f32 	[%rd77+172], %f1560;
	ld.f32 	%f1561, [%rd14+176];
	add.f32 	%f1562, %f1561, %f1434;
	st.f32 	[%rd77+176], %f1562;
	ld.f32 	%f1563, [%rd14+180];
	add.f32 	%f1564, %f1563, %f1436;
	st.f32 	[%rd77+180], %f1564;
	ld.f32 	%f1565, [%rd14+184];
	add.f32 	%f1566, %f1565, %f1438;
	st.f32 	[%rd77+184], %f1566;
	ld.f32 	%f1567, [%rd14+188];
	add.f32 	%f1568, %f1567, %f1440;
	st.f32 	[%rd77+188], %f1568;
	ld.f32 	%f1569, [%rd14+192];
	add.f32 	%f1570, %f1569, %f1442;
	st.f32 	[%rd77+192], %f1570;
	ld.f32 	%f1571, [%rd14+196];
	add.f32 	%f1572, %f1571, %f1444;
	st.f32 	[%rd77+196], %f1572;
	ld.f32 	%f1573, [%rd14+200];
	add.f32 	%f1574, %f1573, %f1446;
	st.f32 	[%rd77+200], %f1574;
	ld.f32 	%f1575, [%rd14+204];
	add.f32 	%f1576, %f1575, %f1448;
	st.f32 	[%rd77+204], %f1576;
	ld.f32 	%f1577, [%rd14+208];
	add.f32 	%f1578, %f1577, %f1450;
	st.f32 	[%rd77+208], %f1578;
	ld.f32 	%f1579, [%rd14+212];
	add.f32 	%f1580, %f1579, %f1452;
	st.f32 	[%rd77+212], %f1580;
	ld.f32 	%f1581, [%rd14+216];
	add.f32 	%f1582, %f1581, %f1454;
	st.f32 	[%rd77+216], %f1582;
	ld.f32 	%f1583, [%rd14+220];
	add.f32 	%f1584, %f1583, %f1456;
	st.f32 	[%rd77+220], %f1584;
	ld.f32 	%f1585, [%rd14+224];
	add.f32 	%f1586, %f1585, %f1458;
	st.f32 	[%rd77+224], %f1586;
	ld.f32 	%f1587, [%rd14+228];
	add.f32 	%f1588, %f1587, %f1460;
	st.f32 	[%rd77+228], %f1588;
	ld.f32 	%f1589, [%rd14+232];
	add.f32 	%f1590, %f1589, %f1462;
	st.f32 	[%rd77+232], %f1590;
	ld.f32 	%f1591, [%rd14+236];
	add.f32 	%f1592, %f1591, %f1464;
	st.f32 	[%rd77+236], %f1592;
	ld.f32 	%f1593, [%rd14+240];
	add.f32 	%f1594, %f1593, %f1466;
	st.f32 	[%rd77+240], %f1594;
	ld.f32 	%f1595, [%rd14+244];
	add.f32 	%f1596, %f1595, %f1468;
	st.f32 	[%rd77+244], %f1596;
	ld.f32 	%f1597, [%rd14+248];
	add.f32 	%f1598, %f1597, %f1470;
	st.f32 	[%rd77+248], %f1598;
	ld.f32 	%f1599, [%rd14+252];
	add.f32 	%f1600, %f1599, %f1472;
	st.f32 	[%rd77+252], %f1600;
	ld.f32 	%f1601, [%rd15];
	add.f32 	%f1602, %f1601, %f1474;
	st.f32 	[%rd77], %f1602;
	ld.f32 	%f1603, [%rd15+4];
	add.f32 	%f1604, %f1603, %f1476;
	st.f32 	[%rd77+4], %f1604;
	ld.f32 	%f1605, [%rd15+8];
	add.f32 	%f1606, %f1605, %f1478;
	st.f32 	[%rd77+8], %f1606;
	ld.f32 	%f1607, [%rd15+12];
	add.f32 	%f1608, %f1607, %f1480;
	st.f32 	[%rd77+12], %f1608;
	ld.f32 	%f1609, [%rd15+16];
	add.f32 	%f1610, %f1609, %f1482;
	st.f32 	[%rd77+16], %f1610;
	ld.f32 	%f1611, [%rd15+20];
	add.f32 	%f1612, %f1611, %f1484;
	st.f32 	[%rd77+20], %f1612;
	ld.f32 	%f1613, [%rd15+24];
	add.f32 	%f1614, %f1613, %f1486;
	st.f32 	[%rd77+24], %f1614;
	ld.f32 	%f1615, [%rd15+28];
	add.f32 	%f1616, %f1615, %f1488;
	st.f32 	[%rd77+28], %f1616;
	ld.f32 	%f1617, [%rd15+32];
	add.f32 	%f1618, %f1617, %f1490;
	st.f32 	[%rd77+32], %f1618;
	ld.f32 	%f1619, [%rd15+36];
	add.f32 	%f1620, %f1619, %f1492;
	st.f32 	[%rd77+36], %f1620;
	ld.f32 	%f1621, [%rd15+40];
	add.f32 	%f1622, %f1621, %f1494;
	st.f32 	[%rd77+40], %f1622;
	ld.f32 	%f1623, [%rd15+44];
	add.f32 	%f1624, %f1623, %f1496;
	st.f32 	[%rd77+44], %f1624;
	ld.f32 	%f1625, [%rd15+48];
	add.f32 	%f1626, %f1625, %f1498;
	st.f32 	[%rd77+48], %f1626;
	ld.f32 	%f1627, [%rd15+52];
	add.f32 	%f1628, %f1627, %f1500;
	st.f32 	[%rd77+52], %f1628;
	ld.f32 	%f1629, [%rd15+56];
	add.f32 	%f1630, %f1629, %f1502;
	st.f32 	[%rd77+56], %f1630;
	ld.f32 	%f1631, [%rd15+60];
	add.f32 	%f1632, %f1631, %f1504;
	st.f32 	[%rd77+60], %f1632;
	ld.f32 	%f1633, [%rd15+64];
	add.f32 	%f1634, %f1633, %f1506;
	st.f32 	[%rd77+64], %f1634;
	ld.f32 	%f1635, [%rd15+68];
	add.f32 	%f1636, %f1635, %f1508;
	st.f32 	[%rd77+68], %f1636;
	ld.f32 	%f1637, [%rd15+72];
	add.f32 	%f1638, %f1637, %f1510;
	st.f32 	[%rd77+72], %f1638;
	ld.f32 	%f1639, [%rd15+76];
	add.f32 	%f1640, %f1639, %f1512;
	st.f32 	[%rd77+76], %f1640;
	ld.f32 	%f1641, [%rd15+80];
	add.f32 	%f1642, %f1641, %f1514;
	st.f32 	[%rd77+80], %f1642;
	ld.f32 	%f1643, [%rd15+84];
	add.f32 	%f1644, %f1643, %f1516;
	st.f32 	[%rd77+84], %f1644;
	ld.f32 	%f1645, [%rd15+88];
	add.f32 	%f1646, %f1645, %f1518;
	st.f32 	[%rd77+88], %f1646;
	ld.f32 	%f1647, [%rd15+92];
	add.f32 	%f1648, %f1647, %f1520;
	st.f32 	[%rd77+92], %f1648;
	ld.f32 	%f1649, [%rd15+96];
	add.f32 	%f1650, %f1649, %f1522;
	st.f32 	[%rd77+96], %f1650;
	ld.f32 	%f1651, [%rd15+100];
	add.f32 	%f1652, %f1651, %f1524;
	st.f32 	[%rd77+100], %f1652;
	ld.f32 	%f1653, [%rd15+104];
	add.f32 	%f1654, %f1653, %f1526;
	st.f32 	[%rd77+104], %f1654;
	ld.f32 	%f1655, [%rd15+108];
	add.f32 	%f1656, %f1655, %f1528;
	st.f32 	[%rd77+108], %f1656;
	ld.f32 	%f1657, [%rd15+112];
	add.f32 	%f1658, %f1657, %f1530;
	st.f32 	[%rd77+112], %f1658;
	ld.f32 	%f1659, [%rd15+116];
	add.f32 	%f1660, %f1659, %f1532;
	st.f32 	[%rd77+116], %f1660;
	ld.f32 	%f1661, [%rd15+120];
	add.f32 	%f1662, %f1661, %f1534;
	st.f32 	[%rd77+120], %f1662;
	ld.f32 	%f1663, [%rd15+124];
	add.f32 	%f1664, %f1663, %f1536;
	st.f32 	[%rd77+124], %f1664;
	ld.f32 	%f1665, [%rd15+128];
	add.f32 	%f1666, %f1665, %f1538;
	st.f32 	[%rd77+128], %f1666;
	ld.f32 	%f1667, [%rd15+132];
	add.f32 	%f1668, %f1667, %f1540;
	st.f32 	[%rd77+132], %f1668;
	ld.f32 	%f1669, [%rd15+136];
	add.f32 	%f1670, %f1669, %f1542;
	st.f32 	[%rd77+136], %f1670;
	ld.f32 	%f1671, [%rd15+140];
	add.f32 	%f1672, %f1671, %f1544;
	st.f32 	[%rd77+140], %f1672;
	ld.f32 	%f1673, [%rd15+144];
	add.f32 	%f1674, %f1673, %f1546;
	st.f32 	[%rd77+144], %f1674;
	ld.f32 	%f1675, [%rd15+148];
	add.f32 	%f1676, %f1675, %f1548;
	st.f32 	[%rd77+148], %f1676;
	ld.f32 	%f1677, [%rd15+152];
	add.f32 	%f1678, %f1677, %f1550;
	st.f32 	[%rd77+152], %f1678;
	ld.f32 	%f1679, [%rd15+156];
	add.f32 	%f1680, %f1679, %f1552;
	st.f32 	[%rd77+156], %f1680;
	ld.f32 	%f1681, [%rd15+160];
	add.f32 	%f1682, %f1681, %f1554;
	st.f32 	[%rd77+160], %f1682;
	ld.f32 	%f1683, [%rd15+164];
	add.f32 	%f1684, %f1683, %f1556;
	st.f32 	[%rd77+164], %f1684;
	ld.f32 	%f1685, [%rd15+168];
	add.f32 	%f1686, %f1685, %f1558;
	st.f32 	[%rd77+168], %f1686;
	ld.f32 	%f1687, [%rd15+172];
	add.f32 	%f1688, %f1687, %f1560;
	st.f32 	[%rd77+172], %f1688;
	ld.f32 	%f1689, [%rd15+176];
	add.f32 	%f1690, %f1689, %f1562;
	st.f32 	[%rd77+176], %f1690;
	ld.f32 	%f1691, [%rd15+180];
	add.f32 	%f1692, %f1691, %f1564;
	st.f32 	[%rd77+180], %f1692;
	ld.f32 	%f1693, [%rd15+184];
	add.f32 	%f1694, %f1693, %f1566;
	st.f32 	[%rd77+184], %f1694;
	ld.f32 	%f1695, [%rd15+188];
	add.f32 	%f1696, %f1695, %f1568;
	st.f32 	[%rd77+188], %f1696;
	ld.f32 	%f1697, [%rd15+192];
	add.f32 	%f1698, %f1697, %f1570;
	st.f32 	[%rd77+192], %f1698;
	ld.f32 	%f1699, [%rd15+196];
	add.f32 	%f1700, %f1699, %f1572;
	st.f32 	[%rd77+196], %f1700;
	ld.f32 	%f1701, [%rd15+200];
	add.f32 	%f1702, %f1701, %f1574;
	st.f32 	[%rd77+200], %f1702;
	ld.f32 	%f1703, [%rd15+204];
	add.f32 	%f1704, %f1703, %f1576;
	st.f32 	[%rd77+204], %f1704;
	ld.f32 	%f1705, [%rd15+208];
	add.f32 	%f1706, %f1705, %f1578;
	st.f32 	[%rd77+208], %f1706;
	ld.f32 	%f1707, [%rd15+212];
	add.f32 	%f1708, %f1707, %f1580;
	st.f32 	[%rd77+212], %f1708;
	ld.f32 	%f1709, [%rd15+216];
	add.f32 	%f1710, %f1709, %f1582;
	st.f32 	[%rd77+216], %f1710;
	ld.f32 	%f1711, [%rd15+220];
	add.f32 	%f1712, %f1711, %f1584;
	st.f32 	[%rd77+220], %f1712;
	ld.f32 	%f1713, [%rd15+224];
	add.f32 	%f1714, %f1713, %f1586;
	st.f32 	[%rd77+224], %f1714;
	ld.f32 	%f1715, [%rd15+228];
	add.f32 	%f1716, %f1715, %f1588;
	st.f32 	[%rd77+228], %f1716;
	ld.f32 	%f1717, [%rd15+232];
	add.f32 	%f1718, %f1717, %f1590;
	st.f32 	[%rd77+232], %f1718;
	ld.f32 	%f1719, [%rd15+236];
	add.f32 	%f1720, %f1719, %f1592;
	st.f32 	[%rd77+236], %f1720;
	ld.f32 	%f1721, [%rd15+240];
	add.f32 	%f1722, %f1721, %f1594;
	st.f32 	[%rd77+240], %f1722;
	ld.f32 	%f1723, [%rd15+244];
	add.f32 	%f1724, %f1723, %f1596;
	st.f32 	[%rd77+244], %f1724;
	ld.f32 	%f1725, [%rd15+248];
	add.f32 	%f1726, %f1725, %f1598;
	st.f32 	[%rd77+248], %f1726;
	ld.f32 	%f1727, [%rd15+252];
	add.f32 	%f1728, %f1727, %f1600;
	st.f32 	[%rd77+252], %f1728;
	ld.f32 	%f1729, [%rd16];
	add.f32 	%f8384, %f1729, %f1602;
	st.f32 	[%rd77], %f8384;
	ld.f32 	%f1730, [%rd16+4];
	add.f32 	%f8383, %f1730, %f1604;
	st.f32 	[%rd77+4], %f8383;
	ld.f32 	%f1731, [%rd16+8];
	add.f32 	%f8382, %f1731, %f1606;
	st.f32 	[%rd77+8], %f8382;
	ld.f32 	%f1732, [%rd16+12];
	add.f32 	%f8381, %f1732, %f1608;
	st.f32 	[%rd77+12], %f8381;
	ld.f32 	%f1733, [%rd16+16];
	add.f32 	%f8380, %f1733, %f1610;
	st.f32 	[%rd77+16], %f8380;
	ld.f32 	%f1734, [%rd16+20];
	add.f32 	%f8379, %f1734, %f1612;
	st.f32 	[%rd77+20], %f8379;
	ld.f32 	%f1735, [%rd16+24];
	add.f32 	%f8378, %f1735, %f1614;
	st.f32 	[%rd77+24], %f8378;
	ld.f32 	%f1736, [%rd16+28];
	add.f32 	%f8377, %f1736, %f1616;
	st.f32 	[%rd77+28], %f8377;
	ld.f32 	%f1737, [%rd16+32];
	add.f32 	%f8376, %f1737, %f1618;
	st.f32 	[%rd77+32], %f8376;
	ld.f32 	%f1738, [%rd16+36];
	add.f32 	%f8375, %f1738, %f1620;
	st.f32 	[%rd77+36], %f8375;
	ld.f32 	%f1739, [%rd16+40];
	add.f32 	%f8374, %f1739, %f1622;
	st.f32 	[%rd77+40], %f8374;
	ld.f32 	%f1740, [%rd16+44];
	add.f32 	%f8373, %f1740, %f1624;
	st.f32 	[%rd77+44], %f8373;
	ld.f32 	%f1741, [%rd16+48];
	add.f32 	%f8372, %f1741, %f1626;
	st.f32 	[%rd77+48], %f8372;
	ld.f32 	%f1742, [%rd16+52];
	add.f32 	%f8371, %f1742, %f1628;
	st.f32 	[%rd77+52], %f8371;
	ld.f32 	%f1743, [%rd16+56];
	add.f32 	%f8370, %f1743, %f1630;
	st.f32 	[%rd77+56], %f8370;
	ld.f32 	%f1744, [%rd16+60];
	add.f32 	%f8369, %f1744, %f1632;
	st.f32 	[%rd77+60], %f8369;
	ld.f32 	%f1745, [%rd16+64];
	add.f32 	%f8368, %f1745, %f1634;
	st.f32 	[%rd77+64], %f8368;
	ld.f32 	%f1746, [%rd16+68];
	add.f32 	%f8367, %f1746, %f1636;
	st.f32 	[%rd77+68], %f8367;
	ld.f32 	%f1747, [%rd16+72];
	add.f32 	%f8366, %f1747, %f1638;
	st.f32 	[%rd77+72], %f8366;
	ld.f32 	%f1748, [%rd16+76];
	add.f32 	%f8365, %f1748, %f1640;
	st.f32 	[%rd77+76], %f8365;
	ld.f32 	%f1749, [%rd16+80];
	add.f32 	%f8364, %f1749, %f1642;
	st.f32 	[%rd77+80], %f8364;
	ld.f32 	%f1750, [%rd16+84];
	add.f32 	%f8363, %f1750, %f1644;
	st.f32 	[%rd77+84], %f8363;
	ld.f32 	%f1751, [%rd16+88];
	add.f32 	%f8362, %f1751, %f1646;
	st.f32 	[%rd77+88], %f8362;
	ld.f32 	%f1752, [%rd16+92];
	add.f32 	%f8361, %f1752, %f1648;
	st.f32 	[%rd77+92], %f8361;
	ld.f32 	%f1753, [%rd16+96];
	add.f32 	%f8360, %f1753, %f1650;
	st.f32 	[%rd77+96], %f8360;
	ld.f32 	%f1754, [%rd16+100];
	add.f32 	%f8359, %f1754, %f1652;
	st.f32 	[%rd77+100], %f8359;
	ld.f32 	%f1755, [%rd16+104];
	add.f32 	%f8358, %f1755, %f1654;
	st.f32 	[%rd77+104], %f8358;
	ld.f32 	%f1756, [%rd16+108];
	add.f32 	%f8357, %f1756, %f1656;
	st.f32 	[%rd77+108], %f8357;
	ld.f32 	%f1757, [%rd16+112];
	add.f32 	%f8356, %f1757, %f1658;
	st.f32 	[%rd77+112], %f8356;
	ld.f32 	%f1758, [%rd16+116];
	add.f32 	%f8355, %f1758, %f1660;
	st.f32 	[%rd77+116], %f8355;
	ld.f32 	%f1759, [%rd16+120];
	add.f32 	%f8354, %f1759, %f1662;
	st.f32 	[%rd77+120], %f8354;
	ld.f32 	%f1760, [%rd16+124];
	add.f32 	%f8353, %f1760, %f1664;
	st.f32 	[%rd77+124], %f8353;
	ld.f32 	%f1761, [%rd16+128];
	add.f32 	%f8352, %f1761, %f1666;
	st.f32 	[%rd77+128], %f8352;
	ld.f32 	%f1762, [%rd16+132];
	add.f32 	%f8351, %f1762, %f1668;
	st.f32 	[%rd77+132], %f8351;
	ld.f32 	%f1763, [%rd16+136];
	add.f32 	%f8350, %f1763, %f1670;
	st.f32 	[%rd77+136], %f8350;
	ld.f32 	%f1764, [%rd16+140];
	add.f32 	%f8349, %f1764, %f1672;
	st.f32 	[%rd77+140], %f8349;
	ld.f32 	%f1765, [%rd16+144];
	add.f32 	%f8348, %f1765, %f1674;
	st.f32 	[%rd77+144], %f8348;
	ld.f32 	%f1766, [%rd16+148];
	add.f32 	%f8347, %f1766, %f1676;
	st.f32 	[%rd77+148], %f8347;
	ld.f32 	%f1767, [%rd16+152];
	add.f32 	%f8346, %f1767, %f1678;
	st.f32 	[%rd77+152], %f8346;
	ld.f32 	%f1768, [%rd16+156];
	add.f32 	%f8345, %f1768, %f1680;
	st.f32 	[%rd77+156], %f8345;
	ld.f32 	%f1769, [%rd16+160];
	add.f32 	%f8344, %f1769, %f1682;
	st.f32 	[%rd77+160], %f8344;
	ld.f32 	%f1770, [%rd16+164];
	add.f32 	%f8343, %f1770, %f1684;
	st.f32 	[%rd77+164], %f8343;
	ld.f32 	%f1771, [%rd16+168];
	add.f32 	%f8342, %f1771, %f1686;
	st.f32 	[%rd77+168], %f8342;
	ld.f32 	%f1772, [%rd16+172];
	add.f32 	%f8341, %f1772, %f1688;
	st.f32 	[%rd77+172], %f8341;
	ld.f32 	%f1773, [%rd16+176];
	add.f32 	%f8340, %f1773, %f1690;
	st.f32 	[%rd77+176], %f8340;
	ld.f32 	%f1774, [%rd16+180];
	add.f32 	%f8339, %f1774, %f1692;
	st.f32 	[%rd77+180], %f8339;
	ld.f32 	%f1775, [%rd16+184];
	add.f32 	%f8338, %f1775, %f1694;
	st.f32 	[%rd77+184], %f8338;
	ld.f32 	%f1776, [%rd16+188];
	add.f32 	%f8337, %f1776, %f1696;
	st.f32 	[%rd77+188], %f8337;
	ld.f32 	%f1777, [%rd16+192];
	add.f32 	%f8336, %f1777, %f1698;
	st.f32 	[%rd77+192], %f8336;
	ld.f32 	%f1778, [%rd16+196];
	add.f32 	%f8335, %f1778, %f1700;
	st.f32 	[%rd77+196], %f8335;
	ld.f32 	%f1779, [%rd16+200];
	add.f32 	%f8334, %f1779, %f1702;
	st.f32 	[%rd77+200], %f8334;
	ld.f32 	%f1780, [%rd16+204];
	add.f32 	%f8333, %f1780, %f1704;
	st.f32 	[%rd77+204], %f8333;
	ld.f32 	%f1781, [%rd16+208];
	add.f32 	%f8332, %f1781, %f1706;
	st.f32 	[%rd77+208], %f8332;
	ld.f32 	%f1782, [%rd16+212];
	add.f32 	%f8331, %f1782, %f1708;
	st.f32 	[%rd77+212], %f8331;
	ld.f32 	%f1783, [%rd16+216];
	add.f32 	%f8330, %f1783, %f1710;
	st.f32 	[%rd77+216], %f8330;
	ld.f32 	%f1784, [%rd16+220];
	add.f32 	%f8329, %f1784, %f1712;
	st.f32 	[%rd77+220], %f8329;
	ld.f32 	%f1785, [%rd16+224];
	add.f32 	%f8328, %f1785, %f1714;
	st.f32 	[%rd77+224], %f8328;
	ld.f32 	%f1786, [%rd16+228];
	add.f32 	%f8327, %f1786, %f1716;
	st.f32 	[%rd77+228], %f8327;
	ld.f32 	%f1787, [%rd16+232];
	add.f32 	%f8326, %f1787, %f1718;
	st.f32 	[%rd77+232], %f8326;
	ld.f32 	%f1788, [%rd16+236];
	add.f32 	%f8325, %f1788, %f1720;
	st.f32 	[%rd77+236], %f8325;
	ld.f32 	%f1789, [%rd16+240];
	add.f32 	%f8324, %f1789, %f1722;
	st.f32 	[%rd77+240], %f8324;
	ld.f32 	%f1790, [%rd16+244];
	add.f32 	%f8323, %f1790, %f1724;
	st.f32 	[%rd77+244], %f8323;
	ld.f32 	%f1791, [%rd16+248];
	add.f32 	%f8322, %f1791, %f1726;
	st.f32 	[%rd77+248], %f8322;
	ld.f32 	%f1792, [%rd16+252];
	add.f32 	%f8321, %f1792, %f1728;
	st.f32 	[%rd77+252], %f8321;
	shl.b32 	%r40, %r73, 11;
	sub.s32 	%r80, %r72, %r268;
	setp.lt.u32 	%p2, %r80, %r40;
	@%p2 bra 	$L__BB13_47;
	add.s32 	%r81, %r38, %r40;
	add.s32 	%r267, %r81, %r268;
$L__BB13_42:
	add.s32 	%r268, %r268, %r40;
	add.s32 	%r83, %r72, -2048;
	setp.gt.u32 	%p3, %r268, %r83;
	@%p3 bra 	$L__BB13_44;
	mov.u32 	%r84, %tid.x;
	add.s32 	%r85, %r84, %r268;
	mul.wide.u32 	%rd17, %r85, 8;
	add.s64 	%rd18, %rd1, %rd17;
	ld.global.u64 	%rd19, [%rd18];
	ld.global.u64 	%rd20, [%rd18+2048];
	ld.global.u64 	%rd21, [%rd18+4096];
	ld.global.u64 	%rd22, [%rd18+6144];
	ld.global.u64 	%rd23, [%rd18+8192];
	ld.global.u64 	%rd24, [%rd18+10240];
	ld.global.u64 	%rd25, [%rd18+12288];
	ld.global.u64 	%rd26, [%rd18+14336];
	ld.f32 	%f1793, [%rd19];
	add.f32 	%f1794, %f1793, %f8384;
	st.f32 	[%rd77], %f1794;
	ld.f32 	%f1795, [%rd19+4];
	add.f32 	%f1796, %f1795, %f8383;
	st.f32 	[%rd77+4], %f1796;
	ld.f32 	%f1797, [%rd19+8];
	add.f32 	%f1798, %f1797, %f8382;
	st.f32 	[%rd77+8], %f1798;
	ld.f32 	%f1799, [%rd19+12];
	add.f32 	%f1800, %f1799, %f8381;
	st.f32 	[%rd77+12], %f1800;
	ld.f32 	%f1801, [%rd19+16];
	add.f32 	%f1802, %f1801, %f8380;
	st.f32 	[%rd77+16], %f1802;
	ld.f32 	%f1803, [%rd19+20];
	add.f32 	%f1804, %f1803, %f8379;
	st.f32 	[%rd77+20], %f1804;
	ld.f32 	%f1805, [%rd19+24];
	add.f32 	%f1806, %f1805, %f8378;
	st.f32 	[%rd77+24], %f1806;
	ld.f32 	%f1807, [%rd19+28];
	add.f32 	%f1808, %f1807, %f8377;
	st.f32 	[%rd77+28], %f1808;
	ld.f32 	%f1809, [%rd19+32];
	add.f32 	%f1810, %f1809, %f8376;
	st.f32 	[%rd77+32], %f1810;
	ld.f32 	%f1811, [%rd19+36];
	add.f32 	%f1812, %f1811, %f8375;
	st.f32 	[%rd77+36], %f1812;
	ld.f32 	%f1813, [%rd19+40];
	add.f32 	%f1814, %f1813, %f8374;
	st.f32 	[%rd77+40], %f1814;
	ld.f32 	%f1815, [%rd19+44];
	add.f32 	%f1816, %f1815, %f8373;
	st.f32 	[%rd77+44], %f1816;
	ld.f32 	%f1817, [%rd19+48];
	add.f32 	%f1818, %f1817, %f8372;
	st.f32 	[%rd77+48], %f1818;
	ld.f32 	%f1819, [%rd19+52];
	add.f32 	%f1820, %f1819, %f8371;
	st.f32 	[%rd77+52], %f1820;
	ld.f32 	%f1821, [%rd19+56];
	add.f32 	%f1822, %f1821, %f8370;
	st.f32 	[%rd77+56], %f1822;
	ld.f32 	%f1823, [%rd19+60];
	add.f32 	%f1824, %f1823, %f8369;
	st.f32 	[%rd77+60], %f1824;
	ld.f32 	%f1825, [%rd19+64];
	add.f32 	%f1826, %f1825, %f8368;
	st.f32 	[%rd77+64], %f1826;
	ld.f32 	%f1827, [%rd19+68];
	add.f32 	%f1828, %f1827, %f8367;
	st.f32 	[%rd77+68], %f1828;
	ld.f32 	%f1829, [%rd19+72];
	add.f32 	%f1830, %f1829, %f8366;
	st.f32 	[%rd77+72], %f1830;
	ld.f32 	%f1831, [%rd19+76];
	add.f32 	%f1832, %f1831, %f8365;
	st.f32 	[%rd77+76], %f1832;
	ld.f32 	%f1833, [%rd19+80];
	add.f32 	%f1834, %f1833, %f8364;
	st.f32 	[%rd77+80], %f1834;
	ld.f32 	%f1835, [%rd19+84];
	add.f32 	%f1836, %f1835, %f8363;
	st.f32 	[%rd77+84], %f1836;
	ld.f32 	%f1837, [%rd19+88];
	add.f32 	%f1838, %f1837, %f8362;
	st.f32 	[%rd77+88], %f1838;
	ld.f32 	%f1839, [%rd19+92];
	add.f32 	%f1840, %f1839, %f8361;
	st.f32 	[%rd77+92], %f1840;
	ld.f32 	%f1841, [%rd19+96];
	add.f32 	%f1842, %f1841, %f8360;
	st.f32 	[%rd77+96], %f1842;
	ld.f32 	%f1843, [%rd19+100];
	add.f32 	%f1844, %f1843, %f8359;
	st.f32 	[%rd77+100], %f1844;
	ld.f32 	%f1845, [%rd19+104];
	add.f32 	%f1846, %f1845, %f8358;
	st.f32 	[%rd77+104], %f1846;
	ld.f32 	%f1847, [%rd19+108];
	add.f32 	%f1848, %f1847, %f8357;
	st.f32 	[%rd77+108], %f1848;
	ld.f32 	%f1849, [%rd19+112];
	add.f32 	%f1850, %f1849, %f8356;
	st.f32 	[%rd77+112], %f1850;
	ld.f32 	%f1851, [%rd19+116];
	add.f32 	%f1852, %f1851, %f8355;
	st.f32 	[%rd77+116], %f1852;
	ld.f32 	%f1853, [%rd19+120];
	add.f32 	%f1854, %f1853, %f8354;
	st.f32 	[%rd77+120], %f1854;
	ld.f32 	%f1855, [%rd19+124];
	add.f32 	%f1856, %f1855, %f8353;
	st.f32 	[%rd77+124], %f1856;
	ld.f32 	%f1857, [%rd19+128];
	add.f32 	%f1858, %f1857, %f8352;
	st.f32 	[%rd77+128], %f1858;
	ld.f32 	%f1859, [%rd19+132];
	add.f32 	%f1860, %f1859, %f8351;
	st.f32 	[%rd77+132], %f1860;
	ld.f32 	%f1861, [%rd19+136];
	add.f32 	%f1862, %f1861, %f8350;
	st.f32 	[%rd77+136], %f1862;
	ld.f32 	%f1863, [%rd19+140];
	add.f32 	%f1864, %f1863, %f8349;
	st.f32 	[%rd77+140], %f1864;
	ld.f32 	%f1865, [%rd19+144];
	add.f32 	%f1866, %f1865, %f8348;
	st.f32 	[%rd77+144], %f1866;
	ld.f32 	%f1867, [%rd19+148];
	add.f32 	%f1868, %f1867, %f8347;
	st.f32 	[%rd77+148], %f1868;
	ld.f32 	%f1869, [%rd19+152];
	add.f32 	%f1870, %f1869, %f8346;
	st.f32 	[%rd77+152], %f1870;
	ld.f32 	%f1871, [%rd19+156];
	add.f32 	%f1872, %f1871, %f8345;
	st.f32 	[%rd77+156], %f1872;
	ld.f32 	%f1873, [%rd19+160];
	add.f32 	%f1874, %f1873, %f8344;
	st.f32 	[%rd77+160], %f1874;
	ld.f32 	%f1875, [%rd19+164];
	add.f32 	%f1876, %f1875, %f8343;
	st.f32 	[%rd77+164], %f1876;
	ld.f32 	%f1877, [%rd19+168];
	add.f32 	%f1878, %f1877, %f8342;
	st.f32 	[%rd77+168], %f1878;
	ld.f32 	%f1879, [%rd19+172];
	add.f32 	%f1880, %f1879, %f8341;
	st.f32 	[%rd77+172], %f1880;
	ld.f32 	%f1881, [%rd19+176];
	add.f32 	%f1882, %f1881, %f8340;
	st.f32 	[%rd77+176], %f1882;
	ld.f32 	%f1883, [%rd19+180];
	add.f32 	%f1884, %f1883, %f8339;
	st.f32 	[%rd77+180], %f1884;
	ld.f32 	%f1885, [%rd19+184];
	add.f32 	%f1886, %f1885, %f8338;
	st.f32 	[%rd77+184], %f1886;
	ld.f32 	%f1887, [%rd19+188];
	add.f32 	%f1888, %f1887, %f8337;
	st.f32 	[%rd77+188], %f1888;
	ld.f32 	%f1889, [%rd19+192];
	add.f32 	%f1890, %f1889, %f8336;
	st.f32 	[%rd77+192], %f1890;
	ld.f32 	%f1891, [%rd19+196];
	add.f32 	%f1892, %f1891, %f8335;
	st.f32 	[%rd77+196], %f1892;
	ld.f32 	%f1893, [%rd19+200];
	add.f32 	%f1894, %f1893, %f8334;
	st.f32 	[%rd77+200], %f1894;
	ld.f32 	%f1895, [%rd19+204];
	add.f32 	%f1896, %f1895, %f8333;
	st.f32 	[%rd77+204], %f1896;
	ld.f32 	%f1897, [%rd19+208];
	add.f32 	%f1898, %f1897, %f8332;
	st.f32 	[%rd77+208], %f1898;
	ld.f32 	%f1899, [%rd19+212];
	add.f32 	%f1900, %f1899, %f8331;
	st.f32 	[%rd77+212], %f1900;
	ld.f32 	%f1901, [%rd19+216];
	add.f32 	%f1902, %f1901, %f8330;
	st.f32 	[%rd77+216], %f1902;
	ld.f32 	%f1903, [%rd19+220];
	add.f32 	%f1904, %f1903, %f8329;
	st.f32 	[%rd77+220], %f1904;
	ld.f32 	%f1905, [%rd19+224];
	add.f32 	%f1906, %f1905, %f8328;
	st.f32 	[%rd77+224], %f1906;
	ld.f32 	%f1907, [%rd19+228];
	add.f32 	%f1908, %f1907, %f8327;
	st.f32 	[%rd77+228], %f1908;
	ld.f32 	%f1909, [%rd19+232];
	add.f32 	%f1910, %f1909, %f8326;
	st.f32 	[%rd77+232], %f1910;
	ld.f32 	%f1911, [%rd19+236];
	add.f32 	%f1912, %f1911, %f8325;
	st.f32 	[%rd77+236], %f1912;
	ld.f32 	%f1913, [%rd19+240];
	add.f32 	%f1914, %f1913, %f8324;
	st.f32 	[%rd77+240], %f1914;
	ld.f32 	%f1915, [%rd19+244];
	add.f32 	%f1916, %f1915, %f8323;
	st.f32 	[%rd77+244], %f1916;
	ld.f32 	%f1917, [%rd19+248];
	add.f32 	%f1918, %f1917, %f8322;
	st.f32 	[%rd77+248], %f1918;
	ld.f32 	%f1919, [%rd19+252];
	add.f32 	%f1920, %f1919, %f8321;
	st.f32 	[%rd77+252], %f1920;
	ld.f32 	%f1921, [%rd20];
	add.f32 	%f1922, %f1921, %f1794;
	st.f32 	[%rd77], %f1922;
	ld.f32 	%f1923, [%rd20+4];
	add.f32 	%f1924, %f1923, %f1796;
	st.f32 	[%rd77+4], %f1924;
	ld.f32 	%f1925, [%rd20+8];
	add.f32 	%f1926, %f1925, %f1798;
	st.f32 	[%rd77+8], %f1926;
	ld.f32 	%f1927, [%rd20+12];
	add.f32 	%f1928, %f1927, %f1800;
	st.f32 	[%rd77+12], %f1928;
	ld.f32 	%f1929, [%rd20+16];
	add.f32 	%f1930, %f1929, %f1802;
	st.f32 	[%rd77+16], %f1930;
	ld.f32 	%f1931, [%rd20+20];
	add.f32 	%f1932, %f1931, %f1804;
	st.f32 	[%rd77+20], %f1932;
	ld.f32 	%f1933, [%rd20+24];
	add.f32 	%f1934, %f1933, %f1806;
	st.f32 	[%rd77+24], %f1934;
	ld.f32 	%f1935, [%rd20+28];
	add.f32 	%f1936, %f1935, %f1808;
	st.f32 	[%rd77+28], %f1936;
	ld.f32 	%f1937, [%rd20+32];
	add.f32 	%f1938, %f1937, %f1810;
	st.f32 	[%rd77+32], %f1938;
	ld.f32 	%f1939, [%rd20+36];
	add.f32 	%f1940, %f1939, %f1812;
	st.f32 	[%rd77+36], %f1940;
	ld.f32 	%f1941, [%rd20+40];
	add.f32 	%f1942, %f1941, %f1814;
	st.f32 	[%rd77+40], %f1942;
	ld.f32 	%f1943, [%rd20+44];
	add.f32 	%f1944, %f1943, %f1816;
	st.f32 	[%rd77+44], %f1944;
	ld.f32 	%f1945, [%rd20+48];
	add.f32 	%f1946, %f1945, %f1818;
	st.f32 	[%rd77+48], %f1946;
	ld.f32 	%f1947, [%rd20+52];
	add.f32 	%f1948, %f1947, %f1820;
	st.f32 	[%rd77+52], %f1948;
	ld.f32 	%f1949, [%rd20+56];
	add.f32 	%f1950, %f1949, %f1822;
	st.f32 	[%rd77+56], %f1950;
	ld.f32 	%f1951, [%rd20+60];
	add.f32 	%f1952, %f1951, %f1824;
	st.f32 	[%rd77+60], %f1952;
	ld.f32 	%f1953, [%rd20+64];
	add.f32 	%f1954, %f1953, %f1826;
	st.f32 	[%rd77+64], %f1954;
	ld.f32 	%f1955, [%rd20+68];
	add.f32 	%f1956, %f1955, %f1828;
	st.f32 	[%rd77+68], %f1956;
	ld.f32 	%f1957, [%rd20+72];
	add.f32 	%f1958, %f1957, %f1830;
	st.f32 	[%rd77+72], %f1958;
	ld.f32 	%f1959, [%rd20+76];
	add.f32 	%f1960, %f1959, %f1832;
	st.f32 	[%rd77+76], %f1960;
	ld.f32 	%f1961, [%rd20+80];
	add.f32 	%f1962, %f1961, %f1834;
	st.f32 	[%rd77+80], %f1962;
	ld.f32 	%f1963, [%rd20+84];
	add.f32 	%f1964, %f1963, %f1836;
	st.f32 	[%rd77+84], %f1964;
	ld.f32 	%f1965, [%rd20+88];
	add.f32 	%f1966, %f1965, %f1838;
	st.f32 	[%rd77+88], %f1966;
	ld.f32 	%f1967, [%rd20+92];
	add.f32 	%f1968, %f1967, %f1840;
	st.f32 	[%rd77+92], %f1968;
	ld.f32 	%f1969, [%rd20+96];
	add.f32 	%f1970, %f1969, %f1842;
	st.f32 	[%rd77+96], %f1970;
	ld.f32 	%f1971, [%rd20+100];
	add.f32 	%f1972, %f1971, %f1844;
	st.f32 	[%rd77+100], %f1972;
	ld.f32 	%f1973, [%rd20+104];
	add.f32 	%f1974, %f1973, %f1846;
	st.f32 	[%rd77+104], %f1974;
	ld.f32 	%f1975, [%rd20+108];
	add.f32 	%f1976, %f1975, %f1848;
	st.f32 	[%rd77+108], %f1976;
	ld.f32 	%f1977, [%rd20+112];
	add.f32 	%f1978, %f1977, %f1850;
	st.f32 	[%rd77+112], %f1978;
	ld.f32 	%f1979, [%rd20+116];
	add.f32 	%f1980, %f1979, %f1852;
	st.f32 	[%rd77+116], %f1980;
	ld.f32 	%f1981, [%rd20+120];
	add.f32 	%f1982, %f1981, %f1854;
	st.f32 	[%rd77+120], %f1982;
	ld.f32 	%f1983, [%rd20+124];
	add.f32 	%f1984, %f1983, %f1856;
	st.f32 	[%rd77+124], %f1984;
	ld.f32 	%f1985, [%rd20+128];
	add.f32 	%f1986, %f1985, %f1858;
	st.f32 	[%rd77+128], %f1986;
	ld.f32 	%f1987, [%rd20+132];
	add.f32 	%f1988, %f1987, %f1860;
	st.f32 	[%rd77+132], %f1988;
	ld.f32 	%f1989, [%rd20+136];
	add.f32 	%f1990, %f1989, %f1862;
	st.f32 	[%rd77+136], %f1990;
	ld.f32 	%f1991, [%rd20+140];
	add.f32 	%f1992, %f1991, %f1864;
	st.f32 	[%rd77+140], %f1992;
	ld.f32 	%f1993, [%rd20+144];
	add.f32 	%f1994, %f1993, %f1866;
	st.f32 	[%rd77+144], %f1994;
	ld.f32 	%f1995, [%rd20+148];
	add.f32 	%f1996, %f1995, %f1868;
	st.f32 	[%rd77+148], %f1996;
	ld.f32 	%f1997, [%rd20+152];
	add.f32 	%f1998, %f1997, %f1870;
	st.f32 	[%rd77+152], %f1998;
	ld.f32 	%f1999, [%rd20+156];
	add.f32 	%f2000, %f1999, %f1872;
	st.f32 	[%rd77+156], %f2000;
	ld.f32 	%f2001, [%rd20+160];
	add.f32 	%f2002, %f2001, %f1874;
	st.f32 	[%rd77+160], %f2002;
	ld.f32 	%f2003, [%rd20+164];
	add.f32 	%f2004, %f2003, %f1876;
	st.f32 	[%rd77+164], %f2004;
	ld.f32 	%f2005, [%rd20+168];
	add.f32 	%f2006, %f2005, %f1878;
	st.f32 	[%rd77+168], %f2006;
	ld.f32 	%f2007, [%rd20+172];
	add.f32 	%f2008, %f2007, %f1880;
	st.f32 	[%rd77+172], %f2008;
	ld.f32 	%f2009, [%rd20+176];
	add.f32 	%f2010, %f2009, %f1882;
	st.f32 	[%rd77+176], %f2010;
	ld.f32 	%f2011, [%rd20+180];
	add.f32 	%f2012, %f2011, %f1884;
	st.f32 	[%rd77+180], %f2012;
	ld.f32 	%f2013, [%rd20+184];
	add.f32 	%f2014, %f2013, %f1886;
	st.f32 	[%rd77+184], %f2014;
	ld.f32 	%f2015, [%rd20+188];
	add.f32 	%f2016, %f2015, %f1888;
	st.f32 	[%rd77+188], %f2016;
	ld.f32 	%f2017, [%rd20+192];
	add.f32 	%f2018, %f2017, %f1890;
	st.f32 	[%rd77+192], %f2018;
	ld.f32 	%f2019, [%rd20+196];
	add.f32 	%f2020, %f2019, %f1892;
	st.f32 	[%rd77+196], %f2020;
	ld.f32 	%f2021, [%rd20+200];
	add.f32 	%f2022, %f2021, %f1894;
	st.f32 	[%rd77+200], %f2022;
	ld.f32 	%f2023, [%rd20+204];
	add.f32 	%f2024, %f2023, %f1896;
	st.f32 	[%rd77+204], %f2024;
	ld.f32 	%f2025, [%rd20+208];
	add.f32 	%f2026, %f2025, %f1898;
	st.f32 	[%rd77+208], %f2026;
	ld.f32 	%f2027, [%rd20+212];
	add.f32 	%f2028, %f2027, %f1900;
	st.f32 	[%rd77+212], %f2028;
	ld.f32 	%f2029, [%rd20+216];
	add.f32 	%f2030, %f2029, %f1902;
	st.f32 	[%rd77+216], %f2030;
	ld.f32 	%f2031, [%rd20+220];
	add.f32 	%f2032, %f2031, %f1904;
	st.f32 	[%rd77+220], %f2032;
	ld.f32 	%f2033, [%rd20+224];
	add.f32 	%f2034, %f2033, %f1906;
	st.f32 	[%rd77+224], %f2034;
	ld.f32 	%f2035, [%rd20+228];
	add.f32 	%f2036, %f2035, %f1908;
	st.f32 	[%rd77+228], %f2036;
	ld.f32 	%f2037, [%rd20+232];
	add.f32 	%f2038, %f2037, %f1910;
	st.f32 	[%rd77+232], %f2038;
	ld.f32 	%f2039, [%rd20+236];
	add.f32 	%f2040, %f2039, %f1912;
	st.f32 	[%rd77+236], %f2040;
	ld.f32 	%f2041, [%rd20+240];
	add.f32 	%f2042, %f2041, %f1914;
	st.f32 	[%rd77+240], %f2042;
	ld.f32 	%f2043, [%rd20+244];
	add.f32 	%f2044, %f2043, %f1916;
	st.f32 	[%rd77+244], %f2044;
	ld.f32 	%f2045, [%rd20+248];
	add.f32 	%f2046, %f2045, %f1918;
	st.f32 	[%rd77+248], %f2046;
	ld.f32 	%f2047, [%rd20+252];
	add.f32 	%f2048, %f2047, %f1920;
	st.f32 	[%rd77+252], %f2048;
	ld.f32 	%f2049, [%rd21];
	add.f32 	%f2050, %f2049, %f1922;
	st.f32 	[%rd77], %f2050;
	ld.f32 	%f2051, [%rd21+4];
	add.f32 	%f2052, %f2051, %f1924;
	st.f32 	[%rd77+4], %f2052;
	ld.f32 	%f2053, [%rd21+8];
	add.f32 	%f2054, %f2053, %f1926;
	st.f32 	[%rd77+8], %f2054;
	ld.f32 	%f2055, [%rd21+12];
	add.f32 	%f2056, %f2055, %f1928;
	st.f32 	[%rd77+12], %f2056;
	ld.f32 	%f2057, [%rd21+16];
	add.f32 	%f2058, %f2057, %f1930;
	st.f32 	[%rd77+16], %f2058;
	ld.f32 	%f2059, [%rd21+20];
	add.f32 	%f2060, %f2059, %f1932;
	st.f32 	[%rd77+20], %f2060;
	ld.f32 	%f2061, [%rd21+24];
	add.f32 	%f2062, %f2061, %f1934;
	st.f32 	[%rd77+24], %f2062;
	ld.f32 	%f2063, [%rd21+28];
	add.f32 	%f2064, %f2063, %f1936;
	st.f32 	[%rd77+28], %f2064;
	ld.f32 	%f2065, [%rd21+32];
	add.f32 	%f2066, %f2065, %f1938;
	st.f32 	[%rd77+32], %f2066;
	ld.f32 	%f2067, [%rd21+36];
	add.f32 	%f2068, %f2067, %f1940;
	st.f32 	[%rd77+36], %f2068;
	ld.f32 	%f2069, [%rd21+40];
	add.f32 	%f2070, %f2069, %f1942;
	st.f32 	[%rd77+40], %f2070;
	ld.f32 	%f2071, [%rd21+44];
	add.f32 	%f2072, %f2071, %f1944;
	st.f32 	[%rd77+44], %f2072;
	ld.f32 	%f2073, [%rd21+48];
	add.f32 	%f2074, %f2073, %f1946;
	st.f32 	[%rd77+48], %f2074;
	ld.f32 	%f2075, [%rd21+52];
	add.f32 	%f2076, %f2075, %f1948;
	st.f32 	[%rd77+52], %f2076;
	ld.f32 	%f2077, [%rd21+56];
	add.f32 	%f2078, %f2077, %f1950;
	st.f32 	[%rd77+56], %f2078;
	ld.f32 	%f2079, [%rd21+60];
	add.f32 	%f2080, %f2079, %f1952;
	st.f32 	[%rd77+60], %f2080;
	ld.f32 	%f2081, [%rd21+64];
	add.f32 	%f2082, %f2081, %f1954;
	st.f32 	[%rd77+64], %f2082;
	ld.f32 	%f2083, [%rd21+68];
	add.f32 	%f2084, %f2083, %f1956;
	st.f32 	[%rd77+68], %f2084;
	ld.f32 	%f2085, [%rd21+72];
	add.f32 	%f2086, %f2085, %f1958;
	st.f32 	[%rd77+72], %f2086;
	ld.f32 	%f2087, [%rd21+76];
	add.f32 	%f2088, %f2087, %f1960;
	st.f32 	[%rd77+76], %f2088;
	ld.f32 	%f2089, [%rd21+80];
	add.f32 	%f2090, %f2089, %f1962;
	st.f32 	[%rd77+80], %f2090;
	ld.f32 	%f2091, [%rd21+84];
	add.f32 	%f2092, %f2091, %f1964;
	st.f32 	[%rd77+84], %f2092;
	ld.f32 	%f2093, [%rd21+88];
	add.f32 	%f2094, %f2093, %f1966;
	st.f32 	[%rd77+88], %f2094;
	ld.f32 	%f2095, [%rd21+92];
	add.f32 	%f2096, %f2095, %f1968;
	st.f32 	[%rd77+92], %f2096;
	ld.f32 	%f2097, [%rd21+96];
	add.f32 	%f2098, %f2097, %f1970;
	st.f32 	[%rd77+96], %f2098;
	ld.f32 	%f2099, [%rd21+100];
	add.f32 	%f2100, %f2099, %f1972;
	st.f32 	[%rd77+100], %f2100;
	ld.f32 	%f2101, [%rd21+104];
	add.f32 	%f2102, %f2101, %f1974;
	st.f32 	[%rd77+104], %f2102;
	ld.f32 	%f2103, [%rd21+108];
	add.f32 	%f2104, %f2103, %f1976;
	st.f32 	[%rd77+108], %f2104;
	ld.f32 	%f2105, [%rd21+112];
	add.f32 	%f2106, %f2105, %f1978;
	st.f32 	[%rd77+112], %f2106;
	ld.f32 	%f2107, [%rd21+116];
	add.f32 	%f2108, %f2107, %f1980;
	st.f32 	[%rd77+116], %f2108;
	ld.f32 	%f2109, [%rd21+120];
	add.f32 	%f2110, %f2109, %f1982;
	st.f32 	[%rd77+120], %f2110;
	ld.f32 	%f2111, [%rd21+124];
	add.f32 	%f2112, %f2111, %f1984;
	st.f32 	[%rd77+124], %f2112;
	ld.f32 	%f2113, [%rd21+128];
	add.f32 	%f2114, %f2113, %f1986;
	st.f32 	[%rd77+128], %f2114;
	ld.f32 	%f2115, [%rd21+132];
	add.f32 	%f2116, %f2115, %f1988;
	st.f32 	[%rd77+132], %f2116;
	ld.f32 	%f2117, [%rd21+136];
	add.f32 	%f2118, %f2117, %f1990;
	st.f32 	[%rd77+136], %f2118;
	ld.f32 	%f2119, [%rd21+140];
	add.f32 	%f2120, %f2119, %f1992;
	st.f32 	[%rd77+140], %f2120;
	ld.f32 	%f2121, [%rd21+144];
	add.f32 	%f2122, %f2121, %f1994;
	st.f32 	[%rd77+144], %f2122;
	ld.f32 	%f2123, [%rd21+148];
	add.f32 	%f2124, %f2123, %f1996;
	st.f32 	[%rd77+148], %f2124;
	ld.f32 	%f2125, [%rd21+152];
	add.f32 	%f2126, %f2125, %f1998;
	st.f32 	[%rd77+152], %f2126;
	ld.f32 	%f2127, [%rd21+156];
	add.f32 	%f2128, %f2127, %f2000;
	st.f32 	[%rd77+156], %f2128;
	ld.f32 	%f2129, [%rd21+160];
	add.f32 	%f2130, %f2129, %f2002;
	st.f32 	[%rd77+160], %f2130;
	ld.f32 	%f2131, [%rd21+164];
	add.f32 	%f2132, %f2131, %f2004;
	st.f32 	[%rd77+164], %f2132;
	ld.f32 	%f2133, [%rd21+168];
	add.f32 	%f2134, %f2133, %f2006;
	st.f32 	[%rd77+168], %f2134;
	ld.f32 	%f2135, [%rd21+172];
	add.f32 	%f2136, %f2135, %f2008;
	st.f32 	[%rd77+172], %f2136;
	ld.f32 	%f2137, [%rd21+176];
	add.f32 	%f2138, %f2137, %f2010;
	st.f32 	[%rd77+176], %f2138;
	ld.f32 	%f2139, [%rd21+180];
	add.f32 	%f2140, %f2139, %f2012;
	st.f32 	[%rd77+180], %f2140;
	ld.f32 	%f2141, [%rd21+184];
	add.f32 	%f2142, %f2141, %f2014;
	st.f32 	[%rd77+184], %f2142;
	ld.f32 	%f2143, [%rd21+188];
	add.f32 	%f2144, %f2143, %f2016;
	st.f32 	[%rd77+188], %f2144;
	ld.f32 	%f2145, [%rd21+192];
	add.f32 	%f2146, %f2145, %f2018;
	st.f32 	[%rd77+192], %f2146;
	ld.f32 	%f2147, [%rd21+196];
	add.f32 	%f2148, %f2147, %f2020;
	st.f32 	[%rd77+196], %f2148;
	ld.f32 	%f2149, [%rd21+200];
	add.f32 	%f2150, %f2149, %f2022;
	st.f32 	[%rd77+200], %f2150;
	ld.f32 	%f2151, [%rd21+204];
	add.f32 	%f2152, %f2151, %f2024;
	st.f32 	[%rd77+204], %f2152;
	ld.f32 	%f2153, [%rd21+208];
	add.f32 	%f2154, %f2153, %f2026;
	st.f32 	[%rd77+208], %f2154;
	ld.f32 	%f2155, [%rd21+212];
	add.f32 	%f2156, %f2155, %f2028;
	st.f32 	[%rd77+212], %f2156;
	ld.f32 	%f2157, [%rd21+216];
	add.f32 	%f2158, %f2157, %f2030;
	st.f32 	[%rd77+216], %f2158;
	ld.f32 	%f2159, [%rd21+220];
	add.f32 	%f2160, %f2159, %f2032;
	st.f32 	[%rd77+220], %f2160;
	ld.f32 	%f2161, [%rd21+224];
	add.f32 	%f2162, %f2161, %f2034;
	st.f32 	[%rd77+224], %f2162;
	ld.f32 	%f2163, [%rd21+228];
	add.f32 	%f2164, %f2163, %f2036;
	st.f32 	[%rd77+228], %f2164;
	ld.f32 	%f2165, [%rd21+232];
	add.f32 	%f2166, %f2165, %f2038;
	st.f32 	[%rd77+232], %f2166;
	ld.f32 	%f2167, [%rd21+236];
	add.f32 	%f2168, %f2167, %f2040;
	st.f32 	[%rd77+236], %f2168;
	ld.f32 	%f2169, [%rd21+240];
	add.f32 	%f2170, %f2169, %f2042;
	st.f32 	[%rd77+240], %f2170;
	ld.f32 	%f2171, [%rd21+244];
	add.f32 	%f2172, %f2171, %f2044;
	st.f32 	[%rd77+244], %f2172;
	ld.f32 	%f2173, [%rd21+248];
	add.f32 	%f2174, %f2173, %f2046;
	st.f32 	[%rd77+248], %f2174;
	ld.f32 	%f2175, [%rd21+252];
	add.f32 	%f2176, %f2175, %f2048;
	st.f32 	[%rd77+252], %f2176;
	ld.f32 	%f2177, [%rd22];
	add.f32 	%f2178, %f2177, %f2050;
	st.f32 	[%rd77], %f2178;
	ld.f32 	%f2179, [%rd22+4];
	add.f32 	%f2180, %f2179, %f2052;
	st.f32 	[%rd77+4], %f2180;
	ld.f32 	%f2181, [%rd22+8];
	add.f32 	%f2182, %f2181, %f2054;
	st.f32 	[%rd77+8], %f2182;
	ld.f32 	%f2183, [%rd22+12];
	add.f32 	%f2184, %f2183, %f2056;
	st.f32 	[%rd77+12], %f2184;
	ld.f32 	%f2185, [%rd22+16];
	add.f32 	%f2186, %f2185, %f2058;
	st.f32 	[%rd77+16], %f2186;
	ld.f32 	%f2187, [%rd22+20];
	add.f32 	%f2188, %f2187, %f2060;
	st.f32 	[%rd77+20], %f2188;
	ld.f32 	%f2189, [%rd22+24];
	add.f32 	%f2190, %f2189, %f2062;
	st.f32 	[%rd77+24], %f2190;
	ld.f32 	%f2191, [%rd22+28];
	add.f32 	%f2192, %f2191, %f2064;
	st.f32 	[%rd77+28], %f2192;
	ld.f32 	%f2193, [%rd22+32];
	add.f32 	%f2194, %f2193, %f2066;
	st.f32 	[%rd77+32], %f2194;
	ld.f32 	%f2195, [%rd22+36];
	add.f32 	%f2196, %f2195, %f2068;
	st.f32 	[%rd77+36], %f2196;
	ld.f32 	%f2197, [%rd22+40];
	add.f32 	%f2198, %f2197, %f2070;
	st.f32 	[%rd77+40], %f2198;
	ld.f32 	%f2199, [%rd22+44];
	add.f32 	%f2200, %f2199, %f2072;
	st.f32 	[%rd77+44], %f2200;
	ld.f32 	%f2201, [%rd22+48];
	add.f32 	%f2202, %f2201, %f2074;
	st.f32 	[%rd77+48], %f2202;
	ld.f32 	%f2203, [%rd22+52];
	add.f32 	%f2204, %f2203, %f2076;
	st.f32 	[%rd77+52], %f2204;
	ld.f32 	%f2205, [%rd22+56];
	add.f32 	%f2206, %f2205, %f2078;
	st.f32 	[%rd77+56], %f2206;
	ld.f32 	%f2207, [%rd22+60];
	add.f32 	%f2208, %f2207, %f2080;
	st.f32 	[%rd77+60], %f2208;
	ld.f32 	%f2209, [%rd22+64];
	add.f32 	%f2210, %f2209, %f2082;
	st.f32 	[%rd77+64], %f2210;
	ld.f32 	%f2211, [%rd22+68];
	add.f32 	%f2212, %f2211, %f2084;
	st.f32 	[%rd77+68], %f2212;
	ld.f32 	%f2213, [%rd22+72];
	add.f32 	%f2214, %f2213, %f2086;
	st.f32 	[%rd77+72], %f2214;
	ld.f32 	%f2215, [%rd22+76];
	add.f32 	%f2216, %f2215, %f2088;
	st.f32 	[%rd77+76], %f2216;
	ld.f32 	%f2217, [%rd22+80];
	add.f32 	%f2218, %f2217, %f2090;
	st.f32 	[%rd77+80], %f2218;
	ld.f32 	%f2219, [%rd22+84];
	add.f32 	%f2220, %f2219, %f2092;
	st.f32 	[%rd77+84], %f2220;
	ld.f32 	%f2221, [%rd22+88];
	add.f32 	%f2222, %f2221, %f2094;
	st.f32 	[%rd77+88], %f2222;
	ld.f32 	%f2223, [%rd22+92];
	add.f32 	%f2224, %f2223, %f2096;
	st.f32 	[%rd77+92], %f2224;
	ld.f32 	%f2225, [%rd22+96];
	add.f32 	%f2226, %f2225, %f2098;
	st.f32 	[%rd77+96], %f2226;
	ld.f32 	%f2227, [%rd22+100];
	add.f32 	%f2228, %f2227, %f2100;
	st.f32 	[%rd77+100], %f2228;
	ld.f32 	%f2229, [%rd22+104];
	add.f32 	%f2230, %f2229, %f2102;
	st.f32 	[%rd77+104], %f2230;
	ld.f32 	%f2231, [%rd22+108];
	add.f32 	%f2232, %f2231, %f2104;
	st.f32 	[%rd77+108], %f2232;
	ld.f32 	%f2233, [%rd22+112];
	add.f32 	%f2234, %f2233, %f2106;
	st.f32 	[%rd77+112], %f2234;
	ld.f32 	%f2235, [%rd22+116];
	add.f32 	%f2236, %f2235, %f2108;
	st.f32 	[%rd77+116], %f2236;
	ld.f32 	%f2237, [%rd22+120];
	add.f32 	%f2238, %f2237, %f2110;
	st.f32 	[%rd77+120], %f2238;
	ld.f32 	%f2239, [%rd22+124];
	add.f32 	%f2240, %f2239, %f2112;
	st.f32 	[%rd77+124], %f2240;
	ld.f32 	%f2241, [%rd22+128];
	add.f32 	%f2242, %f2241, %f2114;
	st.f32 	[%rd77+128], %f2242;
	ld.f32 	%f2243, [%rd22+132];
	add.f32 	%f2244, %f2243, %f2116;
	st.f32 	[%rd77+132], %f2244;
	ld.f32 	%f2245, [%rd22+136];
	add.f32 	%f2246, %f2245, %f2118;
	st.f32 	[%rd77+136], %f2246;
	ld.f32 	%f2247, [%rd22+140];
	add.f32 	%f2248, %f2247, %f2120;
	st.f32 	[%rd77+140], %f2248;
	ld.f32 	%f2249, [%rd22+144];
	add.f32 	%f2250, %f2249, %f2122;
	st.f32 	[%rd77+144], %f2250;
	ld.f32 	%f2251, [%rd22+148];
	add.f32 	%f2252, %f2251, %f2124;
	st.f32 	[%rd77+148], %f2252;
	ld.f32 	%f2253, [%rd22+152];
	add.f32 	%f2254, %f2253, %f2126;
	st.f32 	[%rd77+152], %f2254;
	ld.f32 	%f2255, [%rd22+156];
	add.f32 	%f2256, %f2255, %f2128;
	st.f32 	[%rd77+156], %f2256;
	ld.f32 	%f2257, [%rd22+160];
	add.f32 	%f2258, %f2257, %f2130;
	st.f32 	[%rd77+160], %f2258;
	ld.f32 	%f2259, [%rd22+164];
	add.f32 	%f2260, %f2259, %f2132;
	st.f32 	[%rd77+164], %f2260;
	ld.f32 	%f2261, [%rd22+168];
	add.f32 	%f2262, %f2261, %f2134;
	st.f32 	[%rd77+168], %f2262;
	ld.f32 	%f2263, [%rd22+172];
	add.f32 	%f2264, %f2263, %f2136;
	st.f32 	[%rd77+172], %f2264;
	ld.f32 	%f2265, [%rd22+176];
	add.f32 	%f2266, %f2265, %f2138;
	st.f32 	[%rd77+176], %f2266;
	ld.f32 	%f2267, [%rd22+180];
	add.f32 	%f2268, %f2267, %f2140;
	st.f32 	[%rd77+180], %f2268;
	ld.f32 	%f2269, [%rd22+184];
	add.f32 	%f2270, %f2269, %f2142;
	st.f32 	[%rd77+184], %f2270;
	ld.f32 	%f2271, [%rd22+188];
	add.f32 	%f2272, %f2271, %f2144;
	st.f32 	[%rd77+188], %f2272;
	ld.f32 	%f2273, [%rd22+192];
	add.f32 	%f2274, %f2273, %f2146;
	st.f32 	[%rd77+192], %f2274;
	ld.f32 	%f2275, [%rd22+196];
	add.f32 	%f2276, %f2275, %f2148;
	st.f32 	[%rd77+196], %f2276;
	ld.f32 	%f2277, [%rd22+200];
	add.f32 	%f2278, %f2277, %f2150;
	st.f32 	[%rd77+200], %f2278;
	ld.f32 	%f2279, [%rd22+204];
	add.f32 	%f2280, %f2279, %f2152;
	st.f32 	[%rd77+204], %f2280;
	ld.f32 	%f2281, [%rd22+208];
	add.f32 	%f2282, %f2281, %f2154;
	st.f32 	[%rd77+208], %f2282;
	ld.f32 	%f2283, [%rd22+212];
	add.f32 	%f2284, %f2283, %f2156;
	st.f32 	[%rd77+212], %f2284;
	ld.f32 	%f2285, [%rd22+216];
	add.f32 	%f2286, %f2285, %f2158;
	st.f32 	[%rd77+216], %f2286;
	ld.f32 	%f2287, [%rd22+220];
	add.f32 	%f2288, %f2287, %f2160;
	st.f32 	[%rd77+220], %f2288;
	ld.f32 	%f2289, [%rd22+224];
	add.f32 	%f2290, %f2289, %f2162;
	st.f32 	[%rd77+224], %f2290;
	ld.f32 	%f2291, [%rd22+228];
	add.f32 	%f2292, %f2291, %f2164;
	st.f32 	[%rd77+228], %f2292;
	ld.f32 	%f2293, [%rd22+232];
	add.f32 	%f2294, %f2293, %f2166;
	st.f32 	[%rd77+232], %f2294;
	ld.f32 	%f2295, [%rd22+236];
	add.f32 	%f2296, %f2295, %f2168;
	st.f32 	[%rd77+236], %f2296;
	ld.f32 	%f2297, [%rd22+240];
	add.f32 	%f2298, %f2297, %f2170;
	st.f32 	[%rd77+240], %f2298;
	ld.f32 	%f2299, [%rd22+244];
	add.f32 	%f2300, %f2299, %f2172;
	st.f32 	[%rd77+244], %f2300;
	ld.f32 	%f2301, [%rd22+248];
	add.f32 	%f2302, %f2301, %f2174;
	st.f32 	[%rd77+248], %f2302;
	ld.f32 	%f2303, [%rd22+252];
	add.f32 	%f2304, %f2303, %f2176;
	st.f32 	[%rd77+252], %f2304;
	ld.f32 	%f2305, [%rd23];
	add.f32 	%f2306, %f2305, %f2178;
	st.f32 	[%rd77], %f2306;
	ld.f32 	%f2307, [%rd23+4];
	add.f32 	%f2308, %f2307, %f2180;
	st.f32 	[%rd77+4], %f2308;
	ld.f32 	%f2309, [%rd23+8];
	add.f32 	%f2310, %f2309, %f2182;
	st.f32 	[%rd77+8], %f2310;
	ld.f32 	%f2311, [%rd23+12];
	add.f32 	%f2312, %f2311, %f2184;
	st.f32 	[%rd77+12], %f2312;
	ld.f32 	%f2313, [%rd23+16];
	add.f32 	%f2314, %f2313, %f2186;
	st.f32 	[%rd77+16], %f2314;
	ld.f32 	%f2315, [%rd23+20];
	add.f32 	%f2316, %f2315, %f2188;
	st.f32 	[%rd77+20], %f2316;
	ld.f32 	%f2317, [%rd23+24];
	add.f32 	%f2318, %f2317, %f2190;
	st.f32 	[%rd77+24], %f2318;
	ld.f32 	%f2319, [%rd23+28];
	add.f32 	%f2320, %f2319, %f2192;
	st.f32 	[%rd77+28], %f2320;
	ld.f32 	%f2321, [%rd23+32];
	add.f32 	%f2322, %f2321, %f2194;
	st.f32 	[%rd77+32], %f2322;
	ld.f32 	%f2323, [%rd23+36];
	add.f32 	%f2324, %f2323, %f2196;
	st.f32 	[%rd77+36], %f2324;
	ld.f32 	%f2325, [%rd23+40];
	add.f32 	%f2326, %f2325, %f2198;
	st.f32 	[%rd77+40], %f2326;
	ld.f32 	%f2327, [%rd23+44];
	add.f32 	%f2328, %f2327, %f2200;
	st.f32 	[%rd77+44], %f2328;
	ld.f32 	%f2329, [%rd23+48];
	add.f32 	%f2330, %f2329, %f2202;
	st.f32 	[%rd77+48], %f2330;
	ld.f32 	%f2331, [%rd23+52];
	add.f32 	%f2332, %f2331, %f2204;
	st.f32 	[%rd77+52], %f2332;
	ld.f32 	%f2333, [%rd23+56];
	add.f32 	%f2334, %f2333, %f2206;
	st.f32 	[%rd77+56], %f2334;
	ld.f32 	%f2335, [%rd23+60];
	add.f32 	%f2336, %f2335, %f2208;
	st.f32 	[%rd77+60], %f2336;
	ld.f32 	%f2337, [%rd23+64];
	add.f32 	%f2338, %f2337, %f2210;
	st.f32 	[%rd77+64], %f2338;
	ld.f32 	%f2339, [%rd23+68];
	add.f32 	%f2340, %f2339, %f2212;
	st.f32 	[%rd77+68], %f2340;
	ld.f32 	%f2341, [%rd23+72];
	add.f32 	%f2342, %f2341, %f2214;
	st.f32 	[%rd77+72], %f2342;
	ld.f32 	%f2343, [%rd23+76];
	add.f32 	%f2344, %f2343, %f2216;
	st.f32 	[%rd77+76], %f2344;
	ld.f32 	%f2345, [%rd23+80];
	add.f32 	%f2346, %f2345, %f2218;
	st.f32 	[%rd77+80], %f2346;
	ld.f32 	%f2347, [%rd23+84];
	add.f32 	%f2348, %f2347, %f2220;
	st.f32 	[%rd77+84], %f2348;
	ld.f32 	%f2349, [%rd23+88];
	add.f32 	%f2350, %f2349, %f2222;
	st.f32 	[%rd77+88], %f2350;
	ld.f32 	%f2351, [%rd23+92];
	add.f32 	%f2352, %f2351, %f2224;
	st.f32 	[%rd77+92], %f2352;
	ld.f32 	%f2353, [%rd23+96];
	add.f32 	%f2354, %f2353, %f2226;
	st.f32 	[%rd77+96], %f2354;
	ld.f32 	%f2355, [%rd23+100];
	add.f32 	%f2356, %f2355, %f2228;
	st.f32 	[%rd77+100], %f2356;
	ld.f32 	%f2357, [%rd23+104];
	add.f32 	%f2358, %f2357, %f2230;
	st.f32 	[%rd77+104], %f2358;
	ld.f32 	%f2359, [%rd23+108];
	add.f32 	%f2360, %f2359, %f2232;
	st.f32 	[%rd77+108], %f2360;
	ld.f32 	%f2361, [%rd23+112];
	add.f32 	%f2362, %f2361, %f2234;
	st.f32 	[%rd77+112], %f2362;
	ld.f32 	%f2363, [%rd23+116];
	add.f32 	%f2364, %f2363, %f2236;
	st.f32 	[%rd77+116], %f2364;
	ld.f32 	%f2365, [%rd23+120];
	add.f32 	%f2366, %f2365, %f2238;
	st.f32 	[%rd77+120], %f2366;
	ld.f32 	%f2367, [%rd23+124];
	add.f32 	%f2368, %f2367, %f2240;
	st.f32 	[%rd77+124], %f2368;
	ld.f32 	%f2369, [%rd23+128];
	add.f32 	%f2370, %f2369, %f2242;
	st.f32 	[%rd77+128], %f2370;
	ld.f32 	%f2371, [%rd23+132];
	add.f32 	%f2372, %f2371, %f2244;
	st.f32 	[%rd77+132], %f2372;
	ld.f32 	%f2373, [%rd23+136];
	add.f32 	%f2374, %f2373, %f2246;
	st.f32 	[%rd77+136], %f2374;
	ld.f32 	%f2375, [%rd23+140];
	add.f32 	%f2376, %f2375, %f2248;
	st.f32 	[%rd77+140], %f2376;
	ld.f32 	%f2377, [%rd23+144];
	add.f32 	%f2378, %f2377, %f2250;
	st.f32 	[%rd77+144], %f2378;
	ld.f32 	%f2379, [%rd23+148];
	add.f32 	%f2380, %f2379, %f2252;
	st.f32 	[%rd77+148], %f2380;
	ld.f32 	%f2381, [%rd23+152];
	add.f32 	%f2382, %f2381, %f2254;
	st.f32 	[%rd77+152], %f2382;
	ld.f32 	%f2383, [%rd23+156];
	add.f32 	%f2384, %f2383, %f2256;
	st.f32 	[%rd77+156], %f2384;
	ld.f32 	%f2385, [%rd23+160];
	add.f32 	%f2386, %f2385, %f2258;
	st.f32 	[%rd77+160], %f2386;
	ld.f32 	%f2387, [%rd23+164];
	add.f32 	%f2388, %f2387, %f2260;
	st.f32 	[%rd77+164], %f2388;
	ld.f32 	%f2389, [%rd23+168];
	add.f32 	%f2390, %f2389, %f2262;
	st.f32 	[%rd77+168], %f2390;
	ld.f32 	%f2391, [%rd23+172];
	add.f32 	%f2392, %f2391, %f2264;
	st.f32 	[%rd77+172], %f2392;
	ld.f32 	%f2393, [%rd23+176];
	add.f32 	%f2394, %f2393, %f2266;
	st.f32 	[%rd77+176], %f2394;
	ld.f32 	%f2395, [%rd23+180];
	add.f32 	%f2396, %f2395, %f2268;
	st.f32 	[%rd77+180], %f2396;
	ld.f32 	%f2397, [%rd23+184];
	add.f32 	%f2398, %f2397, %f2270;
	st.f32 	[%rd77+184], %f2398;
	ld.f32 	%f2399, [%rd23+188];
	add.f32 	%f2400, %f2399, %f2272;
	st.f32 	[%rd77+188], %f2400;
	ld.f32 	%f2401, [%rd23+192];
	add.f32 	%f2402, %f2401, %f2274;
	st.f32 	[%rd77+192], %f2402;
	ld.f32 	%f2403, [%rd23+196];
	add.f32 	%f2404, %f2403, %f2276;
	st.f32 	[%rd77+196], %f2404;
	ld.f32 	%f2405, [%rd23+200];
	add.f32 	%f2406, %f2405, %f2278;
	st.f32 	[%rd77+200], %f2406;
	ld.f32 	%f2407, [%rd23+204];
	add.f32 	%f2408, %f2407, %f2280;
	st.f32 	[%rd77+204], %f2408;
	ld.f32 	%f2409, [%rd23+208];
	add.f32 	%f2410, %f2409, %f2282;
	st.f32 	[%rd77+208], %f2410;
	ld.f32 	%f2411, [%rd23+212];
	add.f32 	%f2412, %f2411, %f2284;
	st.f32 	[%rd77+212], %f2412;
	ld.f32 	%f2413, [%rd23+216];
	add.f32 	%f2414, %f2413, %f2286;
	st.f32 	[%rd77+216], %f2414;
	ld.f32 	%f2415, [%rd23+220];
	add.f32 	%f2416, %f2415, %f2288;
	st.f32 	[%rd77+220], %f2416;
	ld.f32 	%f2417, [%rd23+224];
	add.f32 	%f2418, %f2417, %f2290;
	st.f32 	[%rd77+224], %f2418;
	ld.f32 	%f2419, [%rd23+228];
	add.f32 	%f2420, %f2419, %f2292;
	st.f32 	[%rd77+228], %f2420;
	ld.f32 	%f2421, [%rd23+232];
	add.f32 	%f2422, %f2421, %f2294;
	st.f32 	[%rd77+232], %f2422;
	ld.f32 	%f2423, [%rd23+236];
	add.f32 	%f2424, %f2423, %f2296;
	st.f32 	[%rd77+236], %f2424;
	ld.f32 	%f2425, [%rd23+240];
	add.f32 	%f2426, %f2425, %f2298;
	st.f32 	[%rd77+240], %f2426;
	ld.f32 	%f2427, [%rd23+244];
	add.f32 	%f2428, %f2427, %f2300;
	st.f32 	[%rd77+244], %f2428;
	ld.f32 	%f2429, [%rd23+248];
	add.f32 	%f2430, %f2429, %f2302;
	st.f32 	[%rd77+248], %f2430;
	ld.f32 	%f2431, [%rd23+252];
	add.f32 	%f2432, %f2431, %f2304;
	st.f32 	[%rd77+252], %f2432;
	ld.f32 	%f2433, [%rd24];
	add.f32 	%f2434, %f2433, %f2306;
	st.f32 	[%rd77], %f2434;
	ld.f32 	%f2435, [%rd24+4];
	add.f32 	%f2436, %f2435, %f2308;
	st.f32 	[%rd77+4], %f2436;
	ld.f32 	%f2437, [%rd24+8];
	add.f32 	%f2438, %f2437, %f2310;
	st.f32 	[%rd77+8], %f2438;
	ld.f32 	%f2439, [%rd24+12];
	add.f32 	%f2440, %f2439, %f2312;
	st.f32 	[%rd77+12], %f2440;
	ld.f32 	%f2441, [%rd24+16];
	add.f32 	%f2442, %f2441, %f2314;
	st.f32 	[%rd77+16], %f2442;
	ld.f32 	%f2443, [%rd24+20];
	add.f32 	%f2444, %f2443, %f2316;
	st.f32 	[%rd77+20], %f2444;
	ld.f32 	%f2445, [%rd24+24];
	add.f32 	%f2446, %f2445, %f2318;
	st.f32 	[%rd77+24], %f2446;
	ld.f32 	%f2447, [%rd24+28];
	add.f32 	%f2448, %f2447, %f2320;
	st.f32 	[%rd77+28], %f2448;
	ld.f32 	%f2449, [%rd24+32];
	add.f32 	%f2450, %f2449, %f2322;
	st.f32 	[%rd77+32], %f2450;
	ld.f32 	%f2451, [%rd24+36];
	add.f32 	%f2452, %f2451, %f2324;
	st.f32 	[%rd77+36], %f2452;
	ld.f32 	%f2453, [%rd24+40];
	add.f32 	%f2454, %f2453, %f2326;
	st.f32 	[%rd77+40], %f2454;
	ld.f32 	%f2455, [%rd24+44];
	add.f32 	%f2456, %f2455, %f2328;
	st.f32 	[%rd77+44], %f2456;
	ld.f32 	%f2457, [%rd24+48];
	add.f32 	%f2458, %f2457, %f2330;
	st.f32 	[%rd77+48], %f2458;
	ld.f32 	%f2459, [%rd24+52];
	add.f32 	%f2460, %f2459, %f2332;
	st.f32 	[%rd77+52], %f2460;
	ld.f32 	%f2461, [%rd24+56];
	add.f32 	%f2462, %f2461, %f2334;
	st.f32 	[%rd77+56], %f2462;
	ld.f32 	%f2463, [%rd24+60];
	add.f32 	%f2464, %f2463, %f2336;
	st.f32 	[%rd77+60], %f2464;
	ld.f32 	%f2465, [%rd24+64];
	add.f32 	%f2466, %f2465, %f2338;
	st.f32 	[%rd77+64], %f2466;
	ld.f32 	%f2467, [%rd24+68];
	add.f32 	%f2468, %f2467, %f2340;
	st.f32 	[%rd77+68], %f2468;
	ld.f32 	%f2469, [%rd24+72];
	add.f32 	%f2470, %f2469, %f2342;
	st.f32 	[%rd77+72], %f2470;
	ld.f32 	%f2471, [%rd24+76];
	add.f32 	%f2472, %f2471, %f2344;
	st.f32 	[%rd77+76], %f2472;
	ld.f32 	%f2473, [%rd24+80];
	add.f32 	%f2474, %f2473, %f2346;
	st.f32 	[%rd77+80], %f2474;
	ld.f32 	%f2475, [%rd24+84];
	add.f32 	%f2476, %f2475, %f2348;
	st.f32 	[%rd77+84], %f2476;
	ld.f32 	%f2477, [%rd24+88];
	add.f32 	%f2478, %f2477, %f2350;
	st.f32 	[%rd77+88], %f2478;
	ld.f32 	%f2479, [%rd24+92];
	add.f32 	%f2480, %f2479, %f2352;
	st.f32 	[%rd77+92], %f2480;
	ld.f32 	%f2481, [%rd24+96];
	add.f32 	%f2482, %f2481, %f2354;
	st.f32 	[%rd77+96], %f2482;
	ld.f32 	%f2483, [%rd24+100];
	add.f32 	%f2484, %f2483, %f2356;
	st.f32 	[%rd77+100], %f2484;
	ld.f32 	%f2485, [%rd24+104];
	add.f32 	%f2486, %f2485, %f2358;
	st.f32 	[%rd77+104], %f2486;
	ld.f32 	%f2487, [%rd24+108];
	add.f32 	%f2488, %f2487, %f2360;
	st.f32 	[%rd77+108], %f2488;
	ld.f32 	%f2489, [%rd24+112];
	add.f32 	%f2490, %f2489, %f2362;
	st.f32 	[%rd77+112], %f2490;
	ld.f32 	%f2491, [%rd24+116];
	add.f32 	%f2492, %f2491, %f2364;
	st.f32 	[%rd77+116], %f2492;
	ld.f32 	%f2493, [%rd24+120];
	add.f32 	%f2494, %f2493, %f2366;
	st.f32 	[%rd77+120], %f2494;
	ld.f32 	%f2495, [%rd24+124];
	add.f32 	%f2496, %f2495, %f2368;
	st.f32 	[%rd77+124], %f2496;
	ld.f32 	%f2497, [%rd24+128];
	add.f32 	%f2498, %f2497, %f2370;
	st.f32 	[%rd77+128], %f2498;
	ld.f32 	%f2499, [%rd24+132];
	add.f32 	%f2500, %f2499, %f2372;
	st.f32 	[%rd77+132], %f2500;
	ld.f32 	%f2501, [%rd24+136];
	add.f32 	%f2502, %f2501, %f2374;
	st.f32 	[%rd77+136], %f2502;
	ld.f32 	%f2503, [%rd24+140];
	add.f32 	%f2504, %f2503, %f2376;
	st.f32 	[%rd77+140], %f2504;
	ld.f32 	%f2505, [%rd24+144];
	add.f32 	%f2506, %f2505, %f2378;
	st.f32 	[%rd77+144], %f2506;
	ld.f32 	%f2507, [%rd24+148];
	add.f32 	%f2508, %f2507, %f2380;
	st.f32 	[%rd77+148], %f2508;
	ld.f32 	%f2509, [%rd24+152];
	add.f32 	%f2510, %f2509, %f2382;
	st.f32 	[%rd77+152], %f2510;
	ld.f32 	%f2511, [%rd24+156];
	add.f32 	%f2512, %f2511, %f2384;
	st.f32 	[%rd77+156], %f2512;
	ld.f32 	%f2513, [%rd24+160];
	add.f32 	%f2514, %f2513, %f2386;
	st.f32 	[%rd77+160], %f2514;
	ld.f32 	%f2515, [%rd24+164];
	add.f32 	%f2516, %f2515, %f2388;
	st.f32 	[%rd77+164], %f2516;
	ld.f32 	%f2517, [%rd24+168];
	add.f32 	%f2518, %f2517, %f2390;
	st.f32 	[%rd77+168], %f2518;
	ld.f32 	%f2519, [%rd24+172];
	add.f32 	%f2520, %f2519, %f2392;
	st.f32 	[%rd77+172], %f2520;
	ld.f32 	%f2521, [%rd24+176];
	add.f32 	%f2522, %f2521, %f2394;
	st.f32 	[%rd77+176], %f2522;
	ld.f32 	%f2523, [%rd24+180];
	add.f32 	%f2524, %f2523, %f2396;
	st.f32 	[%rd77+180], %f2524;
	ld.f32 	%f2525, [%rd24+184];
	add.f32 	%f2526, %f2525, %f2398;
	st.f32 	[%rd77+184], %f2526;
	ld.f32 	%f2527, [%rd24+188];
	add.f32 	%f2528, %f2527, %f2400;
	st.f32 	[%rd77+188], %f2528;
	ld.f32 	%f2529, [%rd24+192];
	add.f32 	%f2530, %f2529, %f2402;
	st.f32 	[%rd77+192], %f2530;
	ld.f32 	%f2531, [%rd24+196];
	add.f32 	%f2532, %f2531, %f2404;
	st.f32 	[%rd77+196], %f2532;
	ld.f32 	%f2533, [%rd24+200];
	add.f32 	%f2534, %f2533, %f2406;
	st.f32 	[%rd77+200], %f2534;
	ld.f32 	%f2535, [%rd24+204];
	add.f32 	%f2536, %f2535, %f2408;
	st.f32 	[%rd77+204], %f2536;
	ld.f32 	%f2537, [%rd24+208];
	add.f32 	%f2538, %f2537, %f2410;
	st.f32 	[%rd77+208], %f2538;
	ld.f32 	%f2539, [%rd24+212];
	add.f32 	%f2540, %f2539, %f2412;
	st.f32 	[%rd77+212], %f2540;
	ld.f32 	%f2541, [%rd24+216];
	add.f32 	%f2542, %f2541, %f2414;
	st.f32 	[%rd77+216], %f2542;
	ld.f32 	%f2543, [%rd24+220];
	add.f32 	%f2544, %f2543, %f2416;
	st.f32 	[%rd77+220], %f2544;
	ld.f32 	%f2545, [%rd24+224];
	add.f32 	%f2546, %f2545, %f2418;
	st.f32 	[%rd77+224], %f2546;
	ld.f32 	%f2547, [%rd24+228];
	add.f32 	%f2548, %f2547, %f2420;
	st.f32 	[%rd77+228], %f2548;
	ld.f32 	%f2549, [%rd24+232];
	add.f32 	%f2550, %f2549, %f2422;
	st.f32 	[%rd77+232], %f2550;
	ld.f32 	%f2551, [%rd24+236];
	add.f32 	%f2552, %f2551, %f2424;
	st.f32 	[%rd77+236], %f2552;
	ld.f32 	%f2553, [%rd24+240];
	add.f32 	%f2554, %f2553, %f2426;
	st.f32 	[%rd77+240], %f2554;
	ld.f32 	%f2555, [%rd24+244];
	add.f32 	%f2556, %f2555, %f2428;
	st.f32 	[%rd77+244], %f2556;
	ld.f32 	%f2557, [%rd24+248];
	add.f32 	%f2558, %f2557, %f2430;
	st.f32 	[%rd77+248], %f2558;
	ld.f32 	%f2559, [%rd24+252];
	add.f32 	%f2560, %f2559, %f2432;
	st.f32 	[%rd77+252], %f2560;
	ld.f32 	%f2561, [%rd25];
	add.f32 	%f2562, %f2561, %f2434;
	st.f32 	[%rd77], %f2562;
	ld.f32 	%f2563, [%rd25+4];
	add.f32 	%f2564, %f2563, %f2436;
	st.f32 	[%rd77+4], %f2564;
	ld.f32 	%f2565, [%rd25+8];
	add.f32 	%f2566, %f2565, %f2438;
	st.f32 	[%rd77+8], %f2566;
	ld.f32 	%f2567, [%rd25+12];
	add.f32 	%f2568, %f2567, %f2440;
	st.f32 	[%rd77+12], %f2568;
	ld.f32 	%f2569, [%rd25+16];
	add.f32 	%f2570, %f2569, %f2442;
	st.f32 	[%rd77+16], %f2570;
	ld.f32 	%f2571, [%rd25+20];
	add.f32 	%f2572, %f2571, %f2444;
	st.f32 	[%rd77+20], %f2572;
	ld.f32 	%f2573, [%rd25+24];
	add.f32 	%f2574, %f2573, %f2446;
	st.f32 	[%rd77+24], %f2574;
	ld.f32 	%f2575, [%rd25+28];
	add.f32 	%f2576, %f2575, %f2448;
	st.f32 	[%rd77+28], %f2576;
	ld.f32 	%f2577, [%rd25+32];
	add.f32 	%f2578, %f2577, %f2450;
	st.f32 	[%rd77+32], %f2578;
	ld.f32 	%f2579, [%rd25+36];
	add.f32 	%f2580, %f2579, %f2452;
	st.f32 	[%rd77+36], %f2580;
	ld.f32 	%f2581, [%rd25+40];
	add.f32 	%f2582, %f2581, %f2454;
	st.f32 	[%rd77+40], %f2582;
	ld.f32 	%f2583, [%rd25+44];
	add.f32 	%f2584, %f2583, %f2456;
	st.f32 	[%rd77+44], %f2584;
	ld.f32 	%f2585, [%rd25+48];
	add.f32 	%f2586, %f2585, %f2458;
	st.f32 	[%rd77+48], %f2586;
	ld.f32 	%f2587, [%rd25+52];
	add.f32 	%f2588, %f2587, %f2460;
	st.f32 	[%rd77+52], %f2588;
	ld.f32 	%f2589, [%rd25+56];
	add.f32 	%f2590, %f2589, %f2462;
	st.f32 	[%rd77+56], %f2590;
	ld.f32 	%f2591, [%rd25+60];
	add.f32 	%f2592, %f2591, %f2464;
	st.f32 	[%rd77+60], %f2592;
	ld.f32 	%f2593, [%rd25+64];
	add.f32 	%f2594, %f2593, %f2466;
	st.f32 	[%rd77+64], %f2594;
	ld.f32 	%f2595, [%rd25+68];
	add.f32 	%f2596, %f2595, %f2468;
	st.f32 	[%rd77+68], %f2596;
	ld.f32 	%f2597, [%rd25+72];
	add.f32 	%f2598, %f2597, %f2470;
	st.f32 	[%rd77+72], %f2598;
	ld.f32 	%f2599, [%rd25+76];
	add.f32 	%f2600, %f2599, %f2472;
	st.f32 	[%rd77+76], %f2600;
	ld.f32 	%f2601, [%rd25+80];
	add.f32 	%f2602, %f2601, %f2474;
	st.f32 	[%rd77+80], %f2602;
	ld.f32 	%f2603, [%rd25+84];
	add.f32 	%f2604, %f2603, %f2476;
	st.f32 	[%rd77+84], %f2604;
	ld.f32 	%f2605, [%rd25+88];
	add.f32 	%f2606, %f2605, %f2478;
	st.f32 	[%rd77+88], %f2606;
	ld.f32 	%f2607, [%rd25+92];
	add.f32 	%f2608, %f2607, %f2480;
	st.f32 	[%rd77+92], %f2608;
	ld.f32 	%f2609, [%rd25+96];
	add.f32 	%f2610, %f2609, %f2482;
	st.f32 	[%rd77+96], %f2610;
	ld.f32 	%f2611, [%rd25+100];
	add.f32 	%f2612, %f2611, %f2484;
	st.f32 	[%rd77+100], %f2612;
	ld.f32 	%f2613, [%rd25+104];
	add.f32 	%f2614, %f2613, %f2486;
	st.f32 	[%rd77+104], %f2614;
	ld.f32 	%f2615, [%rd25+108];
	add.f32 	%f2616, %f2615, %f2488;
	st.f32 	[%rd77+108], %f2616;
	ld.f32 	%f2617, [%rd25+112];
	add.f32 	%f2618, %f2617, %f2490;
	st.f32 	[%rd77+112], %f2618;
	ld.f32 	%f2619, [%rd25+116];
	add.f32 	%f2620, %f2619, %f2492;
	st.f32 	[%rd77+116], %f2620;
	ld.f32 	%f2621, [%rd25+120];
	add.f32 	%f2622, %f2621, %f2494;
	st.f32 	[%rd77+120], %f2622;
	ld.f32 	%f2623, [%rd25+124];
	add.f32 	%f2624, %f2623, %f2496;
	st.f32 	[%rd77+124], %f2624;
	ld.f32 	%f2625, [%rd25+128];
	add.f32 	%f2626, %f2625, %f2498;
	st.f32 	[%rd77+128], %f2626;
	ld.f32 	%f2627, [%rd25+132];
	add.f32 	%f2628, %f2627, %f2500;
	st.f32 	[%rd77+132], %f2628;
	ld.f32 	%f2629, [%rd25+136];
	add.f32 	%f2630, %f2629, %f2502;
	st.f32 	[%rd77+136], %f2630;
	ld.f32 	%f2631, [%rd25+140];
	add.f32 	%f2632, %f2631, %f2504;
	st.f32 	[%rd77+140], %f2632;
	ld.f32 	%f2633, [%rd25+144];
	add.f32 	%f2634, %f2633, %f2506;
	st.f32 	[%rd77+144], %f2634;
	ld.f32 	%f2635, [%rd25+148];
	add.f32 	%f2636, %f2635, %f2508;
	st.f32 	[%rd77+148], %f2636;
	ld.f32 	%f2637, [%rd25+152];
	add.f32 	%f2638, %f2637, %f2510;
	st.f32 	[%rd77+152], %f2638;
	ld.f32 	%f2639, [%rd25+156];
	add.f32 	%f2640, %f2639, %f2512;
	st.f32 	[%rd77+156], %f2640;
	ld.f32 	%f2641, [%rd25+160];
	add.f32 	%f2642, %f2641, %f2514;
	st.f32 	[%rd77+160], %f2642;
	ld.f32 	%f2643, [%rd25+164];
	add.f32 	%f2644, %f2643, %f2516;
	st.f32 	[%rd77+164], %f2644;
	ld.f32 	%f2645, [%rd25+168];
	add.f32 	%f2646, %f2645, %f2518;
	st.f32 	[%rd77+168], %f2646;
	ld.f32 	%f2647, [%rd25+172];
	add.f32 	%f2648, %f2647, %f2520;
	st.f32 	[%rd77+172], %f2648;
	ld.f32 	%f2649, [%rd25+176];
	add.f32 	%f2650, %f2649, %f2522;
	st.f32 	[%rd77+176], %f2650;
	ld.f32 	%f2651, [%rd25+180];
	add.f32 	%f2652, %f2651, %f2524;
	st.f32 	[%rd77+180], %f2652;
	ld.f32 	%f2653, [%rd25+184];
	add.f32 	%f2654, %f2653, %f2526;
	st.f32 	[%rd77+184], %f2654;
	ld.f32 	%f2655, [%rd25+188];
	add.f32 	%f2656, %f2655, %f2528;
	st.f32 	[%rd77+188], %f2656;
	ld.f32 	%f2657, [%rd25+192];
	add.f32 	%f2658, %f2657, %f2530;
	st.f32 	[%rd77+192], %f2658;
	ld.f32 	%f2659, [%rd25+196];
	add.f32 	%f2660, %f2659, %f2532;
	st.f32 	[%rd77+196], %f2660;
	ld.f32 	%f2661, [%rd25+200];
	add.f32 	%f2662, %f2661, %f2534;
	st.f32 	[%rd77+200], %f2662;
	ld.f32 	%f2663, [%rd25+204];
	add.f32 	%f2664, %f2663, %f2536;
	st.f32 	[%rd77+204], %f2664;
	ld.f32 	%f2665, [%rd25+208];
	add.f32 	%f2666, %f2665, %f2538;
	st.f32 	[%rd77+208], %f2666;
	ld.f32 	%f2667, [%rd25+212];
	add.f32 	%f2668, %f2667, %f2540;
	st.f32 	[%rd77+212], %f2668;
	ld.f32 	%f2669, [%rd25+216];
	add.f32 	%f2670, %f2669, %f2542;
	st.f32 	[%rd77+216], %f2670;
	ld.f32 	%f2671, [%rd25+220];
	add.f32 	%f2672, %f2671, %f2544;
	st.f32 	[%rd77+220], %f2672;
	ld.f32 	%f2673, [%rd25+224];
	add.f32 	%f2674, %f2673, %f2546;
	st.f32 	[%rd77+224], %f2674;
	ld.f32 	%f2675, [%rd25+228];
	add.f32 	%f2676, %f2675, %f2548;
	st.f32 	[%rd77+228], %f2676;
	ld.f32 	%f2677, [%rd25+232];
	add.f32 	%f2678, %f2677, %f2550;
	st.f32 	[%rd77+232], %f2678;
	ld.f32 	%f2679, [%rd25+236];
	add.f32 	%f2680, %f2679, %f2552;
	st.f32 	[%rd77+236], %f2680;
	ld.f32 	%f2681, [%rd25+240];
	add.f32 	%f2682, %f2681, %f2554;
	st.f32 	[%rd77+240], %f2682;
	ld.f32 	%f2683, [%rd25+244];
	add.f32 	%f2684, %f2683, %f2556;
	st.f32 	[%rd77+244], %f2684;
	ld.f32 	%f2685, [%rd25+248];
	add.f32 	%f2686, %f2685, %f2558;
	st.f32 	[%rd77+248], %f2686;
	ld.f32 	%f2687, [%rd25+252];
	add.f32 	%f2688, %f2687, %f2560;
	st.f32 	[%rd77+252], %f2688;
	ld.f32 	%f2689, [%rd26];
	add.f32 	%f8384, %f2689, %f2562;
	st.f32 	[%rd77], %f8384;
	ld.f32 	%f2690, [%rd26+4];
	add.f32 	%f8383, %f2690, %f2564;
	st.f32 	[%rd77+4], %f8383;
	ld.f32 	%f2691, [%rd26+8];
	add.f32 	%f8382, %f2691, %f2566;
	st.f32 	[%rd77+8], %f8382;
	ld.f32 	%f2692, [%rd26+12];
	add.f32 	%f8381, %f2692, %f2568;
	st.f32 	[%rd77+12], %f8381;
	ld.f32 	%f2693, [%rd26+16];
	add.f32 	%f8380, %f2693, %f2570;
	st.f32 	[%rd77+16], %f8380;
	ld.f32 	%f2694, [%rd26+20];
	add.f32 	%f8379, %f2694, %f2572;
	st.f32 	[%rd77+20], %f8379;
	ld.f32 	%f2695, [%rd26+24];
	add.f32 	%f8378, %f2695, %f2574;
	st.f32 	[%rd77+24], %f8378;
	ld.f32 	%f2696, [%rd26+28];
	add.f32 	%f8377, %f2696, %f2576;
	st.f32 	[%rd77+28], %f8377;
	ld.f32 	%f2697, [%rd26+32];
	add.f32 	%f8376, %f2697, %f2578;
	st.f32 	[%rd77+32], %f8376;
	ld.f32 	%f2698, [%rd26+36];
	add.f32 	%f8375, %f2698, %f2580;
	st.f32 	[%rd77+36], %f8375;
	ld.f32 	%f2699, [%rd26+40];
	add.f32 	%f8374, %f2699, %f2582;
	st.f32 	[%rd77+40], %f8374;
	ld.f32 	%f2700, [%rd26+44];
	add.f32 	%f8373, %f2700, %f2584;
	st.f32 	[%rd77+44], %f8373;
	ld.f32 	%f2701, [%rd26+48];
	add.f32 	%f8372, %f2701, %f2586;
	st.f32 	[%rd77+48], %f8372;
	ld.f32 	%f2702, [%rd26+52];
	add.f32 	%f8371, %f2702, %f2588;
	st.f32 	[%rd77+52], %f8371;
	ld.f32 	%f2703, [%rd26+56];
	add.f32 	%f8370, %f2703, %f2590;
	st.f32 	[%rd77+56], %f8370;
	ld.f32 	%f2704, [%rd26+60];
	add.f32 	%f8369, %f2704, %f2592;
	st.f32 	[%rd77+60], %f8369;
	ld.f32 	%f2705, [%rd26+64];
	add.f32 	%f8368, %f2705, %f2594;
	st.f32 	[%rd77+64], %f8368;
	ld.f32 	%f2706, [%rd26+68];
	add.f32 	%f8367, %f2706, %f2596;
	st.f32 	[%rd77+68], %f8367;
	ld.f32 	%f2707, [%rd26+72];
	add.f32 	%f8366, %f2707, %f2598;
	st.f32 	[%rd77+72], %f8366;
	ld.f32 	%f2708, [%rd26+76];
	add.f32 	%f8365, %f2708, %f2600;
	st.f32 	[%rd77+76], %f8365;
	ld.f32 	%f2709, [%rd26+80];
	add.f32 	%f8364, %f2709, %f2602;
	st.f32 	[%rd77+80], %f8364;
	ld.f32 	%f2710, [%rd26+84];
	add.f32 	%f8363, %f2710, %f2604;
	st.f32 	[%rd77+84], %f8363;
	ld.f32 	%f2711, [%rd26+88];
	add.f32 	%f8362, %f2711, %f2606;
	st.f32 	[%rd77+88], %f8362;
	ld.f32 	%f2712, [%rd26+92];
	add.f32 	%f8361, %f2712, %f2608;
	st.f32 	[%rd77+92], %f8361;
	ld.f32 	%f2713, [%rd26+96];
	add.f32 	%f8360, %f2713, %f2610;
	st.f32 	[%rd77+96], %f8360;
	ld.f32 	%f2714, [%rd26+100];
	add.f32 	%f8359, %f2714, %f2612;
	st.f32 	[%rd77+100], %f8359;
	ld.f32 	%f2715, [%rd26+104];
	add.f32 	%f8358, %f2715, %f2614;
	st.f32 	[%rd77+104], %f8358;
	ld.f32 	%f2716, [%rd26+108];
	add.f32 	%f8357, %f2716, %f2616;
	st.f32 	[%rd77+108], %f8357;
	ld.f32 	%f2717, [%rd26+112];
	add.f32 	%f8356, %f2717, %f2618;
	st.f32 	[%rd77+112], %f8356;
	ld.f32 	%f2718, [%rd26+116];
	add.f32 	%f8355, %f2718, %f2620;
	st.f32 	[%rd77+116], %f8355;
	ld.f32 	%f2719, [%rd26+120];
	add.f32 	%f8354, %f2719, %f2622;
	st.f32 	[%rd77+120], %f8354;
	ld.f32 	%f2720, [%rd26+124];
	add.f32 	%f8353, %f2720, %f2624;
	st.f32 	[%rd77+124], %f8353;
	ld.f32 	%f2721, [%rd26+128];
	add.f32 	%f8352, %f2721, %f2626;
	st.f32 	[%rd77+128], %f8352;
	ld.f32 	%f2722, [%rd26+132];
	add.f32 	%f8351, %f2722, %f2628;
	st.f32 	[%rd77+132], %f8351;
	ld.f32 	%f2723, [%rd26+136];
	add.f32 	%f8350, %f2723, %f2630;
	st.f32 	[%rd77+136], %f8350;
	ld.f32 	%f2724, [%rd26+140];
	add.f32 	%f8349, %f2724, %f2632;
	st.f32 	[%rd77+140], %f8349;
	ld.f32 	%f2725, [%rd26+144];
	add.f32 	%f8348, %f2725, %f2634;
	st.f32 	[%rd77+144], %f8348;
	ld.f32 	%f2726, [%rd26+148];
	add.f32 	%f8347, %f2726, %f2636;
	st.f32 	[%rd77+148], %f8347;
	ld.f32 	%f2727, [%rd26+152];
	add.f32 	%f8346, %f2727, %f2638;
	st.f32 	[%rd77+152], %f8346;
	ld.f32 	%f2728, [%rd26+156];
	add.f32 	%f8345, %f2728, %f2640;
	st.f32 	[%rd77+156], %f8345;
	ld.f32 	%f2729, [%rd26+160];
	add.f32 	%f8344, %f2729, %f2642;
	st.f32 	[%rd77+160], %f8344;
	ld.f32 	%f2730, [%rd26+164];
	add.f32 	%f8343, %f2730, %f2644;
	st.f32 	[%rd77+164], %f8343;
	ld.f32 	%f2731, [%rd26+168];
	add.f32 	%f8342, %f2731, %f2646;
	st.f32 	[%rd77+168], %f8342;
	ld.f32 	%f2732, [%rd26+172];
	add.f32 	%f8341, %f2732, %f2648;
	st.f32 	[%rd77+172], %f8341;
	ld.f32 	%f2733, [%rd26+176];
	add.f32 	%f8340, %f2733, %f2650;
	st.f32 	[%rd77+176], %f8340;
	ld.f32 	%f2734, [%rd26+180];
	add.f32 	%f8339, %f2734, %f2652;
	st.f32 	[%rd77+180], %f8339;
	ld.f32 	%f2735, [%rd26+184];
	add.f32 	%f8338, %f2735, %f2654;
	st.f32 	[%rd77+184], %f8338;
	ld.f32 	%f2736, [%rd26+188];
	add.f32 	%f8337, %f2736, %f2656;
	st.f32 	[%rd77+188], %f8337;
	ld.f32 	%f2737, [%rd26+192];
	add.f32 	%f8336, %f2737, %f2658;
	st.f32 	[%rd77+192], %f8336;
	ld.f32 	%f2738, [%rd26+196];
	add.f32 	%f8335, %f2738, %f2660;
	st.f32 	[%rd77+196], %f8335;
	ld.f32 	%f2739, [%rd26+200];
	add.f32 	%f8334, %f2739, %f2662;
	st.f32 	[%rd77+200], %f8334;
	ld.f32 	%f2740, [%rd26+204];
	add.f32 	%f8333, %f2740, %f2664;
	st.f32 	[%rd77+204], %f8333;
	ld.f32 	%f2741, [%rd26+208];
	add.f32 	%f8332, %f2741, %f2666;
	st.f32 	[%rd77+208], %f8332;
	ld.f32 	%f2742, [%rd26+212];
	add.f32 	%f8331, %f2742, %f2668;
	st.f32 	[%rd77+212], %f8331;
	ld.f32 	%f2743, [%rd26+216];
	add.f32 	%f8330, %f2743, %f2670;
	st.f32 	[%rd77+216], %f8330;
	ld.f32 	%f2744, [%rd26+220];
	add.f32 	%f8329, %f2744, %f2672;
	st.f32 	[%rd77+220], %f8329;
	ld.f32 	%f2745, [%rd26+224];
	add.f32 	%f8328, %f2745, %f2674;
	st.f32 	[%rd77+224], %f8328;
	ld.f32 	%f2746, [%rd26+228];
	add.f32 	%f8327, %f2746, %f2676;
	st.f32 	[%rd77+228], %f8327;
	ld.f32 	%f2747, [%rd26+232];
	add.f32 	%f8326, %f2747, %f2678;
	st.f32 	[%rd77+232], %f8326;
	ld.f32 	%f2748, [%rd26+236];
	add.f32 	%f8325, %f2748, %f2680;
	st.f32 	[%rd77+236], %f8325;
	ld.f32 	%f2749, [%rd26+240];
	add.f32 	%f8324, %f2749, %f2682;
	st.f32 	[%rd77+240], %f8324;
	ld.f32 	%f2750, [%rd26+244];
	add.f32 	%f8323, %f2750, %f2684;
	st.f32 	[%rd77+244], %f8323;
	ld.f32 	%f2751, [%rd26+248];
	add.f32 	%f8322, %f2751, %f2686;
	st.f32 	[%rd77+248], %f8322;
	ld.f32 	%f2752, [%rd26+252];
	add.f32 	%f8321, %f2752, %f2688;
	st.f32 	[%rd77+252], %f8321;
	sub.s32 	%r86, %r72, %r268;
	setp.lt.u32 	%p4, %r86, %r40;
	add.s32 	%r267, %r267, %r40;
	@%p4 bra 	$L__BB13_47;
	bra.uni 	$L__BB13_42;
$L__BB13_44:
	setp.le.u32 	%p5, %r72, %r268;
	@%p5 bra 	$L__BB13_47;
	sub.s32 	%r47, %r72, %r268;
	mov.u32 	%r270, %tid.x;
	setp.ge.s32 	%p6, %r270, %r47;
	@%p6 bra 	$L__BB13_47;
$L__BB13_46:
	mul.wide.u32 	%rd27, %r267, 8;
	add.s64 	%rd28, %rd1, %rd27;
	ld.global.u64 	%rd29, [%rd28];
	ld.f32 	%f2753, [%rd29];
	add.f32 	%f8384, %f2753, %f8384;
	st.f32 	[%rd77], %f8384;
	ld.f32 	%f2754, [%rd29+4];
	add.f32 	%f8383, %f2754, %f8383;
	st.f32 	[%rd77+4], %f8383;
	ld.f32 	%f2755, [%rd29+8];
	add.f32 	%f8382, %f2755, %f8382;
	st.f32 	[%rd77+8], %f8382;
	ld.f32 	%f2756, [%rd29+12];
	add.f32 	%f8381, %f2756, %f8381;
	st.f32 	[%rd77+12], %f8381;
	ld.f32 	%f2757, [%rd29+16];
	add.f32 	%f8380, %f2757, %f8380;
	st.f32 	[%rd77+16], %f8380;
	ld.f32 	%f2758, [%rd29+20];
	add.f32 	%f8379, %f2758, %f8379;
	st.f32 	[%rd77+20], %f8379;
	ld.f32 	%f2759, [%rd29+24];
	add.f32 	%f8378, %f2759, %f8378;
	st.f32 	[%rd77+24], %f8378;
	ld.f32 	%f2760, [%rd29+28];
	add.f32 	%f8377, %f2760, %f8377;
	st.f32 	[%rd77+28], %f8377;
	ld.f32 	%f2761, [%rd29+32];
	add.f32 	%f8376, %f2761, %f8376;
	st.f32 	[%rd77+32], %f8376;
	ld.f32 	%f2762, [%rd29+36];
	add.f32 	%f8375, %f2762, %f8375;
	st.f32 	[%rd77+36], %f8375;
	ld.f32 	%f2763, [%rd29+40];
	add.f32 	%f8374, %f2763, %f8374;
	st.f32 	[%rd77+40], %f8374;
	ld.f32 	%f2764, [%rd29+44];
	add.f32 	%f8373, %f2764, %f8373;
	st.f32 	[%rd77+44], %f8373;
	ld.f32 	%f2765, [%rd29+48];
	add.f32 	%f8372, %f2765, %f8372;
	st.f32 	[%rd77+48], %f8372;
	ld.f32 	%f2766, [%rd29+52];
	add.f32 	%f8371, %f2766, %f8371;
	st.f32 	[%rd77+52], %f8371;
	ld.f32 	%f2767, [%rd29+56];
	add.f32 	%f8370, %f2767, %f8370;
	st.f32 	[%rd77+56], %f8370;
	ld.f32 	%f2768, [%rd29+60];
	add.f32 	%f8369, %f2768, %f8369;
	st.f32 	[%rd77+60], %f8369;
	ld.f32 	%f2769, [%rd29+64];
	add.f32 	%f8368, %f2769, %f8368;
	st.f32 	[%rd77+64], %f8368;
	ld.f32 	%f2770, [%rd29+68];
	add.f32 	%f8367, %f2770, %f8367;
	st.f32 	[%rd77+68], %f8367;
	ld.f32 	%f2771, [%rd29+72];
	add.f32 	%f8366, %f2771, %f8366;
	st.f32 	[%rd77+72], %f8366;
	ld.f32 	%f2772, [%rd29+76];
	add.f32 	%f8365, %f2772, %f8365;
	st.f32 	[%rd77+76], %f8365;
	ld.f32 	%f2773, [%rd29+80];
	add.f32 	%f8364, %f2773, %f8364;
	st.f32 	[%rd77+80], %f8364;
	ld.f32 	%f2774, [%rd29+84];
	add.f32 	%f8363, %f2774, %f8363;
	st.f32 	[%rd77+84], %f8363;
	ld.f32 	%f2775, [%rd29+88];
	add.f32 	%f8362, %f2775, %f8362;
	st.f32 	[%rd77+88], %f8362;
	ld.f32 	%f2776, [%rd29+92];
	add.f32 	%f8361, %f2776, %f8361;
	st.f32 	[%rd77+92], %f8361;
	ld.f32 	%f2777, [%rd29+96];
	add.f32 	%f8360, %f2777, %f8360;
	st.f32 	[%rd77+96], %f8360;
	ld.f32 	%f2778, [%rd29+100];
	add.f32 	%f8359, %f2778, %f8359;
	st.f32 	[%rd77+100], %f8359;
	ld.f32 	%f2779, [%rd29+104];
	add.f32 	%f8358, %f2779, %f8358;
	st.f32 	[%rd77+104], %f8358;
	ld.f32 	%f2780, [%rd29+108];
	add.f32 	%f8357, %f2780, %f8357;
	st.f32 	[%rd77+108], %f8357;
	ld.f32 	%f2781, [%rd29+112];
	add.f32 	%f8356, %f2781, %f8356;
	st.f32 	[%rd77+112], %f8356;
	ld.f32 	%f2782, [%rd29+116];
	add.f32 	%f8355, %f2782, %f8355;
	st.f32 	[%rd77+116], %f8355;
	ld.f32 	%f2783, [%rd29+120];
	add.f32 	%f8354, %f2783, %f8354;
	st.f32 	[%rd77+120], %f8354;
	ld.f32 	%f2784, [%rd29+124];
	add.f32 	%f8353, %f2784, %f8353;
	st.f32 	[%rd77+124], %f8353;
	ld.f32 	%f2785, [%rd29+128];
	add.f32 	%f8352, %f2785, %f8352;
	st.f32 	[%rd77+128], %f8352;
	ld.f32 	%f2786, [%rd29+132];
	add.f32 	%f8351, %f2786, %f8351;
	st.f32 	[%rd77+132], %f8351;
	ld.f32 	%f2787, [%rd29+136];
	add.f32 	%f8350, %f2787, %f8350;
	st.f32 	[%rd77+136], %f8350;
	ld.f32 	%f2788, [%rd29+140];
	add.f32 	%f8349, %f2788, %f8349;
	st.f32 	[%rd77+140], %f8349;
	ld.f32 	%f2789, [%rd29+144];
	add.f32 	%f8348, %f2789, %f8348;
	st.f32 	[%rd77+144], %f8348;
	ld.f32 	%f2790, [%rd29+148];
	add.f32 	%f8347, %f2790, %f8347;
	st.f32 	[%rd77+148], %f8347;
	ld.f32 	%f2791, [%rd29+152];
	add.f32 	%f8346, %f2791, %f8346;
	st.f32 	[%rd77+152], %f8346;
	ld.f32 	%f2792, [%rd29+156];
	add.f32 	%f8345, %f2792, %f8345;
	st.f32 	[%rd77+156], %f8345;
	ld.f32 	%f2793, [%rd29+160];
	add.f32 	%f8344, %f2793, %f8344;
	st.f32 	[%rd77+160], %f8344;
	ld.f32 	%f2794, [%rd29+164];
	add.f32 	%f8343, %f2794, %f8343;
	st.f32 	[%rd77+164], %f8343;
	ld.f32 	%f2795, [%rd29+168];
	add.f32 	%f8342, %f2795, %f8342;
	st.f32 	[%rd77+168], %f8342;
	ld.f32 	%f2796, [%rd29+172];
	add.f32 	%f8341, %f2796, %f8341;
	st.f32 	[%rd77+172], %f8341;
	ld.f32 	%f2797, [%rd29+176];
	add.f32 	%f8340, %f2797, %f8340;
	st.f32 	[%rd77+176], %f8340;
	ld.f32 	%f2798, [%rd29+180];
	add.f32 	%f8339, %f2798, %f8339;
	st.f32 	[%rd77+180], %f8339;
	ld.f32 	%f2799, [%rd29+184];
	add.f32 	%f8338, %f2799, %f8338;
	st.f32 	[%rd77+184], %f8338;
	ld.f32 	%f2800, [%rd29+188];
	add.f32 	%f8337, %f2800, %f8337;
	st.f32 	[%rd77+188], %f8337;
	ld.f32 	%f2801, [%rd29+192];
	add.f32 	%f8336, %f2801, %f8336;
	st.f32 	[%rd77+192], %f8336;
	ld.f32 	%f2802, [%rd29+196];
	add.f32 	%f8335, %f2802, %f8335;
	st.f32 	[%rd77+196], %f8335;
	ld.f32 	%f2803, [%rd29+200];
	add.f32 	%f8334, %f2803, %f8334;
	st.f32 	[%rd77+200], %f8334;
	ld.f32 	%f2804, [%rd29+204];
	add.f32 	%f8333, %f2804, %f8333;
	st.f32 	[%rd77+204], %f8333;
	ld.f32 	%f2805, [%rd29+208];
	add.f32 	%f8332, %f2805, %f8332;
	st.f32 	[%rd77+208], %f8332;
	ld.f32 	%f2806, [%rd29+212];
	add.f32 	%f8331, %f2806, %f8331;
	st.f32 	[%rd77+212], %f8331;
	ld.f32 	%f2807, [%rd29+216];
	add.f32 	%f8330, %f2807, %f8330;
	st.f32 	[%rd77+216], %f8330;
	ld.f32 	%f2808, [%rd29+220];
	add.f32 	%f8329, %f2808, %f8329;
	st.f32 	[%rd77+220], %f8329;
	ld.f32 	%f2809, [%rd29+224];
	add.f32 	%f8328, %f2809, %f8328;
	st.f32 	[%rd77+224], %f8328;
	ld.f32 	%f2810, [%rd29+228];
	add.f32 	%f8327, %f2810, %f8327;
	st.f32 	[%rd77+228], %f8327;
	ld.f32 	%f2811, [%rd29+232];
	add.f32 	%f8326, %f2811, %f8326;
	st.f32 	[%rd77+232], %f8326;
	ld.f32 	%f2812, [%rd29+236];
	add.f32 	%f8325, %f2812, %f8325;
	st.f32 	[%rd77+236], %f8325;
	ld.f32 	%f2813, [%rd29+240];
	add.f32 	%f8324, %f2813, %f8324;
	st.f32 	[%rd77+240], %f8324;
	ld.f32 	%f2814, [%rd29+244];
	add.f32 	%f8323, %f2814, %f8323;
	st.f32 	[%rd77+244], %f8323;
	ld.f32 	%f2815, [%rd29+248];
	add.f32 	%f8322, %f2815, %f8322;
	st.f32 	[%rd77+248], %f8322;
	ld.f32 	%f2816, [%rd29+252];
	add.f32 	%f8321, %f2816, %f8321;
	st.f32 	[%rd77+252], %f8321;
	add.s32 	%r270, %r270, 256;
	add.s32 	%r267, %r267, 256;
	setp.lt.s32 	%p7, %r270, %r47;
	@%p7 bra 	$L__BB13_46;
$L__BB13_47:
	// begin inline asm
	mov.u32 %r88, %laneid;
	// end inline asm
	mov.b64 	{%r90, %r95}, %rd77;
	mov.b32 	%r96, 1;
	mov.b32 	%r97, 31;
	mov.b32 	%r98, -1;
	// begin inline asm
	shfl.sync.down.b32 %r89, %r90, %r96, %r97, %r98;
	// end inline asm
	// begin inline asm
	shfl.sync.down.b32 %r94, %r95, %r96, %r97, %r98;
	// end inline asm
	setp.gt.s32 	%p8, %r88, 30;
	@%p8 bra 	$L__BB13_49;
	mov.b64 	%rd30, {%r89, %r94};
	ld.f32 	%f2817, [%rd30];
	ld.f32 	%f2818, [%rd77];
	add.f32 	%f2819, %f2817, %f2818;
	st.f32 	[%rd77], %f2819;
	ld.f32 	%f2820, [%rd30+4];
	ld.f32 	%f2821, [%rd77+4];
	add.f32 	%f2822, %f2820, %f2821;
	st.f32 	[%rd77+4], %f2822;
	ld.f32 	%f2823, [%rd30+8];
	ld.f32 	%f2824, [%rd77+8];
	add.f32 	%f2825, %f2823, %f2824;
	st.f32 	[%rd77+8], %f2825;
	ld.f32 	%f2826, [%rd30+12];
	ld.f32 	%f2827, [%rd77+12];
	add.f32 	%f2828, %f2826, %f2827;
	st.f32 	[%rd77+12], %f2828;
	ld.f32 	%f2829, [%rd30+16];
	ld.f32 	%f2830, [%rd77+16];
	add.f32 	%f2831, %f2829, %f2830;
	st.f32 	[%rd77+16], %f2831;
	ld.f32 	%f2832, [%rd30+20];
	ld.f32 	%f2833, [%rd77+20];
	add.f32 	%f2834, %f2832, %f2833;
	st.f32 	[%rd77+20], %f2834;
	ld.f32 	%f2835, [%rd30+24];
	ld.f32 	%f2836, [%rd77+24];
	add.f32 	%f2837, %f2835, %f2836;
	st.f32 	[%rd77+24], %f2837;
	ld.f32 	%f2838, [%rd30+28];
	ld.f32 	%f2839, [%rd77+28];
	add.f32 	%f2840, %f2838, %f2839;
	st.f32 	[%rd77+28], %f2840;
	ld.f32 	%f2841, [%rd30+32];
	ld.f32 	%f2842, [%rd77+32];
	add.f32 	%f2843, %f2841, %f2842;
	st.f32 	[%rd77+32], %f2843;
	ld.f32 	%f2844, [%rd30+36];
	ld.f32 	%f2845, [%rd77+36];
	add.f32 	%f2846, %f2844, %f2845;
	st.f32 	[%rd77+36], %f2846;
	ld.f32 	%f2847, [%rd30+40];
	ld.f32 	%f2848, [%rd77+40];
	add.f32 	%f2849, %f2847, %f2848;
	st.f32 	[%rd77+40], %f2849;
	ld.f32 	%f2850, [%rd30+44];
	ld.f32 	%f2851, [%rd77+44];
	add.f32 	%f2852, %f2850, %f2851;
	st.f32 	[%rd77+44], %f2852;
	ld.f32 	%f2853, [%rd30+48];
	ld.f32 	%f2854, [%rd77+48];
	add.f32 	%f2855, %f2853, %f2854;
	st.f32 	[%rd77+48], %f2855;
	ld.f32 	%f2856, [%rd30+52];
	ld.f32 	%f2857, [%rd77+52];
	add.f32 	%f2858, %f2856, %f2857;
	st.f32 	[%rd77+52], %f2858;
	ld.f32 	%f2859, [%rd30+56];
	ld.f32 	%f2860, [%rd77+56];
	add.f32 	%f2861, %f2859, %f2860;
	st.f32 	[%rd77+56], %f2861;
	ld.f32 	%f2862, [%rd30+60];
	ld.f32 	%f2863, [%rd77+60];
	add.f32 	%f2864, %f2862, %f2863;
	st.f32 	[%rd77+60], %f2864;
	ld.f32 	%f2865, [%rd30+64];
	ld.f32 	%f2866, [%rd77+64];
	add.f32 	%f2867, %f2865, %f2866;
	st.f32 	[%rd77+64], %f2867;
	ld.f32 	%f2868, [%rd30+68];
	ld.f32 	%f2869, [%rd77+68];
	add.f32 	%f2870, %f2868, %f2869;
	st.f32 	[%rd77+68], %f2870;
	ld.f32 	%f2871, [%rd30+72];
	ld.f32 	%f2872, [%rd77+72];
	add.f32 	%f2873, %f2871, %f2872;
	st.f32 	[%rd77+72], %f2873;
	ld.f32 	%f2874, [%rd30+76];
	ld.f32 	%f2875, [%rd77+76];
	add.f32 	%f2876, %f2874, %f2875;
	st.f32 	[%rd77+76], %f2876;
	ld.f32 	%f2877, [%rd30+80];
	ld.f32 	%f2878, [%rd77+80];
	add.f32 	%f2879, %f2877, %f2878;
	st.f32 	[%rd77+80], %f2879;
	ld.f32 	%f2880, [%rd30+84];
	ld.f32 	%f2881, [%rd77+84];
	add.f32 	%f2882, %f2880, %f2881;
	st.f32 	[%rd77+84], %f2882;
	ld.f32 	%f2883, [%rd30+88];
	ld.f32 	%f2884, [%rd77+88];
	add.f32 	%f2885, %f2883, %f2884;
	st.f32 	[%rd77+88], %f2885;
	ld.f32 	%f2886, [%rd30+92];
	ld.f32 	%f2887, [%rd77+92];
	add.f32 	%f2888, %f2886, %f2887;
	st.f32 	[%rd77+92], %f2888;
	ld.f32 	%f2889, [%rd30+96];
	ld.f32 	%f2890, [%rd77+96];
	add.f32 	%f2891, %f2889, %f2890;
	st.f32 	[%rd77+96], %f2891;
	ld.f32 	%f2892, [%rd30+100];
	ld.f32 	%f2893, [%rd77+100];
	add.f32 	%f2894, %f2892, %f2893;
	st.f32 	[%rd77+100], %f2894;
	ld.f32 	%f2895, [%rd30+104];
	ld.f32 	%f2896, [%rd77+104];
	add.f32 	%f2897, %f2895, %f2896;
	st.f32 	[%rd77+104], %f2897;
	ld.f32 	%f2898, [%rd30+108];
	ld.f32 	%f2899, [%rd77+108];
	add.f32 	%f2900, %f2898, %f2899;
	st.f32 	[%rd77+108], %f2900;
	ld.f32 	%f2901, [%rd30+112];
	ld.f32 	%f2902, [%rd77+112];
	add.f32 	%f2903, %f2901, %f2902;
	st.f32 	[%rd77+112], %f2903;
	ld.f32 	%f2904, [%rd30+116];
	ld.f32 	%f2905, [%rd77+116];
	add.f32 	%f2906, %f2904, %f2905;
	st.f32 	[%rd77+116], %f2906;
	ld.f32 	%f2907, [%rd30+120];
	ld.f32 	%f2908, [%rd77+120];
	add.f32 	%f2909, %f2907, %f2908;
	st.f32 	[%rd77+120], %f2909;
	ld.f32 	%f2910, [%rd30+124];
	ld.f32 	%f2911, [%rd77+124];
	add.f32 	%f2912, %f2910, %f2911;
	st.f32 	[%rd77+124], %f2912;
	ld.f32 	%f2913, [%rd30+128];
	ld.f32 	%f2914, [%rd77+128];
	add.f32 	%f2915, %f2913, %f2914;
	st.f32 	[%rd77+128], %f2915;
	ld.f32 	%f2916, [%rd30+132];
	ld.f32 	%f2917, [%rd77+132];
	add.f32 	%f2918, %f2916, %f2917;
	st.f32 	[%rd77+132], %f2918;
	ld.f32 	%f2919, [%rd30+136];
	ld.f32 	%f2920, [%rd77+136];
	add.f32 	%f2921, %f2919, %f2920;
	st.f32 	[%rd77+136], %f2921;
	ld.f32 	%f2922, [%rd30+140];
	ld.f32 	%f2923, [%rd77+140];
	add.f32 	%f2924, %f2922, %f2923;
	st.f32 	[%rd77+140], %f2924;
	ld.f32 	%f2925, [%rd30+144];
	ld.f32 	%f2926, [%rd77+144];
	add.f32 	%f2927, %f2925, %f2926;
	st.f32 	[%rd77+144], %f2927;
	ld.f32 	%f2928, [%rd30+148];
	ld.f32 	%f2929, [%rd77+148];
	add.f32 	%f2930, %f2928, %f2929;
	st.f32 	[%rd77+148], %f2930;
	ld.f32 	%f2931, [%rd30+152];
	ld.f32 	%f2932, [%rd77+152];
	add.f32 	%f2933, %f2931, %f2932;
	st.f32 	[%rd77+152], %f2933;
	ld.f32 	%f2934, [%rd30+156];
	ld.f32 	%f2935, [%rd77+156];
	add.f32 	%f2936, %f2934, %f2935;
	st.f32 	[%rd77+156], %f2936;
	ld.f32 	%f2937, [%rd30+160];
	ld.f32 	%f2938, [%rd77+160];
	add.f32 	%f2939, %f2937, %f2938;
	st.f32 	[%rd77+160], %f2939;
	ld.f32 	%f2940, [%rd30+164];
	ld.f32 	%f2941, [%rd77+164];
	add.f32 	%f2942, %f2940, %f2941;
	st.f32 	[%rd77+164], %f2942;
	ld.f32 	%f2943, [%rd30+168];
	ld.f32 	%f2944, [%rd77+168];
	add.f32 	%f2945, %f2943, %f2944;
	st.f32 	[%rd77+168], %f2945;
	ld.f32 	%f2946, [%rd30+172];
	ld.f32 	%f2947, [%rd77+172];
	add.f32 	%f2948, %f2946, %f2947;
	st.f32 	[%rd77+172], %f2948;
	ld.f32 	%f2949, [%rd30+176];
	ld.f32 	%f2950, [%rd77+176];
	add.f32 	%f2951, %f2949, %f2950;
	st.f32 	[%rd77+176], %f2951;
	ld.f32 	%f2952, [%rd30+180];
	ld.f32 	%f2953, [%rd77+180];
	add.f32 	%f2954, %f2952, %f2953;
	st.f32 	[%rd77+180], %f2954;
	ld.f32 	%f2955, [%rd30+184];
	ld.f32 	%f2956, [%rd77+184];
	add.f32 	%f2957, %f2955, %f2956;
	st.f32 	[%rd77+184], %f2957;
	ld.f32 	%f2958, [%rd30+188];
	ld.f32 	%f2959, [%rd77+188];
	add.f32 	%f2960, %f2958, %f2959;
	st.f32 	[%rd77+188], %f2960;
	ld.f32 	%f2961, [%rd30+192];
	ld.f32 	%f2962, [%rd77+192];
	add.f32 	%f2963, %f2961, %f2962;
	st.f32 	[%rd77+192], %f2963;
	ld.f32 	%f2964, [%rd30+196];
	ld.f32 	%f2965, [%rd77+196];
	add.f32 	%f2966, %f2964, %f2965;
	st.f32 	[%rd77+196], %f2966;
	ld.f32 	%f2967, [%rd30+200];
	ld.f32 	%f2968, [%rd77+200];
	add.f32 	%f2969, %f2967, %f2968;
	st.f32 	[%rd77+200], %f2969;
	ld.f32 	%f2970, [%rd30+204];
	ld.f32 	%f2971, [%rd77+204];
	add.f32 	%f2972, %f2970, %f2971;
	st.f32 	[%rd77+204], %f2972;
	ld.f32 	%f2973, [%rd30+208];
	ld.f32 	%f2974, [%rd77+208];
	add.f32 	%f2975, %f2973, %f2974;
	st.f32 	[%rd77+208], %f2975;
	ld.f32 	%f2976, [%rd30+212];
	ld.f32 	%f2977, [%rd77+212];
	add.f32 	%f2978, %f2976, %f2977;
	st.f32 	[%rd77+212], %f2978;
	ld.f32 	%f2979, [%rd30+216];
	ld.f32 	%f2980, [%rd77+216];
	add.f32 	%f2981, %f2979, %f2980;
	st.f32 	[%rd77+216], %f2981;
	ld.f32 	%f2982, [%rd30+220];
	ld.f32 	%f2983, [%rd77+220];
	add.f32 	%f2984, %f2982, %f2983;
	st.f32 	[%rd77+220], %f2984;
	ld.f32 	%f2985, [%rd30+224];
	ld.f32 	%f2986, [%rd77+224];
	add.f32 	%f2987, %f2985, %f2986;
	st.f32 	[%rd77+224], %f2987;
	ld.f32 	%f2988, [%rd30+228];
	ld.f32 	%f2989, [%rd77+228];
	add.f32 	%f2990, %f2988, %f2989;
	st.f32 	[%rd77+228], %f2990;
	ld.f32 	%f2991, [%rd30+232];
	ld.f32 	%f2992, [%rd77+232];
	add.f32 	%f2993, %f2991, %f2992;
	st.f32 	[%rd77+232], %f2993;
	ld.f32 	%f2994, [%rd30+236];
	ld.f32 	%f2995, [%rd77+236];
	add.f32 	%f2996, %f2994, %f2995;
	st.f32 	[%rd77+236], %f2996;
	ld.f32 	%f2997, [%rd30+240];
	ld.f32 	%f2998, [%rd77+240];
	add.f32 	%f2999, %f2997, %f2998;
	st.f32 	[%rd77+240], %f2999;
	ld.f32 	%f3000, [%rd30+244];
	ld.f32 	%f3001, [%rd77+244];
	add.f32 	%f3002, %f3000, %f3001;
	st.f32 	[%rd77+244], %f3002;
	ld.f32 	%f3003, [%rd30+248];
	ld.f32 	%f3004, [%rd77+248];
	add.f32 	%f3005, %f3003, %f3004;
	st.f32 	[%rd77+248], %f3005;
	ld.f32 	%f3006, [%rd30+252];
	ld.f32 	%f3007, [%rd77+252];
	add.f32 	%f3008, %f3006, %f3007;
	st.f32 	[%rd77+252], %f3008;
$L__BB13_49:
	mov.b32 	%r106, 2;
	mov.b32 	%r107, 31;
	mov.b32 	%r108, -1;
	// begin inline asm
	shfl.sync.down.b32 %r99, %r90, %r106, %r107, %r108;
	// end inline asm
	// begin inline asm
	shfl.sync.down.b32 %r104, %r95, %r106, %r107, %r108;
	// end inline asm
	setp.gt.s32 	%p9, %r88, 29;
	@%p9 bra 	$L__BB13_51;
	mov.b64 	%rd31, {%r99, %r104};
	ld.f32 	%f3009, [%rd31];
	ld.f32 	%f3010, [%rd77];
	add.f32 	%f3011, %f3009, %f3010;
	st.f32 	[%rd77], %f3011;
	ld.f32 	%f3012, [%rd31+4];
	ld.f32 	%f3013, [%rd77+4];
	add.f32 	%f3014, %f3012, %f3013;
	st.f32 	[%rd77+4], %f3014;
	ld.f32 	%f3015, [%rd31+8];
	ld.f32 	%f3016, [%rd77+8];
	add.f32 	%f3017, %f3015, %f3016;
	st.f32 	[%rd77+8], %f3017;
	ld.f32 	%f3018, [%rd31+12];
	ld.f32 	%f3019, [%rd77+12];
	add.f32 	%f3020, %f3018, %f3019;
	st.f32 	[%rd77+12], %f3020;
	ld.f32 	%f3021, [%rd31+16];
	ld.f32 	%f3022, [%rd77+16];
	add.f32 	%f3023, %f3021, %f3022;
	st.f32 	[%rd77+16], %f3023;
	ld.f32 	%f3024, [%rd31+20];
	ld.f32 	%f3025, [%rd77+20];
	add.f32 	%f3026, %f3024, %f3025;
	st.f32 	[%rd77+20], %f3026;
	ld.f32 	%f3027, [%rd31+24];
	ld.f32 	%f3028, [%rd77+24];
	add.f32 	%f3029, %f3027, %f3028;
	st.f32 	[%rd77+24], %f3029;
	ld.f32 	%f3030, [%rd31+28];
	ld.f32 	%f3031, [%rd77+28];
	add.f32 	%f3032, %f3030, %f3031;
	st.f32 	[%rd77+28], %f3032;
	ld.f32 	%f3033, [%rd31+32];
	ld.f32 	%f3034, [%rd77+32];
	add.f32 	%f3035, %f3033, %f3034;
	st.f32 	[%rd77+32], %f3035;
	ld.f32 	%f3036, [%rd31+36];
	ld.f32 	%f3037, [%rd77+36];
	add.f32 	%f3038, %f3036, %f3037;
	st.f32 	[%rd77+36], %f3038;
	ld.f32 	%f3039, [%rd31+40];
	ld.f32 	%f3040, [%rd77+40];
	add.f32 	%f3041, %f3039, %f3040;
	st.f32 	[%rd77+40], %f3041;
	ld.f32 	%f3042, [%rd31+44];
	ld.f32 	%f3043, [%rd77+44];
	add.f32 	%f3044, %f3042, %f3043;
	st.f32 	[%rd77+44], %f3044;
	ld.f32 	%f3045, [%rd31+48];
	ld.f32 	%f3046, [%rd77+48];
	add.f32 	%f3047, %f3045, %f3046;
	st.f32 	[%rd77+48], %f3047;
	ld.f32 	%f3048, [%rd31+52];
	ld.f32 	%f3049, [%rd77+52];
	add.f32 	%f3050, %f3048, %f3049;
	st.f32 	[%rd77+52], %f3050;
	ld.f32 	%f3051, [%rd31+56];
	ld.f32 	%f3052, [%rd77+56];
	add.f32 	%f3053, %f3051, %f3052;
	st.f32 	[%rd77+56], %f3053;
	ld.f32 	%f3054, [%rd31+60];
	ld.f32 	%f3055, [%rd77+60];
	add.f32 	%f3056, %f3054, %f3055;
	st.f32 	[%rd77+60], %f3056;
	ld.f32 	%f3057, [%rd31+64];
	ld.f32 	%f3058, [%rd77+64];
	add.f32 	%f3059, %f3057, %f3058;
	st.f32 	[%rd77+64], %f3059;
	ld.f32 	%f3060, [%rd31+68];
	ld.f32 	%f3061, [%rd77+68];
	add.f32 	%f3062, %f3060, %f3061;
	st.f32 	[%rd77+68], %f3062;
	ld.f32 	%f3063, [%rd31+72];
	ld.f32 	%f3064, [%rd77+72];
	add.f32 	%f3065, %f3063, %f3064;
	st.f32 	[%rd77+72], %f3065;
	ld.f32 	%f3066, [%rd31+76];
	ld.f32 	%f3067, [%rd77+76];
	add.f32 	%f3068, %f3066, %f3067;
	st.f32 	[%rd77+76], %f3068;
	ld.f32 	%f3069, [%rd31+80];
	ld.f32 	%f3070, [%rd77+80];
	add.f32 	%f3071, %f3069, %f3070;
	st.f32 	[%rd77+80], %f3071;
	ld.f32 	%f3072, [%rd31+84];
	ld.f32 	%f3073, [%rd77+84];
	add.f32 	%f3074, %f3072, %f3073;
	st.f32 	[%rd77+84], %f3074;
	ld.f32 	%f3075, [%rd31+88];
	ld.f32 	%f3076, [%rd77+88];
	add.f32 	%f3077, %f3075, %f3076;
	st.f32 	[%rd77+88], %f3077;
	ld.f32 	%f3078, [%rd31+92];
	ld.f32 	%f3079, [%rd77+92];
	add.f32 	%f3080, %f3078, %f3079;
	st.f32 	[%rd77+92], %f3080;
	ld.f32 	%f3081, [%rd31+96];
	ld.f32 	%f3082, [%rd77+96];
	add.f32 	%f3083, %f3081, %f3082;
	st.f32 	[%rd77+96], %f3083;
	ld.f32 	%f3084, [%rd31+100];
	ld.f32 	%f3085, [%rd77+100];
	add.f32 	%f3086, %f3084, %f3085;
	st.f32 	[%rd77+100], %f3086;
	ld.f32 	%f3087, [%rd31+104];
	ld.f32 	%f3088, [%rd77+104];
	add.f32 	%f3089, %f3087, %f3088;
	st.f32 	[%rd77+104], %f3089;
	ld.f32 	%f3090, [%rd31+108];
	ld.f32 	%f3091, [%rd77+108];
	add.f32 	%f3092, %f3090, %f3091;
	st.f32 	[%rd77+108], %f3092;
	ld.f32 	%f3093, [%rd31+112];
	ld.f32 	%f3094, [%rd77+112];
	add.f32 	%f3095, %f3093, %f3094;
	st.f32 	[%rd77+112], %f3095;
	ld.f32 	%f3096, [%rd31+116];
	ld.f32 	%f3097, [%rd77+116];
	add.f32 	%f3098, %f3096, %f3097;
	st.f32 	[%rd77+116], %f3098;
	ld.f32 	%f3099, [%rd31+120];
	ld.f32 	%f3100, [%rd77+120];
	add.f32 	%f3101, %f3099, %f3100;
	st.f32 	[%rd77+120], %f3101;
	ld.f32 	%f3102, [%rd31+124];
	ld.f32 	%f3103, [%rd77+124];
	add.f32 	%f3104, %f3102, %f3103;
	st.f32 	[%rd77+124], %f3104;
	ld.f32 	%f3105, [%rd31+128];
	ld.f32 	%f3106, [%rd77+128];
	add.f32 	%f3107, %f3105, %f3106;
	st.f32 	[%rd77+128], %f3107;
	ld.f32 	%f3108, [%rd31+132];
	ld.f32 	%f3109, [%rd77+132];
	add.f32 	%f3110, %f3108, %f3109;
	st.f32 	[%rd77+132], %f3110;
	ld.f32 	%f3111, [%rd31+136];
	ld.f32 	%f3112, [%rd77+136];
	add.f32 	%f3113, %f3111, %f3112;
	st.f32 	[%rd77+136], %f3113;
	ld.f32 	%f3114, [%rd31+140];
	ld.f32 	%f3115, [%rd77+140];
	add.f32 	%f3116, %f3114, %f3115;
	st.f32 	[%rd77+140], %f3116;
	ld.f32 	%f3117, [%rd31+144];
	ld.f32 	%f3118, [%rd77+144];
	add.f32 	%f3119, %f3117, %f3118;
	st.f32 	[%rd77+144], %f3119;
	ld.f32 	%f3120, [%rd31+148];
	ld.f32 	%f3121, [%rd77+148];
	add.f32 	%f3122, %f3120, %f3121;
	st.f32 	[%rd77+148], %f3122;
	ld.f32 	%f3123, [%rd31+152];
	ld.f32 	%f3124, [%rd77+152];
	add.f32 	%f3125, %f3123, %f3124;
	st.f32 	[%rd77+152], %f3125;
	ld.f32 	%f3126, [%rd31+156];
	ld.f32 	%f3127, [%rd77+156];
	add.f32 	%f3128, %f3126, %f3127;
	st.f32 	[%rd77+156], %f3128;
	ld.f32 	%f3129, [%rd31+160];
	ld.f32 	%f3130, [%rd77+160];
	add.f32 	%f3131, %f3129, %f3130;
	st.f32 	[%rd77+160], %f3131;
	ld.f32 	%f3132, [%rd31+164];
	ld.f32 	%f3133, [%rd77+164];
	add.f32 	%f3134, %f3132, %f3133;
	st.f32 	[%rd77+164], %f3134;
	ld.f32 	%f3135, [%rd31+168];
	ld.f32 	%f3136, [%rd77+168];
	add.f32 	%f3137, %f3135, %f3136;
	st.f32 	[%rd77+168], %f3137;
	ld.f32 	%f3138, [%rd31+172];
	ld.f32 	%f3139, [%rd77+172];
	add.f32 	%f3140, %f3138, %f3139;
	st.f32 	[%rd77+172], %f3140;
	ld.f32 	%f3141, [%rd31+176];
	ld.f32 	%f3142, [%rd77+176];
	add.f32 	%f3143, %f3141, %f3142;
	st.f32 	[%rd77+176], %f3143;
	ld.f32 	%f3144, [%rd31+180];
	ld.f32 	%f3145, [%rd77+180];
	add.f32 	%f3146, %f3144, %f3145;
	st.f32 	[%rd77+180], %f3146;
	ld.f32 	%f3147, [%rd31+184];
	ld.f32 	%f3148, [%rd77+184];
	add.f32 	%f3149, %f3147, %f3148;
	st.f32 	[%rd77+184], %f3149;
	ld.f32 	%f3150, [%rd31+188];
	ld.f32 	%f3151, [%rd77+188];
	add.f32 	%f3152, %f3150, %f3151;
	st.f32 	[%rd77+188], %f3152;
	ld.f32 	%f3153, [%rd31+192];
	ld.f32 	%f3154, [%rd77+192];
	add.f32 	%f3155, %f3153, %f3154;
	st.f32 	[%rd77+192], %f3155;
	ld.f32 	%f3156, [%rd31+196];
	ld.f32 	%f3157, [%rd77+196];
	add.f32 	%f3158, %f3156, %f3157;
	st.f32 	[%rd77+196], %f3158;
	ld.f32 	%f3159, [%rd31+200];
	ld.f32 	%f3160, [%rd77+200];
	add.f32 	%f3161, %f3159, %f3160;
	st.f32 	[%rd77+200], %f3161;
	ld.f32 	%f3162, [%rd31+204];
	ld.f32 	%f3163, [%rd77+204];
	add.f32 	%f3164, %f3162, %f3163;
	st.f32 	[%rd77+204], %f3164;
	ld.f32 	%f3165, [%rd31+208];
	ld.f32 	%f3166, [%rd77+208];
	add.f32 	%f3167, %f3165, %f3166;
	st.f32 	[%rd77+208], %f3167;
	ld.f32 	%f3168, [%rd31+212];
	ld.f32 	%f3169, [%rd77+212];
	add.f32 	%f3170, %f3168, %f3169;
	st.f32 	[%rd77+212], %f3170;
	ld.f32 	%f3171, [%rd31+216];
	ld.f32 	%f3172, [%rd77+216];
	add.f32 	%f3173, %f3171, %f3172;
	st.f32 	[%rd77+216], %f3173;
	ld.f32 	%f3174, [%rd31+220];
	ld.f32 	%f3175, [%rd77+220];
	add.f32 	%f3176, %f3174, %f3175;
	st.f32 	[%rd77+220], %f3176;
	ld.f32 	%f3177, [%rd31+224];
	ld.f32 	%f3178, [%rd77+224];
	add.f32 	%f3179, %f3177, %f3178;
	st.f32 	[%rd77+224], %f3179;
	ld.f32 	%f3180, [%rd31+228];
	ld.f32 	%f3181, [%rd77+228];
	add.f32 	%f3182, %f3180, %f3181;
	st.f32 	[%rd77+228], %f3182;
	ld.f32 	%f3183, [%rd31+232];
	ld.f32 	%f3184, [%rd77+232];
	add.f32 	%f3185, %f3183, %f3184;
	st.f32 	[%rd77+232], %f3185;
	ld.f32 	%f3186, [%rd31+236];
	ld.f32 	%f3187, [%rd77+236];
	add.f32 	%f3188, %f3186, %f3187;
	st.f32 	[%rd77+236], %f3188;
	ld.f32 	%f3189, [%rd31+240];
	ld.f32 	%f3190, [%rd77+240];
	add.f32 	%f3191, %f3189, %f3190;
	st.f32 	[%rd77+240], %f3191;
	ld.f32 	%f3192, [%rd31+244];
	ld.f32 	%f3193, [%rd77+244];
	add.f32 	%f3194, %f3192, %f3193;
	st.f32 	[%rd77+244], %f3194;
	ld.f32 	%f3195, [%rd31+248];
	ld.f32 	%f3196, [%rd77+248];
	add.f32 	%f3197, %f3195, %f3196;
	st.f32 	[%rd77+248], %f3197;
	ld.f32 	%f3198, [%rd31+252];
	ld.f32 	%f3199, [%rd77+252];
	add.f32 	%f3200, %f3198, %f3199;
	st.f32 	[%rd77+252], %f3200;
$L__BB13_51:
	mov.b32 	%r116, 4;
	mov.b32 	%r117, 31;
	mov.b32 	%r118, -1;
	// begin inline asm
	shfl.sync.down.b32 %r109, %r90, %r116, %r117, %r118;
	// end inline asm
	// begin inline asm
	shfl.sync.down.b32 %r114, %r95, %r116, %r117, %r118;
	// end inline asm
	setp.gt.s32 	%p10, %r88, 27;
	@%p10 bra 	$L__BB13_53;
	mov.b64 	%rd32, {%r109, %r114};
	ld.f32 	%f3201, [%rd32];
	ld.f32 	%f3202, [%rd77];
	add.f32 	%f3203, %f3201, %f3202;
	st.f32 	[%rd77], %f3203;
	ld.f32 	%f3204, [%rd32+4];
	ld.f32 	%f3205, [%rd77+4];
	add.f32 	%f3206, %f3204, %f3205;
	st.f32 	[%rd77+4], %f3206;
	ld.f32 	%f3207, [%rd32+8];
	ld.f32 	%f3208, [%rd77+8];
	add.f32 	%f3209, %f3207, %f3208;
	st.f32 	[%rd77+8], %f3209;
	ld.f32 	%f3210, [%rd32+12];
	ld.f32 	%f3211, [%rd77+12];
	add.f32 	%f3212, %f3210, %f3211;
	st.f32 	[%rd77+12], %f3212;
	ld.f32 	%f3213, [%rd32+16];
	ld.f32 	%f3214, [%rd77+16];
	add.f32 	%f3215, %f3213, %f3214;
	st.f32 	[%rd77+16], %f3215;
	ld.f32 	%f3216, [%rd32+20];
	ld.f32 	%f3217, [%rd77+20];
	add.f32 	%f3218, %f3216, %f3217;
	st.f32 	[%rd77+20], %f3218;
	ld.f32 	%f3219, [%rd32+24];
	ld.f32 	%f3220, [%rd77+24];
	add.f32 	%f3221, %f3219, %f3220;
	st.f32 	[%rd77+24], %f3221;
	ld.f32 	%f3222, [%rd32+28];
	ld.f32 	%f3223, [%rd77+28];
	add.f32 	%f3224, %f3222, %f3223;
	st.f32 	[%rd77+28], %f3224;
	ld.f32 	%f3225, [%rd32+32];
	ld.f32 	%f3226, [%rd77+32];
	add.f32 	%f3227, %f3225, %f3226;
	st.f32 	[%rd77+32], %f3227;
	ld.f32 	%f3228, [%rd32+36];
	ld.f32 	%f3229, [%rd77+36];
	add.f32 	%f3230, %f3228, %f3229;
	st.f32 	[%rd77+36], %f3230;
	ld.f32 	%f3231, [%rd32+40];
	ld.f32 	%f3232, [%rd77+40];
	add.f32 	%f3233, %f3231, %f3232;
	st.f32 	[%rd77+40], %f3233;
	ld.f32 	%f3234, [%rd32+44];
	ld.f32 	%f3235, [%rd77+44];
	add.f32 	%f3236, %f3234, %f3235;
	st.f32 	[%rd77+44], %f3236;
	ld.f32 	%f3237, [%rd32+48];
	ld.f32 	%f3238, [%rd77+48];
	add.f32 	%f3239, %f3237, %f3238;
	st.f32 	[%rd77+48], %f3239;
	ld.f32 	%f3240, [%rd32+52];
	ld.f32 	%f3241, [%rd77+52];
	add.f32 	%f3242, %f3240, %f3241;
	st.f32 	[%rd77+52], %f3242;
	ld.f32 	%f3243, [%rd32+56];
	ld.f32 	%f3244, [%rd77+56];
	add.f32 	%f3245, %f3243, %f3244;
	st.f32 	[%rd77+56], %f3245;
	ld.f32 	%f3246, [%rd32+60];
	ld.f32 	%f3247, [%rd77+60];
	add.f32 	%f3248, %f3246, %f3247;
	st.f32 	[%rd77+60], %f3248;
	ld.f32 	%f3249, [%rd32+64];
	ld.f32 	%f3250, [%rd77+64];
	add.f32 	%f3251, %f3249, %f3250;
	st.f32 	[%rd77+64], %f3251;
	ld.f32 	%f3252, [%rd32+68];
	ld.f32 	%f3253, [%rd77+68];
	add.f32 	%f3254, %f3252, %f3253;
	st.f32 	[%rd77+68], %f3254;
	ld.f32 	%f3255, [%rd32+72];
	ld.f32 	%f3256, [%rd77+72];
	add.f32 	%f3257, %f3255, %f3256;
	st.f32 	[%rd77+72], %f3257;
	ld.f32 	%f3258, [%rd32+76];
	ld.f32 	%f3259, [%rd77+76];
	add.f32 	%f3260, %f3258, %f3259;
	st.f32 	[%rd77+76], %f3260;
	ld.f32 	%f3261, [%rd32+80];
	ld.f32 	%f3262, [%rd77+80];
	add.f32 	%f3263, %f3261, %f3262;
	st.f32 	[%rd77+80], %f3263;
	ld.f32 	%f3264, [%rd32+84];
	ld.f32 	%f3265, [%rd77+84];
	add.f32 	%f3266, %f3264, %f3265;
	st.f32 	[%rd77+84], %f3266;
	ld.f32 	%f3267, [%rd32+88];
	ld.f32 	%f3268, [%rd77+88];
	add.f32 	%f3269, %f3267, %f3268;
	st.f32 	[%rd77+88], %f3269;
	ld.f32 	%f3270, [%rd32+92];
	ld.f32 	%f3271, [%rd77+92];
	add.f32 	%f3272, %f3270, %f3271;
	st.f32 	[%rd77+92], %f3272;
	ld.f32 	%f3273, [%rd32+96];
	ld.f32 	%f3274, [%rd77+96];
	add.f32 	%f3275, %f3273, %f3274;
	st.f32 	[%rd77+96], %f3275;
	ld.f32 	%f3276, [%rd32+100];
	ld.f32 	%f3277, [%rd77+100];
	add.f32 	%f3278, %f3276, %f3277;
	st.f32 	[%rd77+100], %f3278;
	ld.f32 	%f3279, [%rd32+104];
	ld.f32 	%f3280, [%rd77+104];
	add.f32 	%f3281, %f3279, %f3280;
	st.f32 	[%rd77+104], %f3281;
	ld.f32 	%f3282, [%rd32+108];
	ld.f32 	%f3283, [%rd77+108];
	add.f32 	%f3284, %f3282, %f3283;
	st.f32 	[%rd77+108], %f3284;
	ld.f32 	%f3285, [%rd32+112];
	ld.f32 	%f3286, [%rd77+112];
	add.f32 	%f3287, %f3285, %f3286;
	st.f32 	[%rd77+112], %f3287;
	ld.f32 	%f3288, [%rd32+116];
	ld.f32 	%f3289, [%rd77+116];
	add.f32 	%f3290, %f3288, %f3289;
	st.f32 	[%rd77+116], %f3290;
	ld.f32 	%f3291, [%rd32+120];
	ld.f32 	%f3292, [%rd77+120];
	add.f32 	%f3293, %f3291, %f3292;
	st.f32 	[%rd77+120], %f3293;
	ld.f32 	%f3294, [%rd32+124];
	ld.f32 	%f3295, [%rd77+124];
	add.f32 	%f3296, %f3294, %f3295;
	st.f32 	[%rd77+124], %f3296;
	ld.f32 	%f3297, [%rd32+128];
	ld.f32 	%f3298, [%rd77+128];
	add.f32 	%f3299, %f3297, %f3298;
	st.f32 	[%rd77+128], %f3299;
	ld.f32 	%f3300, [%rd32+132];
	ld.f32 	%f3301, [%rd77+132];
	add.f32 	%f3302, %f3300, %f3301;
	st.f32 	[%rd77+132], %f3302;
	ld.f32 	%f3303, [%rd32+136];
	ld.f32 	%f3304, [%rd77+136];
	add.f32 	%f3305, %f3303, %f3304;
	st.f32 	[%rd77+136], %f3305;
	ld.f32 	%f3306, [%rd32+140];
	ld.f32 	%f3307, [%rd77+140];
	add.f32 	%f3308, %f3306, %f3307;
	st.f32 	[%rd77+140], %f3308;
	ld.f32 	%f3309, [%rd32+144];
	ld.f32 	%f3310, [%rd77+144];
	add.f32 	%f3311, %f3309, %f3310;
	st.f32 	[%rd77+144], %f3311;
	ld.f32 	%f3312, [%rd32+148];
	ld.f32 	%f3313, [%rd77+148];
	add.f32 	%f3314, %f3312, %f3313;
	st.f32 	[%rd77+148], %f3314;
	ld.f32 	%f3315, [%rd32+152];
	ld.f32 	%f3316, [%rd77+152];
	add.f32 	%f3317, %f3315, %f3316;
	st.f32 	[%rd77+152], %f3317;
	ld.f32 	%f3318, [%rd32+156];
	ld.f32 	%f3319, [%rd77+156];
	add.f32 	%f3320, %f3318, %f3319;
	st.f32 	[%rd77+156], %f3320;
	ld.f32 	%f3321, [%rd32+160];
	ld.f32 	%f3322, [%rd77+160];
	add.f32 	%f3323, %f3321, %f3322;
	st.f32 	[%rd77+160], %f3323;
	ld.f32 	%f3324, [%rd32+164];
	ld.f32 	%f3325, [%rd77+164];
	add.f32 	%f3326, %f3324, %f3325;
	st.f32 	[%rd77+164], %f3326;
	ld.f32 	%f3327, [%rd32+168];
	ld.f32 	%f3328, [%rd77+168];
	add.f32 	%f3329, %f3327, %f3328;
	st.f32 	[%rd77+168], %f3329;
	ld.f32 	%f3330, [%rd32+172];
	ld.f32 	%f3331, [%rd77+172];
	add.f32 	%f3332, %f3330, %f3331;
	st.f32 	[%rd77+172], %f3332;
	ld.f32 	%f3333, [%rd32+176];
	ld.f32 	%f3334, [%rd77+176];
	add.f32 	%f3335, %f3333, %f3334;
	st.f32 	[%rd77+176], %f3335;
	ld.f32 	%f3336, [%rd32+180];
	ld.f32 	%f3337, [%rd77+180];
	add.f32 	%f3338, %f3336, %f3337;
	st.f32 	[%rd77+180], %f3338;
	ld.f32 	%f3339, [%rd32+184];
	ld.f32 	%f3340, [%rd77+184];
	add.f32 	%f3341, %f3339, %f3340;
	st.f32 	[%rd77+184], %f3341;
	ld.f32 	%f3342, [%rd32+188];
	ld.f32 	%f3343, [%rd77+188];
	add.f32 	%f3344, %f3342, %f3343;
	st.f32 	[%rd77+188], %f3344;
	ld.f32 	%f3345, [%rd32+192];
	ld.f32 	%f3346, [%rd77+192];
	add.f32 	%f3347, %f3345, %f3346;
	st.f32 	[%rd77+192], %f3347;
	ld.f32 	%f3348, [%rd32+196];
	ld.f32 	%f3349, [%rd77+196];
	add.f32 	%f3350, %f3348, %f3349;
	st.f32 	[%rd77+196], %f3350;
	ld.f32 	%f3351, [%rd32+200];
	ld.f32 	%f3352, [%rd77+200];
	add.f32 	%f3353, %f3351, %f3352;
	st.f32 	[%rd77+200], %f3353;
	ld.f32 	%f3354, [%rd32+204];
	ld.f32 	%f3355, [%rd77+204];
	add.f32 	%f3356, %f3354, %f3355;
	st.f32 	[%rd77+204], %f3356;
	ld.f32 	%f3357, [%rd32+208];
	ld.f32 	%f3358, [%rd77+208];
	add.f32 	%f3359, %f3357, %f3358;
	st.f32 	[%rd77+208], %f3359;
	ld.f32 	%f3360, [%rd32+212];
	ld.f32 	%f3361, [%rd77+212];
	add.f32 	%f3362, %f3360, %f3361;
	st.f32 	[%rd77+212], %f3362;
	ld.f32 	%f3363, [%rd32+216];
	ld.f32 	%f3364, [%rd77+216];
	add.f32 	%f3365, %f3363, %f3364;
	st.f32 	[%rd77+216], %f3365;
	ld.f32 	%f3366, [%rd32+220];
	ld.f32 	%f3367, [%rd77+220];
	add.f32 	%f3368, %f3366, %f3367;
	st.f32 	[%rd77+220], %f3368;
	ld.f32 	%f3369, [%rd32+224];
	ld.f32 	%f3370, [%rd77+224];
	add.f32 	%f3371, %f3369, %f3370;
	st.f32 	[%rd77+224], %f3371;
	ld.f32 	%f3372, [%rd32+228];
	ld.f32 	%f3373, [%rd77+228];
	add.f32 	%f3374, %f3372, %f3373;
	st.f32 	[%rd77+228], %f3374;
	ld.f32 	%f3375, [%rd32+232];
	ld.f32 	%f3376, [%rd77+232];
	add.f32 	%f3377, %f3375, %f3376;
	st.f32 	[%rd77+232], %f3377;
	ld.f32 	%f3378, [%rd32+236];
	ld.f32 	%f3379, [%rd77+236];
	add.f32 	%f3380, %f3378, %f3379;
	st.f32 	[%rd77+236], %f3380;
	ld.f32 	%f3381, [%rd32+240];
	ld.f32 	%f3382, [%rd77+240];
	add.f32 	%f3383, %f3381, %f3382;
	st.f32 	[%rd77+240], %f3383;
	ld.f32 	%f3384, [%rd32+244];
	ld.f32 	%f3385, [%rd77+244];
	add.f32 	%f3386, %f3384, %f3385;
	st.f32 	[%rd77+244], %f3386;
	ld.f32 	%f3387, [%rd32+248];
	ld.f32 	%f3388, [%rd77+248];
	add.f32 	%f3389, %f3387, %f3388;
	st.f32 	[%rd77+248], %f3389;
	ld.f32 	%f3390, [%rd32+252];
	ld.f32 	%f3391, [%rd77+252];
	add.f32 	%f3392, %f3390, %f3391;
	st.f32 	[%rd77+252], %f3392;
$L__BB13_53:
	mov.b32 	%r126, 8;
	mov.b32 	%r127, 31;
	mov.b32 	%r128, -1;
	// begin inline asm
	shfl.sync.down.b32 %r119, %r90, %r126, %r127, %r128;
	// end inline asm
	// begin inline asm
	shfl.sync.down.b32 %r124, %r95, %r126, %r127, %r128;
	// end inline asm
	setp.gt.s32 	%p11, %r88, 23;
	@%p11 bra 	$L__BB13_55;
	mov.b64 	%rd33, {%r119, %r124};
	ld.f32 	%f3393, [%rd33];
	ld.f32 	%f3394, [%rd77];
	add.f32 	%f3395, %f3393, %f3394;
	st.f32 	[%rd77], %f3395;
	ld.f32 	%f3396, [%rd33+4];
	ld.f32 	%f3397, [%rd77+4];
	add.f32 	%f3398, %f3396, %f3397;
	st.f32 	[%rd77+4], %f3398;
	ld.f32 	%f3399, [%rd33+8];
	ld.f32 	%f3400, [%rd77+8];
	add.f32 	%f3401, %f3399, %f3400;
	st.f32 	[%rd77+8], %f3401;
	ld.f32 	%f3402, [%rd33+12];
	ld.f32 	%f3403, [%rd77+12];
	add.f32 	%f3404, %f3402, %f3403;
	st.f32 	[%rd77+12], %f3404;
	ld.f32 	%f3405, [%rd33+16];
	ld.f32 	%f3406, [%rd77+16];
	add.f32 	%f3407, %f3405, %f3406;
	st.f32 	[%rd77+16], %f3407;
	ld.f32 	%f3408, [%rd33+20];
	ld.f32 	%f3409, [%rd77+20];
	add.f32 	%f3410, %f3408, %f3409;
	st.f32 	[%rd77+20], %f3410;
	ld.f32 	%f3411, [%rd33+24];
	ld.f32 	%f3412, [%rd77+24];
	add.f32 	%f3413, %f3411, %f3412;
	st.f32 	[%rd77+24], %f3413;
	ld.f32 	%f3414, [%rd33+28];
	ld.f32 	%f3415, [%rd77+28];
	add.f32 	%f3416, %f3414, %f3415;
	st.f32 	[%rd77+28], %f3416;
	ld.f32 	%f3417, [%rd33+32];
	ld.f32 	%f3418, [%rd77+32];
	add.f32 	%f3419, %f3417, %f3418;
	st.f32 	[%rd77+32], %f3419;
	ld.f32 	%f3420, [%rd33+36];
	ld.f32 	%f3421, [%rd77+36];
	add.f32 	%f3422, %f3420, %f3421;
	st.f32 	[%rd77+36], %f3422;
	ld.f32 	%f3423, [%rd33+40];
	ld.f32 	%f3424, [%rd77+40];
	add.f32 	%f3425, %f3423, %f3424;
	st.f32 	[%rd77+40], %f3425;
	ld.f32 	%f3426, [%rd33+44];
	ld.f32 	%f3427, [%rd77+44];
	add.f32 	%f3428, %f3426, %f3427;
	st.f32 	[%rd77+44], %f3428;
	ld.f32 	%f3429, [%rd33+48];
	ld.f32 	%f3430, [%rd77+48];
	add.f32 	%f3431, %f3429, %f3430;
	st.f32 	[%rd77+48], %f3431;
	ld.f32 	%f3432, [%rd33+52];
	ld.f32 	%f3433, [%rd77+52];
	add.f32 	%f3434, %f3432, %f3433;
	st.f32 	[%rd77+52], %f3434;
	ld.f32 	%f3435, [%rd33+56];
	ld.f32 	%f3436, [%rd77+56];
	add.f32 	%f3437, %f3435, %f3436;
	st.f32 	[%rd77+56], %f3437;
	ld.f32 	%f3438, [%rd33+60];
	ld.f32 	%f3439, [%rd77+60];
	add.f32 	%f3440, %f3438, %f3439;
	st.f32 	[%rd77+60], %f3440;
	ld.f32 	%f3441, [%rd33+64];
	ld.f32 	%f3442, [%rd77+64];
	add.f32 	%f3443, %f3441, %f3442;
	st.f32 	[%rd77+64], %f3443;
	ld.f32 	%f3444, [%rd33+68];
	ld.f32 	%f3445, [%rd77+68];
	add.f32 	%f3446, %f3444, %f3445;
	st.f32 	[%rd77+68], %f3446;
	ld.f32 	%f3447, [%rd33+72];
	ld.f32 	%f3448, [%rd77+72];
	add.f32 	%f3449, %f3447, %f3448;
	st.f32 	[%rd77+72], %f3449;
	ld.f32 	%f3450, [%rd33+76];
	ld.f32 	%f3451, [%rd77+76];
	add.f32 	%f3452, %f3450, %f3451;
	st.f32 	[%rd77+76], %f3452;
	ld.f32 	%f3453, [%rd33+80];
	ld.f32 	%f3454, [%rd77+80];
	add.f32 	%f3455, %f3453, %f3454;
	st.f32 	[%rd77+80], %f3455;
	ld.f32 	%f3456, [%rd33+84];
	ld.f32 	%f3457, [%rd77+84];
	add.f32 	%f3458, %f3456, %f3457;
	st.f32 	[%rd77+84], %f3458;
	ld.f32 	%f3459, [%rd33+88];
	ld.f32 	%f3460, [%rd77+88];
	add.f32 	%f3461, %f3459, %f3460;
	st.f32 	[%rd77+88], %f3461;
	ld.f32 	%f3462, [%rd33+92];
	ld.f32 	%f3463, [%rd77+92];
	add.f32 	%f3464, %f3462, %f3463;
	st.f32 	[%rd77+92], %f3464;
	ld.f32 	%f3465, [%rd33+96];
	ld.f32 	%f3466, [%rd77+96];
	add.f32 	%f3467, %f3465, %f3466;
	st.f32 	[%rd77+96], %f3467;
	ld.f32 	%f3468, [%rd33+100];
	ld.f32 	%f3469, [%rd77+100];
	add.f32 	%f3470, %f3468, %f3469;
	st.f32 	[%rd77+100], %f3470;
	ld.f32 	%f3471, [%rd33+104];
	ld.f32 	%f3472, [%rd77+104];
	add.f32 	%f3473, %f3471, %f3472;
	st.f32 	[%rd77+104], %f3473;
	ld.f32 	%f3474, [%rd33+108];
	ld.f32 	%f3475, [%rd77+108];
	add.f32 	%f3476, %f3474, %f3475;
	st.f32 	[%rd77+108], %f3476;
	ld.f32 	%f3477, [%rd33+112];
	ld.f32 	%f3478, [%rd77+112];
	add.f32 	%f3479, %f3477, %f3478;
	st.f32 	[%rd77+112], %f3479;
	ld.f32 	%f3480, [%rd33+116];
	ld.f32 	%f3481, [%rd77+116];
	add.f32 	%f3482, %f3480, %f3481;
	st.f32 	[%rd77+116], %f3482;
	ld.f32 	%f3483, [%rd33+120];
	ld.f32 	%f3484, [%rd77+120];
	add.f32 	%f3485, %f3483, %f3484;
	st.f32 	[%rd77+120], %f3485;
	ld.f32 	%f3486, [%rd33+124];
	ld.f32 	%f3487, [%rd77+124];
	add.f32 	%f3488, %f3486, %f3487;
	st.f32 	[%rd77+124], %f3488;
	ld.f32 	%f3489, [%rd33+128];
	ld.f32 	%f3490, [%rd77+128];
	add.f32 	%f3491, %f3489, %f3490;
	st.f32 	[%rd77+128], %f3491;
	ld.f32 	%f3492, [%rd33+132];
	ld.f32 	%f3493, [%rd77+132];
	add.f32 	%f3494, %f3492, %f3493;
	st.f32 	[%rd77+132], %f3494;
	ld.f32 	%f3495, [%rd33+136];
	ld.f32 	%f3496, [%rd77+136];
	add.f32 	%f3497, %f3495, %f3496;
	st.f32 	[%rd77+136], %f3497;
	ld.f32 	%f3498, [%rd33+140];
	ld.f32 	%f3499, [%rd77+140];
	add.f32 	%f3500, %f3498, %f3499;
	st.f32 	[%rd77+140], %f3500;
	ld.f32 	%f3501, [%rd33+144];
	ld.f32 	%f3502, [%rd77+144];
	add.f32 	%f3503, %f3501, %f3502;
	st.f32 	[%rd77+144], %f3503;
	ld.f32 	%f3504, [%rd33+148];
	ld.f32 	%f3505, [%rd77+148];
	add.f32 	%f3506, %f3504, %f3505;
	st.f32 	[%rd77+148], %f3506;
	ld.f32 	%f3507, [%rd33+152];
	ld.f32 	%f3508, [%rd77+152];
	add.f32 	%f3509, %f3507, %f3508;
	st.f32 	[%rd77+152], %f3509;
	ld.f32 	%f3510, [%rd33+156];
	ld.f32 	%f3511, [%rd77+156];
	add.f32 	%f3512, %f3510, %f3511;
	st.f32 	[%rd77+156], %f3512;
	ld.f32 	%f3513, [%rd33+160];
	ld.f32 	%f3514, [%rd77+160];
	add.f32 	%f3515, %f3513, %f3514;
	st.f32 	[%rd77+160], %f3515;
	ld.f32 	%f3516, [%rd33+164];
	ld.f32 	%f3517, [%rd77+164];
	add.f32 	%f3518, %f3516, %f3517;
	st.f32 	[%rd77+164], %f3518;
	ld.f32 	%f3519, [%rd33+168];
	ld.f32 	%f3520, [%rd77+168];
	add.f32 	%f3521, %f3519, %f3520;
	st.f32 	[%rd77+168], %f3521;
	ld.f32 	%f3522, [%rd33+172];
	ld.f32 	%f3523, [%rd77+172];
	add.f32 	%f3524, %f3522, %f3523;
	st.f32 	[%rd77+172], %f3524;
	ld.f32 	%f3525, [%rd33+176];
	ld.f32 	%f3526, [%rd77+176];
	add.f32 	%f3527, %f3525, %f3526;
	st.f32 	[%rd77+176], %f3527;
	ld.f32 	%f3528, [%rd33+180];
	ld.f32 	%f3529, [%rd77+180];
	add.f32 	%f3530, %f3528, %f3529;
	st.f32 	[%rd77+180], %f3530;
	ld.f32 	%f3531, [%rd33+184];
	ld.f32 	%f3532, [%rd77+184];
	add.f32 	%f3533, %f3531, %f3532;
	st.f32 	[%rd77+184], %f3533;
	ld.f32 	%f3534, [%rd33+188];
	ld.f32 	%f3535, [%rd77+188];
	add.f32 	%f3536, %f3534, %f3535;
	st.f32 	[%rd77+188], %f3536;
	ld.f32 	%f3537, [%rd33+192];
	ld.f32 	%f3538, [%rd77+192];
	add.f32 	%f3539, %f3537, %f3538;
	st.f32 	[%rd77+192], %f3539;
	ld.f32 	%f3540, [%rd33+196];
	ld.f32 	%f3541, [%rd77+196];
	add.f32 	%f3542, %f3540, %f3541;
	st.f32 	[%rd77+196], %f3542;
	ld.f32 	%f3543, [%rd33+200];
	ld.f32 	%f3544, [%rd77+200];
	add.f32 	%f3545, %f3543, %f3544;
	st.f32 	[%rd77+200], %f3545;
	ld.f32 	%f3546, [%rd33+204];
	ld.f32 	%f3547, [%rd77+204];
	add.f32 	%f3548, %f3546, %f3547;
	st.f32 	[%rd77+204], %f3548;
	ld.f32 	%f3549, [%rd33+208];
	ld.f32 	%f3550, [%rd77+208];
	add.f32 	%f3551, %f3549, %f3550;
	st.f32 	[%rd77+208], %f3551;
	ld.f32 	%f3552, [%rd33+212];
	ld.f32 	%f3553, [%rd77+212];
	add.f32 	%f3554, %f3552, %f3553;
	st.f32 	[%rd77+212], %f3554;
	ld.f32 	%f3555, [%rd33+216];
	ld.f32 	%f3556, [%rd77+216];
	add.f32 	%f3557, %f3555, %f3556;
	st.f32 	[%rd77+216], %f3557;
	ld.f32 	%f3558, [%rd33+220];
	ld.f32 	%f3559, [%rd77+220];
	add.f32 	%f3560, %f3558, %f3559;
	st.f32 	[%rd77+220], %f3560;
	ld.f32 	%f3561, [%rd33+224];
	ld.f32 	%f3562, [%rd77+224];
	add.f32 	%f3563, %f3561, %f3562;
	st.f32 	[%rd77+224], %f3563;
	ld.f32 	%f3564, [%rd33+228];
	ld.f32 	%f3565, [%rd77+228];
	add.f32 	%f3566, %f3564, %f3565;
	st.f32 	[%rd77+228], %f3566;
	ld.f32 	%f3567, [%rd33+232];
	ld.f32 	%f3568, [%rd77+232];
	add.f32 	%f3569, %f3567, %f3568;
	st.f32 	[%rd77+232], %f3569;
	ld.f32 	%f3570, [%rd33+236];
	ld.f32 	%f3571, [%rd77+236];
	add.f32 	%f3572, %f3570, %f3571;
	st.f32 	[%rd77+236], %f3572;
	ld.f32 	%f3573, [%rd33+240];
	ld.f32 	%f3574, [%rd77+240];
	add.f32 	%f3575, %f3573, %f3574;
	st.f32 	[%rd77+240], %f3575;
	ld.f32 	%f3576, [%rd33+244];
	ld.f32 	%f3577, [%rd77+244];
	add.f32 	%f3578, %f3576, %f3577;
	st.f32 	[%rd77+244], %f3578;
	ld.f32 	%f3579, [%rd33+248];
	ld.f32 	%f3580, [%rd77+248];
	add.f32 	%f3581, %f3579, %f3580;
	st.f32 	[%rd77+248], %f3581;
	ld.f32 	%f3582, [%rd33+252];
	ld.f32 	%f3583, [%rd77+252];
	add.f32 	%f3584, %f3582, %f3583;
	st.f32 	[%rd77+252], %f3584;
$L__BB13_55:
	mov.u32 	%r64, %tid.x;
	mov.b32 	%r136, 16;
	mov.b32 	%r137, 31;
	mov.b32 	%r138, -1;
	// begin inline asm
	shfl.sync.down.b32 %r129, %r90, %r136, %r137, %r138;
	// end inline asm
	// begin inline asm
	shfl.sync.down.b32 %r134, %r95, %r136, %r137, %r138;
	// end inline asm
	setp.gt.s32 	%p12, %r88, 15;
	@%p12 bra 	$L__BB13_58;
	mov.b64 	%rd34, {%r129, %r134};
	ld.f32 	%f3585, [%rd34];
	ld.f32 	%f3586, [%rd77];
	add.f32 	%f3587, %f3585, %f3586;
	st.f32 	[%rd77], %f3587;
	ld.f32 	%f3588, [%rd34+4];
	ld.f32 	%f3589, [%rd77+4];
	add.f32 	%f3590, %f3588, %f3589;
	st.f32 	[%rd77+4], %f3590;
	ld.f32 	%f3591, [%rd34+8];
	ld.f32 	%f3592, [%rd77+8];
	add.f32 	%f3593, %f3591, %f3592;
	st.f32 	[%rd77+8], %f3593;
	ld.f32 	%f3594, [%rd34+12];
	ld.f32 	%f3595, [%rd77+12];
	add.f32 	%f3596, %f3594, %f3595;
	st.f32 	[%rd77+12], %f3596;
	ld.f32 	%f3597, [%rd34+16];
	ld.f32 	%f3598, [%rd77+16];
	add.f32 	%f3599, %f3597, %f3598;
	st.f32 	[%rd77+16], %f3599;
	ld.f32 	%f3600, [%rd34+20];
	ld.f32 	%f3601, [%rd77+20];
	add.f32 	%f3602, %f3600, %f3601;
	st.f32 	[%rd77+20], %f3602;
	ld.f32 	%f3603, [%rd34+24];
	ld.f32 	%f3604, [%rd77+24];
	add.f32 	%f3605, %f3603, %f3604;
	st.f32 	[%rd77+24], %f3605;
	ld.f32 	%f3606, [%rd34+28];
	ld.f32 	%f3607, [%rd77+28];
	add.f32 	%f3608, %f3606, %f3607;
	st.f32 	[%rd77+28], %f3608;
	ld.f32 	%f3609, [%rd34+32];
	ld.f32 	%f3610, [%rd77+32];
	add.f32 	%f3611, %f3609, %f3610;
	st.f32 	[%rd77+32], %f3611;
	ld.f32 	%f3612, [%rd34+36];
	ld.f32 	%f3613, [%rd77+36];
	add.f32 	%f3614, %f3612, %f3613;
	st.f32 	[%rd77+36], %f3614;
	ld.f32 	%f3615, [%rd34+40];
	ld.f32 	%f3616, [%rd77+40];
	add.f32 	%f3617, %f3615, %f3616;
	st.f32 	[%rd77+40], %f3617;
	ld.f32 	%f3618, [%rd34+44];
	ld.f32 	%f3619, [%rd77+44];
	add.f32 	%f3620, %f3618, %f3619;
	st.f32 	[%rd77+44], %f3620;
	ld.f32 	%f3621, [%rd34+48];
	ld.f32 	%f3622, [%rd77+48];
	add.f32 	%f3623, %f3621, %f3622;
	st.f32 	[%rd77+48], %f3623;
	ld.f32 	%f3624, [%rd34+52];
	ld.f32 	%f3625, [%rd77+52];
	add.f32 	%f3626, %f3624, %f3625;
	st.f32 	[%rd77+52], %f3626;
	ld.f32 	%f3627, [%rd34+56];
	ld.f32 	%f3628, [%rd77+56];
	add.f32 	%f3629, %f3627, %f3628;
	st.f32 	[%rd77+56], %f3629;
	ld.f32 	%f3630, [%rd34+60];
	ld.f32 	%f3631, [%rd77+60];
	add.f32 	%f3632, %f3630, %f3631;
	st.f32 	[%rd77+60], %f3632;
	ld.f32 	%f3633, [%rd34+64];
	ld.f32 	%f3634, [%rd77+64];
	add.f32 	%f3635, %f3633, %f3634;
	st.f32 	[%rd77+64], %f3635;
	ld.f32 	%f3636, [%rd34+68];
	ld.f32 	%f3637, [%rd77+68];
	add.f32 	%f3638, %f3636, %f3637;
	st.f32 	[%rd77+68], %f3638;
	ld.f32 	%f3639, [%rd34+72];
	ld.f32 	%f3640, [%rd77+72];
	add.f32 	%f3641, %f3639, %f3640;
	st.f32 	[%rd77+72], %f3641;
	ld.f32 	%f3642, [%rd34+76];
	ld.f32 	%f3643, [%rd77+76];
	add.f32 	%f3644, %f3642, %f3643;
	st.f32 	[%rd77+76], %f3644;
	ld.f32 	%f3645, [%rd34+80];
	ld.f32 	%f3646, [%rd77+80];
	add.f32 	%f3647, %f3645, %f3646;
	st.f32 	[%rd77+80], %f3647;
	ld.f32 	%f3648, [%rd34+84];
	ld.f32 	%f3649, [%rd77+84];
	add.f32 	%f3650, %f3648, %f3649;
	st.f32 	[%rd77+84], %f3650;
	ld.f32 	%f3651, [%rd34+88];
	ld.f32 	%f3652, [%rd77+88];
	add.f32 	%f3653, %f3651, %f3652;
	st.f32 	[%rd77+88], %f3653;
	ld.f32 	%f3654, [%rd34+92];
	ld.f32 	%f3655, [%rd77+92];
	add.f32 	%f3656, %f3654, %f3655;
	st.f32 	[%rd77+92], %f3656;
	ld.f32 	%f3657, [%rd34+96];
	ld.f32 	%f3658, [%rd77+96];
	add.f32 	%f3659, %f3657, %f3658;
	st.f32 	[%rd77+96], %f3659;
	ld.f32 	%f3660, [%rd34+100];
	ld.f32 	%f3661, [%rd77+100];
	add.f32 	%f3662, %f3660, %f3661;
	st.f32 	[%rd77+100], %f3662;
	ld.f32 	%f3663, [%rd34+104];
	ld.f32 	%f3664, [%rd77+104];
	add.f32 	%f3665, %f3663, %f3664;
	st.f32 	[%rd77+104], %f3665;
	ld.f32 	%f3666, [%rd34+108];
	ld.f32 	%f3667, [%rd77+108];
	add.f32 	%f3668, %f3666, %f3667;
	st.f32 	[%rd77+108], %f3668;
	ld.f32 	%f3669, [%rd34+112];
	ld.f32 	%f3670, [%rd77+112];
	add.f32 	%f3671, %f3669, %f3670;
	st.f32 	[%rd77+112], %f3671;
	ld.f32 	%f3672, [%rd34+116];
	ld.f32 	%f3673, [%rd77+116];
	add.f32 	%f3674, %f3672, %f3673;
	st.f32 	[%rd77+116], %f3674;
	ld.f32 	%f3675, [%rd34+120];
	ld.f32 	%f3676, [%rd77+120];
	add.f32 	%f3677, %f3675, %f3676;
	st.f32 	[%rd77+120], %f3677;
	ld.f32 	%f3678, [%rd34+124];
	ld.f32 	%f3679, [%rd77+124];
	add.f32 	%f3680, %f3678, %f3679;
	st.f32 	[%rd77+124], %f3680;
	ld.f32 	%f3681, [%rd34+128];
	ld.f32 	%f3682, [%rd77+128];
	add.f32 	%f3683, %f3681, %f3682;
	st.f32 	[%rd77+128], %f3683;
	ld.f32 	%f3684, [%rd34+132];
	ld.f32 	%f3685, [%rd77+132];
	add.f32 	%f3686, %f3684, %f3685;
	st.f32 	[%rd77+132], %f3686;
	ld.f32 	%f3687, [%rd34+136];
	ld.f32 	%f3688, [%rd77+136];
	add.f32 	%f3689, %f3687, %f3688;
	st.f32 	[%rd77+136], %f3689;
	ld.f32 	%f3690, [%rd34+140];
	ld.f32 	%f3691, [%rd77+140];
	add.f32 	%f3692, %f3690, %f3691;
	st.f32 	[%rd77+140], %f3692;
	ld.f32 	%f3693, [%rd34+144];
	ld.f32 	%f3694, [%rd77+144];
	add.f32 	%f3695, %f3693, %f3694;
	st.f32 	[%rd77+144], %f3695;
	ld.f32 	%f3696, [%rd34+148];
	ld.f32 	%f3697, [%rd77+148];
	add.f32 	%f3698, %f3696, %f3697;
	st.f32 	[%rd77+148], %f3698;
	ld.f32 	%f3699, [%rd34+152];
	ld.f32 	%f3700, [%rd77+152];
	add.f32 	%f3701, %f3699, %f3700;
	st.f32 	[%rd77+152], %f3701;
	ld.f32 	%f3702, [%rd34+156];
	ld.f32 	%f3703, [%rd77+156];
	add.f32 	%f3704, %f3702, %f3703;
	st.f32 	[%rd77+156], %f3704;
	ld.f32 	%f3705, [%rd34+160];
	ld.f32 	%f3706, [%rd77+160];
	add.f32 	%f3707, %f3705, %f3706;
	st.f32 	[%rd77+160], %f3707;
	ld.f32 	%f3708, [%rd34+164];
	ld.f32 	%f3709, [%rd77+164];
	add.f32 	%f3710, %f3708, %f3709;
	st.f32 	[%rd77+164], %f3710;
	ld.f32 	%f3711, [%rd34+168];
	ld.f32 	%f3712, [%rd77+168];
	add.f32 	%f3713, %f3711, %f3712;
	st.f32 	[%rd77+168], %f3713;
	ld.f32 	%f3714, [%rd34+172];
	ld.f32 	%f3715, [%rd77+172];
	add.f32 	%f3716, %f3714, %f3715;
	st.f32 	[%rd77+172], %f3716;
	ld.f32 	%f3717, [%rd34+176];
	ld.f32 	%f3718, [%rd77+176];
	add.f32 	%f3719, %f3717, %f3718;
	st.f32 	[%rd77+176], %f3719;
	ld.f32 	%f3720, [%rd34+180];
	ld.f32 	%f3721, [%rd77+180];
	add.f32 	%f3722, %f3720, %f3721;
	st.f32 	[%rd77+180], %f3722;
	ld.f32 	%f3723, [%rd34+184];
	ld.f32 	%f3724, [%rd77+184];
	add.f32 	%f3725, %f3723, %f3724;
	st.f32 	[%rd77+184], %f3725;
	ld.f32 	%f3726, [%rd34+188];
	ld.f32 	%f3727, [%rd77+188];
	add.f32 	%f3728, %f3726, %f3727;
	st.f32 	[%rd77+188], %f3728;
	ld.f32 	%f3729, [%rd34+192];
	ld.f32 	%f3730, [%rd77+192];
	add.f32 	%f3731, %f3729, %f3730;
	st.f32 	[%rd77+192], %f3731;
	ld.f32 	%f3732, [%rd34+196];
	ld.f32 	%f3733, [%rd77+196];
	add.f32 	%f3734, %f3732, %f3733;
	st.f32 	[%rd77+196], %f3734;
	ld.f32 	%f3735, [%rd34+200];
	ld.f32 	%f3736, [%rd77+200];
	add.f32 	%f3737, %f3735, %f3736;
	st.f32 	[%rd77+200], %f3737;
	ld.f32 	%f3738, [%rd34+204];
	ld.f32 	%f3739, [%rd77+204];
	add.f32 	%f3740, %f3738, %f3739;
	st.f32 	[%rd77+204], %f3740;
	ld.f32 	%f3741, [%rd34+208];
	ld.f32 	%f3742, [%rd77+208];
	add.f32 	%f3743, %f3741, %f3742;
	st.f32 	[%rd77+208], %f3743;
	ld.f32 	%f3744, [%rd34+212];
	ld.f32 	%f3745, [%rd77+212];
	add.f32 	%f3746, %f3744, %f3745;
	st.f32 	[%rd77+212], %f3746;
	ld.f32 	%f3747, [%rd34+216];
	ld.f32 	%f3748, [%rd77+216];
	add.f32 	%f3749, %f3747, %f3748;
	st.f32 	[%rd77+216], %f3749;
	ld.f32 	%f3750, [%rd34+220];
	ld.f32 	%f3751, [%rd77+220];
	add.f32 	%f3752, %f3750, %f3751;
	st.f32 	[%rd77+220], %f3752;
	ld.f32 	%f3753, [%rd34+224];
	ld.f32 	%f3754, [%rd77+224];
	add.f32 	%f3755, %f3753, %f3754;
	st.f32 	[%rd77+224], %f3755;
	ld.f32 	%f3756, [%rd34+228];
	ld.f32 	%f3757, [%rd77+228];
	add.f32 	%f3758, %f3756, %f3757;
	st.f32 	[%rd77+228], %f3758;
	ld.f32 	%f3759, [%rd34+232];
	ld.f32 	%f3760, [%rd77+232];
	add.f32 	%f3761, %f3759, %f3760;
	st.f32 	[%rd77+232], %f3761;
	ld.f32 	%f3762, [%rd34+236];
	ld.f32 	%f3763, [%rd77+236];
	add.f32 	%f3764, %f3762, %f3763;
	st.f32 	[%rd77+236], %f3764;
	ld.f32 	%f3765, [%rd34+240];
	ld.f32 	%f3766, [%rd77+240];
	add.f32 	%f3767, %f3765, %f3766;
	st.f32 	[%rd77+240], %f3767;
	ld.f32 	%f3768, [%rd34+244];
	ld.f32 	%f3769, [%rd77+244];
	add.f32 	%f3770, %f3768, %f3769;
	st.f32 	[%rd77+244], %f3770;
	ld.f32 	%f3771, [%rd34+248];
	ld.f32 	%f3772, [%rd77+248];
	add.f32 	%f3773, %f3771, %f3772;
	st.f32 	[%rd77+248], %f3773;
	ld.f32 	%f3774, [%rd34+252];
	ld.f32 	%f3775, [%rd77+252];
	add.f32 	%f3776, %f3774, %f3775;
	st.f32 	[%rd77+252], %f3776;
	setp.ne.s32 	%p13, %r88, 0;
	@%p13 bra 	$L__BB13_58;
	shr.u32 	%r139, %r64, 2;
	and.b32  	%r140, %r139, 248;
	mov.u32 	%r141, _ZZN3cub18CUB_300001_SM_10006detail6reduce18DeviceReduceKernelINS2_10policy_hubIPfj9sum_deltaE10Policy1000EN6thrust24THRUST_300001_SM_1000_NS6detail15normal_iteratorINSA_10device_ptrIS5_EEEEjS6_S5_N4cuda3std3__410__identityEEEvT0_PT3_T1_NS0_13GridEvenShareISN_EET2_T4_E12temp_storage;
	add.s32 	%r142, %r141, %r140;
	st.shared.u64 	[%r142+8], %rd77;
$L__BB13_58:
	bar.sync 	0;
	setp.ne.s32 	%p14, %r64, 0;
	@%p14 bra 	$L__BB13_60;
	ld.shared.u64 	%rd35, [_ZZN3cub18CUB_300001_SM_10006detail6reduce18DeviceReduceKernelINS2_10policy_hubIPfj9sum_deltaE10Policy1000EN6thrust24THRUST_300001_SM_1000_NS6detail15normal_iteratorINSA_10device_ptrIS5_EEEEjS6_S5_N4cuda3std3__410__identityEEEvT0_PT3_T1_NS0_13GridEvenShareISN_EET2_T4_E12temp_storage+16];
	ld.f32 	%f3777, [%rd35];
	ld.f32 	%f3778, [%rd77];
	add.f32 	%f3779, %f3777, %f3778;
	st.f32 	[%rd77], %f3779;
	ld.f32 	%f3780, [%rd35+4];
	ld.f32 	%f3781, [%rd77+4];
	add.f32 	%f3782, %f3780, %f3781;
	st.f32 	[%rd77+4], %f3782;
	ld.f32 	%f3783, [%rd35+8];
	ld.f32 	%f3784, [%rd77+8];
	add.f32 	%f3785, %f3783, %f3784;
	st.f32 	[%rd77+8], %f3785;
	ld.f32 	%f3786, [%rd35+12];
	ld.f32 	%f3787, [%rd77+12];
	add.f32 	%f3788, %f3786, %f3787;
	st.f32 	[%rd77+12], %f3788;
	ld.f32 	%f3789, [%rd35+16];
	ld.f32 	%f3790, [%rd77+16];
	add.f32 	%f3791, %f3789, %f3790;
	st.f32 	[%rd77+16], %f3791;
	ld.f32 	%f3792, [%rd35+20];
	ld.f32 	%f3793, [%rd77+20];
	add.f32 	%f3794, %f3792, %f3793;
	st.f32 	[%rd77+20], %f3794;
	ld.f32 	%f3795, [%rd35+24];
	ld.f32 	%f3796, [%rd77+24];
	add.f32 	%f3797, %f3795, %f3796;
	st.f32 	[%rd77+24], %f3797;
	ld.f32 	%f3798, [%rd35+28];
	ld.f32 	%f3799, [%rd77+28];
	add.f32 	%f3800, %f3798, %f3799;
	st.f32 	[%rd77+28], %f3800;
	ld.f32 	%f3801, [%rd35+32];
	ld.f32 	%f3802, [%rd77+32];
	add.f32 	%f3803, %f3801, %f3802;
	st.f32 	[%rd77+32], %f3803;
	ld.f32 	%f3804, [%rd35+36];
	ld.f32 	%f3805, [%rd77+36];
	add.f32 	%f3806, %f3804, %f3805;
	st.f32 	[%rd77+36], %f3806;
	ld.f32 	%f3807, [%rd35+40];
	ld.f32 	%f3808, [%rd77+40];
	add.f32 	%f3809, %f3807, %f3808;
	st.f32 	[%rd77+40], %f3809;
	ld.f32 	%f3810, [%rd35+44];
	ld.f32 	%f3811, [%rd77+44];
	add.f32 	%f3812, %f3810, %f3811;
	st.f32 	[%rd77+44], %f3812;
	ld.f32 	%f3813, [%rd35+48];
	ld.f32 	%f3814, [%rd77+48];
	add.f32 	%f3815, %f3813, %f3814;
	st.f32 	[%rd77+48], %f3815;
	ld.f32 	%f3816, [%rd35+52];
	ld.f32 	%f3817, [%rd77+52];
	add.f32 	%f3818, %f3816, %f3817;
	st.f32 	[%rd77+52], %f3818;
	ld.f32 	%f3819, [%rd35+56];
	ld.f32 	%f3820, [%rd77+56];
	add.f32 	%f3821, %f3819, %f3820;
	st.f32 	[%rd77+56], %f3821;
	ld.f32 	%f3822, [%rd35+60];
	ld.f32 	%f3823, [%rd77+60];
	add.f32 	%f3824, %f3822, %f3823;
	st.f32 	[%rd77+60], %f3824;
	ld.f32 	%f3825, [%rd35+64];
	ld.f32 	%f3826, [%rd77+64];
	add.f32 	%f3827, %f3825, %f3826;
	st.f32 	[%rd77+64], %f3827;
	ld.f32 	%f3828, [%rd35+68];
	ld.f32 	%f3829, [%rd77+68];
	add.f32 	%f3830, %f3828, %f3829;
	st.f32 	[%rd77+68], %f3830;
	ld.f32 	%f3831, [%rd35+72];
	ld.f32 	%f3832, [%rd77+72];
	add.f32 	%f3833, %f3831, %f3832;
	st.f32 	[%rd77+72], %f3833;
	ld.f32 	%f3834, [%rd35+76];
	ld.f32 	%f3835, [%rd77+76];
	add.f32 	%f3836, %f3834, %f3835;
	st.f32 	[%rd77+76], %f3836;
	ld.f32 	%f3837, [%rd35+80];
	ld.f32 	%f3838, [%rd77+80];
	add.f32 	%f3839, %f3837, %f3838;
	st.f32 	[%rd77+80], %f3839;
	ld.f32 	%f3840, [%rd35+84];
	ld.f32 	%f3841, [%rd77+84];
	add.f32 	%f3842, %f3840, %f3841;
	st.f32 	[%rd77+84], %f3842;
	ld.f32 	%f3843, [%rd35+88];
	ld.f32 	%f3844, [%rd77+88];
	add.f32 	%f3845, %f3843, %f3844;
	st.f32 	[%rd77+88], %f3845;
	ld.f32 	%f3846, [%rd35+92];
	ld.f32 	%f3847, [%rd77+92];
	add.f32 	%f3848, %f3846, %f3847;
	st.f32 	[%rd77+92], %f3848;
	ld.f32 	%f3849, [%rd35+96];
	ld.f32 	%f3850, [%rd77+96];
	add.f32 	%f3851, %f3849, %f3850;
	st.f32 	[%rd77+96], %f3851;
	ld.f32 	%f3852, [%rd35+100];
	ld.f32 	%f3853, [%rd77+100];
	add.f32 	%f3854, %f3852, %f3853;
	st.f32 	[%rd77+100], %f3854;
	ld.f32 	%f3855, [%rd35+104];
	ld.f32 	%f3856, [%rd77+104];
	add.f32 	%f3857, %f3855, %f3856;
	st.f32 	[%rd77+104], %f3857;
	ld.f32 	%f3858, [%rd35+108];
	ld.f32 	%f3859, [%rd77+108];
	add.f32 	%f3860, %f3858, %f3859;
	st.f32 	[%rd77+108], %f3860;
	ld.f32 	%f3861, [%rd35+112];
	ld.f32 	%f3862, [%rd77+112];
	add.f32 	%f3863, %f3861, %f3862;
	st.f32 	[%rd77+112], %f3863;
	ld.f32 	%f3864, [%rd35+116];
	ld.f32 	%f3865, [%rd77+116];
	add.f32 	%f3866, %f3864, %f3865;
	st.f32 	[%rd77+116], %f3866;
	ld.f32 	%f3867, [%rd35+120];
	ld.f32 	%f3868, [%rd77+120];
	add.f32 	%f3869, %f3867, %f3868;
	st.f32 	[%rd77+120], %f3869;
	ld.f32 	%f3870, [%rd35+124];
	ld.f32 	%f3871, [%rd77+124];
	add.f32 	%f3872, %f3870, %f3871;
	st.f32 	[%rd77+124], %f3872;
	ld.f32 	%f3873, [%rd35+128];
	ld.f32 	%f3874, [%rd77+128];
	add.f32 	%f3875, %f3873, %f3874;
	st.f32 	[%rd77+128], %f3875;
	ld.f32 	%f3876, [%rd35+132];
	ld.f32 	%f3877, [%rd77+132];
	add.f32 	%f3878, %f3876, %f3877;
	st.f32 	[%rd77+132], %f3878;
	ld.f32 	%f3879, [%rd35+136];
	ld.f32 	%f3880, [%rd77+136];
	add.f32 	%f3881, %f3879, %f3880;
	st.f32 	[%rd77+136], %f3881;
	ld.f32 	%f3882, [%rd35+140];
	ld.f32 	%f3883, [%rd77+140];
	add.f32 	%f3884, %f3882, %f3883;
	st.f32 	[%rd77+140], %f3884;
	ld.f32 	%f3885, [%rd35+144];
	ld.f32 	%f3886, [%rd77+144];
	add.f32 	%f3887, %f3885, %f3886;
	st.f32 	[%rd77+144], %f3887;
	ld.f32 	%f3888, [%rd35+148];
	ld.f32 	%f3889, [%rd77+148];
	add.f32 	%f3890, %f3888, %f3889;
	st.f32 	[%rd77+148], %f3890;
	ld.f32 	%f3891, [%rd35+152];
	ld.f32 	%f3892, [%rd77+152];
	add.f32 	%f3893, %f3891, %f3892;
	st.f32 	[%rd77+152], %f3893;
	ld.f32 	%f3894, [%rd35+156];
	ld.f32 	%f3895, [%rd77+156];
	add.f32 	%f3896, %f3894, %f3895;
	st.f32 	[%rd77+156], %f3896;
	ld.f32 	%f3897, [%rd35+160];
	ld.f32 	%f3898, [%rd77+160];
	add.f32 	%f3899, %f3897, %f3898;
	st.f32 	[%rd77+160], %f3899;
	ld.f32 	%f3900, [%rd35+164];
	ld.f32 	%f3901, [%rd77+164];
	add.f32 	%f3902, %f3900, %f3901;
	st.f32 	[%rd77+164], %f3902;
	ld.f32 	%f3903, [%rd35+168];
	ld.f32 	%f3904, [%rd77+168];
	add.f32 	%f3905, %f3903, %f3904;
	st.f32 	[%rd77+168], %f3905;
	ld.f32 	%f3906, [%rd35+172];
	ld.f32 	%f3907, [%rd77+172];
	add.f32 	%f3908, %f3906, %f3907;
	st.f32 	[%rd77+172], %f3908;
	ld.f32 	%f3909, [%rd35+176];
	ld.f32 	%f3910, [%rd77+176];
	add.f32 	%f3911, %f3909, %f3910;
	st.f32 	[%rd77+176], %f3911;
	ld.f32 	%f3912, [%rd35+180];
	ld.f32 	%f3913, [%rd77+180];
	add.f32 	%f3914, %f3912, %f3913;
	st.f32 	[%rd77+180], %f3914;
	ld.f32 	%f3915, [%rd35+184];
	ld.f32 	%f3916, [%rd77+184];
	add.f32 	%f3917, %f3915, %f3916;
	st.f32 	[%rd77+184], %f3917;
	ld.f32 	%f3918, [%rd35+188];
	ld.f32 	%f3919, [%rd77+188];
	add.f32 	%f3920, %f3918, %f3919;
	st.f32 	[%rd77+188], %f3920;
	ld.f32 	%f3921, [%rd35+192];
	ld.f32 	%f3922, [%rd77+192];
	add.f32 	%f3923, %f3921, %f3922;
	st.f32 	[%rd77+192], %f3923;
	ld.f32 	%f3924, [%rd35+196];
	ld.f32 	%f3925, [%rd77+196];
	add.f32 	%f3926, %f3924, %f3925;
	st.f32 	[%rd77+196], %f3926;
	ld.f32 	%f3927, [%rd35+200];
	ld.f32 	%f3928, [%rd77+200];
	add.f32 	%f3929, %f3927, %f3928;
	st.f32 	[%rd77+200], %f3929;
	ld.f32 	%f3930, [%rd35+204];
	ld.f32 	%f3931, [%rd77+204];
	add.f32 	%f3932, %f3930, %f3931;
	st.f32 	[%rd77+204], %f3932;
	ld.f32 	%f3933, [%rd35+208];
	ld.f32 	%f3934, [%rd77+208];
	add.f32 	%f3935, %f3933, %f3934;
	st.f32 	[%rd77+208], %f3935;
	ld.f32 	%f3936, [%rd35+212];
	ld.f32 	%f3937, [%rd77+212];
	add.f32 	%f3938, %f3936, %f3937;
	st.f32 	[%rd77+212], %f3938;
	ld.f32 	%f3939, [%rd35+216];
	ld.f32 	%f3940, [%rd77+216];
	add.f32 	%f3941, %f3939, %f3940;
	st.f32 	[%rd77+216], %f3941;
	ld.f32 	%f3942, [%rd35+220];
	ld.f32 	%f3943, [%rd77+220];
	add.f32 	%f3944, %f3942, %f3943;
	st.f32 	[%rd77+220], %f3944;
	ld.f32 	%f3945, [%rd35+224];
	ld.f32 	%f3946, [%rd77+224];
	add.f32 	%f3947, %f3945, %f3946;
	st.f32 	[%rd77+224], %f3947;
	ld.f32 	%f3948, [%rd35+228];
	ld.f32 	%f3949, [%rd77+228];
	add.f32 	%f3950, %f3948, %f3949;
	st.f32 	[%rd77+228], %f3950;
	ld.f32 	%f3951, [%rd35+232];
	ld.f32 	%f3952, [%rd77+232];
	add.f32 	%f3953, %f3951, %f3952;
	st.f32 	[%rd77+232], %f3953;
	ld.f32 	%f3954, [%rd35+236];
	ld.f32 	%f3955, [%rd77+236];
	add.f32 	%f3956, %f3954, %f3955;
	st.f32 	[%rd77+236], %f3956;
	ld.f32 	%f3957, [%rd35+240];
	ld.f32 	%f3958, [%rd77+240];
	add.f32 	%f3959, %f3957, %f3958;
	st.f32 	[%rd77+240], %f3959;
	ld.f32 	%f3960, [%rd35+244];
	ld.f32 	%f3961, [%rd77+244];
	add.f32 	%f3962, %f3960, %f3961;
	st.f32 	[%rd77+244], %f3962;
	ld.f32 	%f3963, [%rd35+248];
	ld.f32 	%f3964, [%rd77+248];
	add.f32 	%f3965, %f3963, %f3964;
	st.f32 	[%rd77+248], %f3965;
	ld.f32 	%f3966, [%rd35+252];
	ld.f32 	%f3967, [%rd77+252];
	add.f32 	%f3968, %f3966, %f3967;
	st.f32 	[%rd77+252], %f3968;
	ld.shared.u64 	%rd36, [_ZZN3cub18CUB_300001_SM_10006detail6reduce18DeviceReduceKernelINS2_10policy_hubIPfj9sum_deltaE10Policy1000EN6thrust24THRUST_300001_SM_1000_NS6detail15normal_iteratorINSA_10device_ptrIS5_EEEEjS6_S5_N4cuda3std3__410__identityEEEvT0_PT3_T1_NS0_13GridEvenShareISN_EET2_T4_E12temp_storage+24];
	ld.f32 	%f3969, [%rd36];
	add.f32 	%f3970, %f3969, %f3779;
	st.f32 	[%rd77], %f3970;
	ld.f32 	%f3971, [%rd36+4];
	add.f32 	%f3972, %f3971, %f3782;
	st.f32 	[%rd77+4], %f3972;
	ld.f32 	%f3973, [%rd36+8];
	add.f32 	%f3974, %f3973, %f3785;
	st.f32 	[%rd77+8], %f3974;
	ld.f32 	%f3975, [%rd36+12];
	add.f32 	%f3976, %f3975, %f3788;
	st.f32 	[%rd77+12], %f3976;
	ld.f32 	%f3977, [%rd36+16];
	add.f32 	%f3978, %f3977, %f3791;
	st.f32 	[%rd77+16], %f3978;
	ld.f32 	%f3979, [%rd36+20];
	add.f32 	%f3980, %f3979, %f3794;
	st.f32 	[%rd77+20], %f3980;
	ld.f32 	%f3981, [%rd36+24];
	add.f32 	%f3982, %f3981, %f3797;
	st.f32 	[%rd77+24], %f3982;
	ld.f32 	%f3983, [%rd36+28];
	add.f32 	%f3984, %f3983, %f3800;
	st.f32 	[%rd77+28], %f3984;
	ld.f32 	%f3985, [%rd36+32];
	add.f32 	%f3986, %f3985, %f3803;
	st.f32 	[%rd77+32], %f3986;
	ld.f32 	%f3987, [%rd36+36];
	add.f32 	%f3988, %f3987, %f3806;
	st.f32 	[%rd77+36], %f3988;
	ld.f32 	%f3989, [%rd36+40];
	add.f32 	%f3990, %f3989, %f3809;
	st.f32 	[%rd77+40], %f3990;
	ld.f32 	%f3991, [%rd36+44];
	add.f32 	%f3992, %f3991, %f3812;
	st.f32 	[%rd77+44], %f3992;
	ld.f32 	%f3993, [%rd36+48];
	add.f32 	%f3994, %f3993, %f3815;
	st.f32 	[%rd77+48], %f3994;
	ld.f32 	%f3995, [%rd36+52];
	add.f32 	%f3996, %f3995, %f3818;
	st.f32 	[%rd77+52], %f3996;
	ld.f32 	%f3997, [%rd36+56];
	add.f32 	%f3998, %f3997, %f3821;
	st.f32 	[%rd77+56], %f3998;
	ld.f32 	%f3999, [%rd36+60];
	add.f32 	%f4000, %f3999, %f3824;
	st.f32 	[%rd77+60], %f4000;
	ld.f32 	%f4001, [%rd36+64];
	add.f32 	%f4002, %f4001, %f3827;
	st.f32 	[%rd77+64], %f4002;
	ld.f32 	%f4003, [%rd36+68];
	add.f32 	%f4004, %f4003, %f3830;
	st.f32 	[%rd77+68], %f4004;
	ld.f32 	%f4005, [%rd36+72];
	add.f32 	%f4006, %f4005, %f3833;
	st.f32 	[%rd77+72], %f4006;
	ld.f32 	%f4007, [%rd36+76];
	add.f32 	%f4008, %f4007, %f3836;
	st.f32 	[%rd77+76], %f4008;
	ld.f32 	%f4009, [%rd36+80];
	add.f32 	%f4010, %f4009, %f3839;
	st.f32 	[%rd77+80], %f4010;
	ld.f32 	%f4011, [%rd36+84];
	add.f32 	%f4012, %f4011, %f3842;
	st.f32 	[%rd77+84], %f4012;
	ld.f32 	%f4013, [%rd36+88];
	add.f32 	%f4014, %f4013, %f3845;
	st.f32 	[%rd77+88], %f4014;
	ld.f32 	%f4015, [%rd36+92];
	add.f32 	%f4016, %f4015, %f3848;
	st.f32 	[%rd77+92], %f4016;
	ld.f32 	%f4017, [%rd36+96];
	add.f32 	%f4018, %f4017, %f3851;
	st.f32 	[%rd77+96], %f4018;
	ld.f32 	%f4019, [%rd36+100];
	add.f32 	%f4020, %f4019, %f3854;
	st.f32 	[%rd77+100], %f4020;
	ld.f32 	%f4021, [%rd36+104];
	add.f32 	%f4022, %f4021, %f3857;
	st.f32 	[%rd77+104], %f4022;
	ld.f32 	%f4023, [%rd36+108];
	add.f32 	%f4024, %f4023, %f3860;
	st.f32 	[%rd77+108], %f4024;
	ld.f32 	%f4025, [%rd36+112];
	add.f32 	%f4026, %f4025, %f3863;
	st.f32 	[%rd77+112], %f4026;
	ld.f32 	%f4027, [%rd36+116];
	add.f32 	%f4028, %f4027, %f3866;
	st.f32 	[%rd77+116], %f4028;
	ld.f32 	%f4029, [%rd36+120];
	add.f32 	%f4030, %f4029, %f3869;
	st.f32 	[%rd77+120], %f4030;
	ld.f32 	%f4031, [%rd36+124];
	add.f32 	%f4032, %f4031, %f3872;
	st.f32 	[%rd77+124], %f4032;
	ld.f32 	%f4033, [%rd36+128];
	add.f32 	%f4034, %f4033, %f3875;
	st.f32 	[%rd77+128], %f4034;
	ld.f32 	%f4035, [%rd36+132];
	add.f32 	%f4036, %f4035, %f3878;
	st.f32 	[%rd77+132], %f4036;
	ld.f32 	%f4037, [%rd36+136];
	add.f32 	%f4038, %f4037, %f3881;
	st.f32 	[%rd77+136], %f4038;
	ld.f32 	%f4039, [%rd36+140];
	add.f32 	%f4040, %f4039, %f3884;
	st.f32 	[%rd77+140], %f4040;
	ld.f32 	%f4041, [%rd36+144];
	add.f32 	%f4042, %f4041, %f3887;
	st.f32 	[%rd77+144], %f4042;
	ld.f32 	%f4043, [%rd36+148];
	add.f32 	%f4044, %f4043, %f3890;
	st.f32 	[%rd77+148], %f4044;
	ld.f32 	%f4045, [%rd36+152];
	add.f32 	%f4046, %f4045, %f3893;
	st.f32 	[%rd77+152], %f4046;
	ld.f32 	%f4047, [%rd36+156];
	add.f32 	%f4048, %f4047, %f3896;
	st.f32 	[%rd77+156], %f4048;
	ld.f32 	%f4049, [%rd36+160];
	add.f32 	%f4050, %f4049, %f3899;
	st.f32 	[%rd77+160], %f4050;
	ld.f32 	%f4051, [%rd36+164];
	add.f32 	%f4052, %f4051, %f3902;
	st.f32 	[%rd77+164], %f4052;
	ld.f32 	%f4053, [%rd36+168];
	add.f32 	%f4054, %f4053, %f3905;
	st.f32 	[%rd77+168], %f4054;
	ld.f32 	%f4055, [%rd36+172];
	add.f32 	%f4056, %f4055, %f3908;
	st.f32 	[%rd77+172], %f4056;
	ld.f32 	%f4057, [%rd36+176];
	add.f32 	%f4058, %f4057, %f3911;
	st.f32 	[%rd77+176], %f4058;
	ld.f32 	%f4059, [%rd36+180];
	add.f32 	%f4060, %f4059, %f3914;
	st.f32 	[%rd77+180], %f4060;
	ld.f32 	%f4061, [%rd36+184];
	add.f32 	%f4062, %f4061, %f3917;
	st.f32 	[%rd77+184], %f4062;
	ld.f32 	%f4063, [%rd36+188];
	add.f32 	%f4064, %f4063, %f3920;
	st.f32 	[%rd77+188], %f4064;
	ld.f32 	%f4065, [%rd36+192];
	add.f32 	%f4066, %f4065, %f3923;
	st.f32 	[%rd77+192], %f4066;
	ld.f32 	%f4067, [%rd36+196];
	add.f32 	%f4068, %f4067, %f3926;
	st.f32 	[%rd77+196], %f4068;
	ld.f32 	%f4069, [%rd36+200];
	add.f32 	%f4070, %f4069, %f3929;
	st.f32 	[%rd77+200], %f4070;
	ld.f32 	%f4071, [%rd36+204];
	add.f32 	%f4072, %f4071, %f3932;
	st.f32 	[%rd77+204], %f4072;
	ld.f32 	%f4073, [%rd36+208];
	add.f32 	%f4074, %f4073, %f3935;
	st.f32 	[%rd77+208], %f4074;
	ld.f32 	%f4075, [%rd36+212];
	add.f32 	%f4076, %f4075, %f3938;
	st.f32 	[%rd77+212], %f4076;
	ld.f32 	%f4077, [%rd36+216];
	add.f32 	%f4078, %f4077, %f3941;
	st.f32 	[%rd77+216], %f4078;
	ld.f32 	%f4079, [%rd36+220];
	add.f32 	%f4080, %f4079, %f3944;
	st.f32 	[%rd77+220], %f4080;
	ld.f32 	%f4081, [%rd36+224];
	add.f32 	%f4082, %f4081, %f3947;
	st.f32 	[%rd77+224], %f4082;
	ld.f32 	%f4083, [%rd36+228];
	add.f32 	%f4084, %f4083, %f3950;
	st.f32 	[%rd77+228], %f4084;
	ld.f32 	%f4085, [%rd36+232];
	add.f32 	%f4086, %f4085, %f3953;
	st.f32 	[%rd77+232], %f4086;
	ld.f32 	%f4087, [%rd36+236];
	add.f32 	%f4088, %f4087, %f3956;
	st.f32 	[%rd77+236], %f4088;
	ld.f32 	%f4089, [%rd36+240];
	add.f32 	%f4090, %f4089, %f3959;
	st.f32 	[%rd77+240], %f4090;
	ld.f32 	%f4091, [%rd36+244];
	add.f32 	%f4092, %f4091, %f3962;
	st.f32 	[%rd77+244], %f4092;
	ld.f32 	%f4093, [%rd36+248];
	add.f32 	%f4094, %f4093, %f3965;
	st.f32 	[%rd77+248], %f4094;
	ld.f32 	%f4095, [%rd36+252];
	add.f32 	%f4096, %f4095, %f3968;
	st.f32 	[%rd77+252], %f4096;
	ld.shared.u64 	%rd37, [_ZZN3cub18CUB_300001_SM_10006detail6reduce18DeviceReduceKernelINS2_10policy_hubIPfj9sum_deltaE10Policy1000EN6thrust24THRUST_300001_SM_1000_NS6detail15normal_iteratorINSA_10device_ptrIS5_EEEEjS6_S5_N4cuda3std3__410__identityEEEvT0_PT3_T1_NS0_13GridEvenShareISN_EET2_T4_E12temp_storage+32];
	ld.f32 	%f4097, [%rd37];
	add.f32 	%f4098, %f4097, %f3970;
	st.f32 	[%rd77], %f4098;
	ld.f32 	%f4099, [%rd37+4];
	add.f32 	%f4100, %f4099, %f3972;
	st.f32 	[%rd77+4], %f4100;
	ld.f32 	%f4101, [%rd37+8];
	add.f32 	%f4102, %f4101, %f3974;
	st.f32 	[%rd77+8], %f4102;
	ld.f32 	%f4103, [%rd37+12];
	add.f32 	%f4104, %f4103, %f3976;
	st.f32 	[%rd77+12], %f4104;
	ld.f32 	%f4105, [%rd37+16];
	add.f32 	%f4106, %f4105, %f3978;
	st.f32 	[%rd77+16], %f4106;
	ld.f32 	%f4107, [%rd37+20];
	add.f32 	%f4108, %f4107, %f3980;
	st.f32 	[%rd77+20], %f4108;
	ld.f32 	%f4109, [%rd37+24];
	add.f32 	%f4110, %f4109, %f3982;
	st.f32 	[%rd77+24], %f4110;
	ld.f32 	%f4111, [%rd37+28];
	add.f32 	%f4112, %f4111, %f3984;
	st.f32 	[%rd77+28], %f4112;
	ld.f32 	%f4113, [%rd37+32];
	add.f32 	%f4114, %f4113, %f3986;
	st.f32 	[%rd77+32], %f4114;
	ld.f32 	%f4115, [%rd37+36];
	add.f32 	%f4116, %f4115, %f3988;
	st.f32 	[%rd77+36], %f4116;
	ld.f32 	%f4117, [%rd37+40];
	add.f32 	%f4118, %f4117, %f3990;
	st.f32 	[%rd77+40], %f4118;
	ld.f32 	%f4119, [%rd37+44];
	add.f32 	%f4120, %f4119, %f3992;
	st.f32 	[%rd77+44], %f4120;
	ld.f32 	%f4121, [%rd37+48];
	add.f32 	%f4122, %f4121, %f3994;
	st.f32 	[%rd77+48], %f4122;
	ld.f32 	%f4123, [%rd37+52];
	add.f32 	%f4124, %f4123, %f3996;
	st.f32 	[%rd77+52], %f4124;
	ld.f32 	%f4125, [%rd37+56];
	add.f32 	%f4126, %f4125, %f3998;
	st.f32 	[%rd77+56], %f4126;
	ld.f32 	%f4127, [%rd37+60];
	add.f32 	%f4128, %f4127, %f4000;
	st.f32 	[%rd77+60], %f4128;
	ld.f32 	%f4129, [%rd37+64];
	add.f32 	%f4130, %f4129, %f4002;
	st.f32 	[%rd77+64], %f4130;
	ld.f32 	%f4131, [%rd37+68];
	add.f32 	%f4132, %f4131, %f4004;
	st.f32 	[%rd77+68], %f4132;
	ld.f32 	%f4133, [%rd37+72];
	add.f32 	%f4134, %f4133, %f4006;
	st.f32 	[%rd77+72], %f4134;
	ld.f32 	%f4135, [%rd37+76];
	add.f32 	%f4136, %f4135, %f4008;
	st.f32 	[%rd77+76], %f4136;
	ld.f32 	%f4137, [%rd37+80];
	add.f32 	%f4138, %f4137, %f4010;
	st.f32 	[%rd77+80], %f4138;
	ld.f32 	%f4139, [%rd37+84];
	add.f32 	%f4140, %f4139, %f4012;
	st.f32 	[%rd77+84], %f4140;
	ld.f32 	%f4141, [%rd37+88];
	add.f32 	%f4142, %f4141, %f4014;
	st.f32 	[%rd77+88], %f4142;
	ld.f32 	%f4143, [%rd37+92];
	add.f32 	%f4144, %f4143, %f4016;
	st.f32 	[%rd77+92], %f4144;
	ld.f32 	%f4145, [%rd37+96];
	add.f32 	%f4146, %f4145, %f4018;
	st.f32 	[%rd77+96], %f4146;
	ld.f32 	%f4147, [%rd37+100];
	add.f32 	%f4148, %f4147, %f4020;
	st.f32 	[%rd77+100], %f4148;
	ld.f32 	%f4149, [%rd37+104];
	add.f32 	%f4150, %f4149, %f4022;
	st.f32 	[%rd77+104], %f4150;
	ld.f32 	%f4151, [%rd37+108];
	add.f32 	%f4152, %f4151, %f4024;
	st.f32 	[%rd77+108], %f4152;
	ld.f32 	%f4153, [%rd37+112];
	add.f32 	%f4154, %f4153, %f4026;
	st.f32 	[%rd77+112], %f4154;
	ld.f32 	%f4155, [%rd37+116];
	add.f32 	%f4156, %f4155, %f4028;
	st.f32 	[%rd77+116], %f4156;
	ld.f32 	%f4157, [%rd37+120];
	add.f32 	%f4158, %f4157, %f4030;
	st.f32 	[%rd77+120], %f4158;
	ld.f32 	%f4159, [%rd37+124];
	add.f32 	%f4160, %f4159, %f4032;
	st.f32 	[%rd77+124], %f4160;
	ld.f32 	%f4161, [%rd37+128];
	add.f32 	%f4162, %f4161, %f4034;
	st.f32 	[%rd77+128], %f4162;
	ld.f32 	%f4163, [%rd37+132];
	add.f32 	%f4164, %f4163, %f4036;
	st.f32 	[%rd77+132], %f4164;
	ld.f32 	%f4165, [%rd37+136];
	add.f32 	%f4166, %f4165, %f4038;
	st.f32 	[%rd77+136], %f4166;
	ld.f32 	%f4167, [%rd37+140];
	add.f32 	%f4168, %f4167, %f4040;
	st.f32 	[%rd77+140], %f4168;
	ld.f32 	%f4169, [%rd37+144];
	add.f32 	%f4170, %f4169, %f4042;
	st.f32 	[%rd77+144], %f4170;
	ld.f32 	%f4171, [%rd37+148];
	add.f32 	%f4172, %f4171, %f4044;
	st.f32 	[%rd77+148], %f4172;
	ld.f32 	%f4173, [%rd37+152];
	add.f32 	%f4174, %f4173, %f4046;
	st.f32 	[%rd77+152], %f4174;
	ld.f32 	%f4175, [%rd37+156];
	add.f32 	%f4176, %f4175, %f4048;
	st.f32 	[%rd77+156], %f4176;
	ld.f32 	%f4177, [%rd37+160];
	add.f32 	%f4178, %f4177, %f4050;
	st.f32 	[%rd77+160], %f4178;
	ld.f32 	%f4179, [%rd37+164];
	add.f32 	%f4180, %f4179, %f4052;
	st.f32 	[%rd77+164], %f4180;
	ld.f32 	%f4181, [%rd37+168];
	add.f32 	%f4182, %f4181, %f4054;
	st.f32 	[%rd77+168], %f4182;
	ld.f32 	%f4183, [%rd37+172];
	add.f32 	%f4184, %f4183, %f4056;
	st.f32 	[%rd77+172], %f4184;
	ld.f32 	%f4185, [%rd37+176];
	add.f32 	%f4186, %f4185, %f4058;
	st.f32 	[%rd77+176], %f4186;
	ld.f32 	%f4187, [%rd37+180];
	add.f32 	%f4188, %f4187, %f4060;
	st.f32 	[%rd77+180], %f4188;
	ld.f32 	%f4189, [%rd37+184];
	add.f32 	%f4190, %f4189, %f4062;
	st.f32 	[%rd77+184], %f4190;
	ld.f32 	%f4191, [%rd37+188];
	add.f32 	%f4192, %f4191, %f4064;
	st.f32 	[%rd77+188], %f4192;
	ld.f32 	%f4193, [%rd37+192];
	add.f32 	%f4194, %f4193, %f4066;
	st.f32 	[%rd77+192], %f4194;
	ld.f32 	%f4195, [%rd37+196];
	add.f32 	%f4196, %f4195, %f4068;
	st.f32 	[%rd77+196], %f4196;
	ld.f32 	%f4197, [%rd37+200];
	add.f32 	%f4198, %f4197, %f4070;
	st.f32 	[%rd77+200], %f4198;
	ld.f32 	%f4199, [%rd37+204];
	add.f32 	%f4200, %f4199, %f4072;
	st.f32 	[%rd77+204], %f4200;
	ld.f32 	%f4201, [%rd37+208];
	add.f32 	%f4202, %f4201, %f4074;
	st.f32 	[%rd77+208], %f4202;
	ld.f32 	%f4203, [%rd37+212];
	add.f32 	%f4204, %f4203, %f4076;
	st.f32 	[%rd77+212], %f4204;
	ld.f32 	%f4205, [%rd37+216];
	add.f32 	%f4206, %f4205, %f4078;
	st.f32 	[%rd77+216], %f4206;
	ld.f32 	%f4207, [%rd37+220];
	add.f32 	%f4208, %f4207, %f4080;
	st.f32 	[%rd77+220], %f4208;
	ld.f32 	%f4209, [%rd37+224];
	add.f32 	%f4210, %f4209, %f4082;
	st.f32 	[%rd77+224], %f4210;
	ld.f32 	%f4211, [%rd37+228];
	add.f32 	%f4212, %f4211, %f4084;
	st.f32 	[%rd77+228], %f4212;
	ld.f32 	%f4213, [%rd37+232];
	add.f32 	%f4214, %f4213, %f4086;
	st.f32 	[%rd77+232], %f4214;
	ld.f32 	%f4215, [%rd37+236];
	add.f32 	%f4216, %f4215, %f4088;
	st.f32 	[%rd77+236], %f4216;
	ld.f32 	%f4217, [%rd37+240];
	add.f32 	%f4218, %f4217, %f4090;
	st.f32 	[%rd77+240], %f4218;
	ld.f32 	%f4219, [%rd37+244];
	add.f32 	%f4220, %f4219, %f4092;
	st.f32 	[%rd77+244], %f4220;
	ld.f32 	%f4221, [%rd37+248];
	add.f32 	%f4222, %f4221, %f4094;
	st.f32 	[%rd77+248], %f4222;
	ld.f32 	%f4223, [%rd37+252];
	add.f32 	%f4224, %f4223, %f4096;
	st.f32 	[%rd77+252], %f4224;
	ld.shared.u64 	%rd38, [_ZZN3cub18CUB_300001_SM_10006detail6reduce18DeviceReduceKernelINS2_10policy_hubIPfj9sum_deltaE10Policy1000EN6thrust24THRUST_300001_SM_1000_NS6detail15normal_iteratorINSA_10device_ptrIS5_EEEEjS6_S5_N4cuda3std3__410__identityEEEvT0_PT3_T1_NS0_13GridEvenShareISN_EET2_T4_E12temp_storage+40];
	ld.f32 	%f4225, [%rd38];
	add.f32 	%f4226, %f4225, %f4098;
	st.f32 	[%rd77], %f4226;
	ld.f32 	%f4227, [%rd38+4];
	add.f32 	%f4228, %f4227, %f4100;
	st.f32 	[%rd77+4], %f4228;
	ld.f32 	%f4229, [%rd38+8];
	add.f32 	%f4230, %f4229, %f4102;
	st.f32 	[%rd77+8], %f4230;
	ld.f32 	%f4231, [%rd38+12];
	add.f32 	%f4232, %f4231, %f4104;
	st.f32 	[%rd77+12], %f4232;
	ld.f32 	%f4233, [%rd38+16];
	add.f32 	%f4234, %f4233, %f4106;
	st.f32 	[%rd77+16], %f4234;
	ld.f32 	%f4235, [%rd38+20];
	add.f32 	%f4236, %f4235, %f4108;
	st.f32 	[%rd77+20], %f4236;
	ld.f32 	%f4237, [%rd38+24];
	add.f32 	%f4238, %f4237, %f4110;
	st.f32 	[%rd77+24], %f4238;
	ld.f32 	%f4239, [%rd38+28];
	add.f32 	%f4240, %f4239, %f4112;
	st.f32 	[%rd77+28], %f4240;
	ld.f32 	%f4241, [%rd38+32];
	add.f32 	%f4242, %f4241, %f4114;
	st.f32 	[%rd77+32], %f4242;
	ld.f32 	%f4243, [%rd38+36];
	add.f32 	%f4244, %f4243, %f4116;
	st.f32 	[%rd77+36], %f4244;
	ld.f32 	%f4245, [%rd38+40];
	add.f32 	%f4246, %f4245, %f4118;
	st.f32 	[%rd77+40], %f4246;
	ld.f32 	%f4247, [%rd38+44];
	add.f32 	%f4248, %f4247, %f4120;
	st.f32 	[%rd77+44], %f4248;
	ld.f32 	%f4249, [%rd38+48];
	add.f32 	%f4250, %f4249, %f4122;
	st.f32 	[%rd77+48], %f4250;
	ld.f32 	%f4251, [%rd38+52];
	add.f32 	%f4252, %f4251, %f4124;
	st.f32 	[%rd77+52], %f4252;
	ld.f32 	%f4253, [%rd38+56];
	add.f32 	%f4254, %f4253, %f4126;
	st.f32 	[%rd77+56], %f4254;
	ld.f32 	%f4255, [%rd38+60];
	add.f32 	%f4256, %f4255, %f4128;
	st.f32 	[%rd77+60], %f4256;
	ld.f32 	%f4257, [%rd38+64];
	add.f32 	%f4258, %f4257, %f4130;
	st.f32 	[%rd77+64], %f4258;
	ld.f32 	%f4259, [%rd38+68];
	add.f32 	%f4260, %f4259, %f4132;
	st.f32 	[%rd77+68], %f4260;
	ld.f32 	%f4261, [%rd38+72];
	add.f32 	%f4262, %f4261, %f4134;
	st.f32 	[%rd77+72], %f4262;
	ld.f32 	%f4263, [%rd38+76];
	add.f32 	%f4264, %f4263, %f4136;
	st.f32 	[%rd77+76], %f4264;
	ld.f32 	%f4265, [%rd38+80];
	add.f32 	%f4266, %f4265, %f4138;
	st.f32 	[%rd77+80], %f4266;
	ld.f32 	%f4267, [%rd38+84];
	add.f32 	%f4268, %f4267, %f4140;
	st.f32 	[%rd77+84], %f4268;
	ld.f32 	%f4269, [%rd38+88];
	add.f32 	%f4270, %f4269, %f4142;
	st.f32 	[%rd77+88], %f4270;
	ld.f32 	%f4271, [%rd38+92];
	add.f32 	%f4272, %f4271, %f4144;
	st.f32 	[%rd77+92], %f4272;
	ld.f32 	%f4273, [%rd38+96];
	add.f32 	%f4274, %f4273, %f4146;
	st.f32 	[%rd77+96], %f4274;
	ld.f32 	%f4275, [%rd38+100];
	add.f32 	%f4276, %f4275, %f4148;
	st.f32 	[%rd77+100], %f4276;
	ld.f32 	%f4277, [%rd38+104];
	add.f32 	%f4278, %f4277, %f4150;
	st.f32 	[%rd77+104], %f4278;
	ld.f32 	%f4279, [%rd38+108];
	add.f32 	%f4280, %f4279, %f4152;
	st.f32 	[%rd77+108], %f4280;
	ld.f32 	%f4281, [%rd38+112];
	add.f32 	%f4282, %f4281, %f4154;
	st.f32 	[%rd77+112], %f4282;
	ld.f32 	%f4283, [%rd38+116];
	add.f32 	%f4284, %f4283, %f4156;
	st.f32 	[%rd77+116], %f4284;
	ld.f32 	%f4285, [%rd38+120];
	add.f32 	%f4286, %f4285, %f4158;
	st.f32 	[%rd77+120], %f4286;
	ld.f32 	%f4287, [%rd38+124];
	add.f32 	%f4288, %f4287, %f4160;
	st.f32 	[%rd77+124], %f4288;
	ld.f32 	%f4289, [%rd38+128];
	add.f32 	%f4290, %f4289, %f4162;
	st.f32 	[%rd77+128], %f4290;
	ld.f32 	%f4291, [%rd38+132];
	add.f32 	%f4292, %f4291, %f4164;
	st.f32 	[%rd77+132], %f4292;
	ld.f32 	%f4293, [%rd38+136];
	add.f32 	%f4294, %f4293, %f4166;
	st.f32 	[%rd77+136], %f4294;
	ld.f32 	%f4295, [%rd38+140];
	add.f32 	%f4296, %f4295, %f4168;
	st.f32 	[%rd77+140], %f4296;
	ld.f32 	%f4297, [%rd38+144];
	add.f32 	%f4298, %f4297, %f4170;
	st.f32 	[%rd77+144], %f4298;
	ld.f32 	%f4299, [%rd38+148];
	add.f32 	%f4300, %f4299, %f4172;
	st.f32 	[%rd77+148], %f4300;
	ld.f32 	%f4301, [%rd38+152];
	add.f32 	%f4302, %f4301, %f4174;
	st.f32 	[%rd77+152], %f4302;
	ld.f32 	%f4303, [%rd38+156];
	add.f32 	%f4304, %f4303, %f4176;
	st.f32 	[%rd77+156], %f4304;
	ld.f32 	%f4305, [%rd38+160];
	add.f32 	%f4306, %f4305, %f4178;
	st.f32 	[%rd77+160], %f4306;
	ld.f32 	%f4307, [%rd38+164];
	add.f32 	%f4308, %f4307, %f4180;
	st.f32 	[%rd77+164], %f4308;
	ld.f32 	%f4309, [%rd38+168];
	add.f32 	%f4310, %f4309, %f4182;
	st.f32 	[%rd77+168], %f4310;
	ld.f32 	%f4311, [%rd38+172];
	add.f32 	%f4312, %f4311, %f4184;
	st.f32 	[%rd77+172], %f4312;
	ld.f32 	%f4313, [%rd38+176];
	add.f32 	%f4314, %f4313, %f4186;
	st.f32 	[%rd77+176], %f4314;
	ld.f32 	%f4315, [%rd38+180];
	add.f32 	%f4316, %f4315, %f4188;
	st.f32 	[%rd77+180], %f4316;
	ld.f32 	%f4317, [%rd38+184];
	add.f32 	%f4318, %f4317, %f4190;
	st.f32 	[%rd77+184], %f4318;
	ld.f32 	%f4319, [%rd38+188];
	add.f32 	%f4320, %f4319, %f4192;
	st.f32 	[%rd77+188], %f4320;
	ld.f32 	%f4321, [%rd38+192];
	add.f32 	%f4322, %f4321, %f4194;
	st.f32 	[%rd77+192], %f4322;
	ld.f32 	%f4323, [%rd38+196];
	add.f32 	%f4324, %f4323, %f4196;
	st.f32 	[%rd77+196], %f4324;
	ld.f32 	%f4325, [%rd38+200];
	add.f32 	%f4326, %f4325, %f4198;
	st.f32 	[%rd77+200], %f4326;
	ld.f32 	%f4327, [%rd38+204];
	add.f32 	%f4328, %f4327, %f4200;
	st.f32 	[%rd77+204], %f4328;
	ld.f32 	%f4329, [%rd38+208];
	add.f32 	%f4330, %f4329, %f4202;
	st.f32 	[%rd77+208], %f4330;
	ld.f32 	%f4331, [%rd38+212];
	add.f32 	%f4332, %f4331, %f4204;
	st.f32 	[%rd77+212], %f4332;
	ld.f32 	%f4333, [%rd38+216];
	add.f32 	%f4334, %f4333, %f4206;
	st.f32 	[%rd77+216], %f4334;
	ld.f32 	%f4335, [%rd38+220];
	add.f32 	%f4336, %f4335, %f4208;
	st.f32 	[%rd77+220], %f4336;
	ld.f32 	%f4337, [%rd38+224];
	add.f32 	%f4338, %f4337, %f4210;
	st.f32 	[%rd77+224], %f4338;
	ld.f32 	%f4339, [%rd38+228];
	add.f32 	%f4340, %f4339, %f4212;
	st.f32 	[%rd77+228], %f4340;
	ld.f32 	%f4341, [%rd38+232];
	add.f32 	%f4342, %f4341, %f4214;
	st.f32 	[%rd77+232], %f4342;
	ld.f32 	%f4343, [%rd38+236];
	add.f32 	%f4344, %f4343, %f4216;
	st.f32 	[%rd77+236], %f4344;
	ld.f32 	%f4345, [%rd38+240];
	add.f32 	%f4346, %f4345, %f4218;
	st.f32 	[%rd77+240], %f4346;
	ld.f32 	%f4347, [%rd38+244];
	add.f32 	%f4348, %f4347, %f4220;
	st.f32 	[%rd77+244], %f4348;
	ld.f32 	%f4349, [%rd38+248];
	add.f32 	%f4350, %f4349, %f4222;
	st.f32 	[%rd77+248], %f4350;
	ld.f32 	%f4351, [%rd38+252];
	add.f32 	%f4352, %f4351, %f4224;
	st.f32 	[%rd77+252], %f4352;
	ld.shared.u64 	%rd39, [_ZZN3cub18CUB_300001_SM_10006detail6reduce18DeviceReduceKernelINS2_10policy_hubIPfj9sum_deltaE10Policy1000EN6thrust24THRUST_300001_SM_1000_NS6detail15normal_iteratorINSA_10device_ptrIS5_EEEEjS6_S5_N4cuda3std3__410__identityEEEvT0_PT3_T1_NS0_13GridEvenShareISN_EET2_T4_E12temp_storage+48];
	ld.f32 	%f4353, [%rd39];
	add.f32 	%f4354, %f4353, %f4226;
	st.f32 	[%rd77], %f4354;
	ld.f32 	%f4355, [%rd39+4];
	add.f32 	%f4356, %f4355, %f4228;
	st.f32 	[%rd77+4], %f4356;
	ld.f32 	%f4357, [%rd39+8];
	add.f32 	%f4358, %f4357, %f4230;
	st.f32 	[%rd77+8], %f4358;
	ld.f32 	%f4359, [%rd39+12];
	add.f32 	%f4360, %f4359, %f4232;
	st.f32 	[%rd77+12], %f4360;
	ld.f32 	%f4361, [%rd39+16];
	add.f32 	%f4362, %f4361, %f4234;
	st.f32 	[%rd77+16], %f4362;
	ld.f32 	%f4363, [%rd39+20];
	add.f32 	%f4364, %f4363, %f4236;
	st.f32 	[%rd77+20], %f4364;
	ld.f32 	%f4365, [%rd39+24];
	add.f32 	%f4366, %f4365, %f4238;
	st.f32 	[%rd77+24], %f4366;
	ld.f32 	%f4367, [%rd39+28];
	add.f32 	%f4368, %f4367, %f4240;
	st.f32 	[%rd77+28], %f4368;
	ld.f32 	%f4369, [%rd39+32];
	add.f32 	%f4370, %f4369, %f4242;
	st.f32 	[%rd77+32], %f4370;
	ld.f32 	%f4371, [%rd39+36];
	add.f32 	%f4372, %f4371, %f4244;
	st.f32 	[%rd77+36], %f4372;
	ld.f32 	%f4373, [%rd39+40];
	add.f32 	%f4374, %f4373, %f4246;
	st.f32 	[%rd77+40], %f4374;
	ld.f32 	%f4375, [%rd39+44];
	add.f32 	%f4376, %f4375, %f4248;
	st.f32 	[%rd77+44], %f4376;
	ld.f32 	%f4377, [%rd39+48];
	add.f32 	%f4378, %f4377, %f4250;
	st.f32 	[%rd77+48], %f4378;
	ld.f32 	%f4379, [%rd39+52];
	add.f32 	%f4380, %f4379, %f4252;
	st.f32 	[%rd77+52], %f4380;
	ld.f32 	%f4381, [%rd39+56];
	add.f32 	%f4382, %f4381, %f4254;
	st.f32 	[%rd77+56], %f4382;
	ld.f32 	%f4383, [%rd39+60];
	add.f32 	%f4384, %f4383, %f4256;
	st.f32 	[%rd77+60], %f4384;
	ld.f32 	%f4385, [%rd39+64];
	add.f32 	%f4386, %f4385, %f4258;
	st.f32 	[%rd77+64], %f4386;
	ld.f32 	%f4387, [%rd39+68];
	add.f32 	%f4388, %f4387, %f4260;
	st.f32 	[%rd77+68], %f4388;
	ld.f32 	%f4389, [%rd39+72];
	add.f32 	%f4390, %f4389, %f4262;
	st.f32 	[%rd77+72], %f4390;
	ld.f32 	%f4391, [%rd39+76];
	add.f32 	%f4392, %f4391, %f4264;
	st.f32 	[%rd77+76], %f4392;
	ld.f32 	%f4393, [%rd39+80];
	add.f32 	%f4394, %f4393, %f4266;
	st.f32 	[%rd77+80], %f4394;
	ld.f32 	%f4395, [%rd39+84];
	add.f32 	%f4396, %f4395, %f4268;
	st.f32 	[%rd77+84], %f4396;
	ld.f32 	%f4397, [%rd39+88];
	add.f32 	%f4398, %f4397, %f4270;
	st.f32 	[%rd77+88], %f4398;
	ld.f32 	%f4399, [%rd39+92];
	add.f32 	%f4400, %f4399, %f4272;
	st.f32 	[%rd77+92], %f4400;
	ld.f32 	%f4401, [%rd39+96];
	add.f32 	%f4402, %f4401, %f4274;
	st.f32 	[%rd77+96], %f4402;
	ld.f32 	%f4403, [%rd39+100];
	add.f32 	%f4404, %f4403, %f4276;
	st.f32 	[%rd77+100], %f4404;
	ld.f32 	%f4405, [%rd39+104];
	add.f32 	%f4406, %f4405, %f4278;
	st.f32 	[%rd77+104], %f4406;
	ld.f32 	%f4407, [%rd39+108];
	add.f32 	%f4408, %f4407, %f4280;
	st.f32 	[%rd77+108], %f4408;
	ld.f32 	%f4409, [%rd39+112];
	add.f32 	%f4410, %f4409, %f4282;
	st.f32 	[%rd77+112], %f4410;
	ld.f32 	%f4411, [%rd39+116];
	add.f32 	%f4412, %f4411, %f4284;
	st.f32 	[%rd77+116], %f4412;
	ld.f32 	%f4413, [%rd39+120];
	add.f32 	%f4414, %f4413, %f4286;
	st.f32 	[%rd77+120], %f4414;
	ld.f32 	%f4415, [%rd39+124];
	add.f32 	%f4416, %f4415, %f4288;
	st.f32 	[%rd77+124], %f4416;
	ld.f32 	%f4417, [%rd39+128];
	add.f32 	%f4418, %f4417, %f4290;
	st.f32 	[%rd77+128], %f4418;
	ld.f32 	%f4419, [%rd39+132];
	add.f32 	%f4420, %f4419, %f4292;
	st.f32 	[%rd77+132], %f4420;
	ld.f32 	%f4421, [%rd39+136];
	add.f32 	%f4422, %f4421, %f4294;
	st.f32 	[%rd77+136], %f4422;
	ld.f32 	%f4423, [%rd39+140];
	add.f32 	%f4424, %f4423, %f4296;
	st.f32 	[%rd77+140], %f4424;
	ld.f32 	%f4425, [%rd39+144];
	add.f32 	%f4426, %f4425, %f4298;
	st.f32 	[%rd77+144], %f4426;
	ld.f32 	%f4427, [%rd39+148];
	add.f32 	%f4428, %f4427, %f4300;
	st.f32 	[%rd77+148], %f4428;
	ld.f32 	%f4429, [%rd39+152];
	add.f32 	%f4430, %f4429, %f4302;
	st.f32 	[%rd77+152], %f4430;
	ld.f32 	%f4431, [%rd39+156];
	add.f32 	%f4432, %f4431, %f4304;
	st.f32 	[%rd77+156], %f4432;
	ld.f32 	%f4433, [%rd39+160];
	add.f32 	%f4434, %f4433, %f4306;
	st.f32 	[%rd77+160], %f4434;
	ld.f32 	%f4435, [%rd39+164];
	add.f32 	%f4436, %f4435, %f4308;
	st.f32 	[%rd77+164], %f4436;
	ld.f32 	%f4437, [%rd39+168];
	add.f32 	%f4438, %f4437, %f4310;
	st.f32 	[%rd77+168], %f4438;
	ld.f32 	%f4439, [%rd39+172];
	add.f32 	%f4440, %f4439, %f4312;
	st.f32 	[%rd77+172], %f4440;
	ld.f32 	%f4441, [%rd39+176];
	add.f32 	%f4442, %f4441, %f4314;
	st.f32 	[%rd77+176], %f4442;
	ld.f32 	%f4443, [%rd39+180];
	add.f32 	%f4444, %f4443, %f4316;
	st.f32 	[%rd77+180], %f4444;
	ld.f32 	%f4445, [%rd39+184];
	add.f32 	%f4446, %f4445, %f4318;
	st.f32 	[%rd77+184], %f4446;
	ld.f32 	%f4447, [%rd39+188];
	add.f32 	%f4448, %f4447, %f4320;
	st.f32 	[%rd77+188], %f4448;
	ld.f32 	%f4449, [%rd39+192];
	add.f32 	%f4450, %f4449, %f4322;
	st.f32 	[%rd77+192], %f4450;
	ld.f32 	%f4451, [%rd39+196];
	add.f32 	%f4452, %f4451, %f4324;
	st.f32 	[%rd77+196], %f4452;
	ld.f32 	%f4453, [%rd39+200];
	add.f32 	%f4454, %f4453, %f4326;
	st.f32 	[%rd77+200], %f4454;
	ld.f32 	%f4455, [%rd39+204];
	add.f32 	%f4456, %f4455, %f4328;
	st.f32 	[%rd77+204], %f4456;
	ld.f32 	%f4457, [%rd39+208];
	add.f32 	%f4458, %f4457, %f4330;
	st.f32 	[%rd77+208], %f4458;
	ld.f32 	%f4459, [%rd39+212];
	add.f32 	%f4460, %f4459, %f4332;
	st.f32 	[%rd77+212], %f4460;
	ld.f32 	%f4461, [%rd39+216];
	add.f32 	%f4462, %f4461, %f4334;
	st.f32 	[%rd77+216], %f4462;
	ld.f32 	%f4463, [%rd39+220];
	add.f32 	%f4464, %f4463, %f4336;
	st.f32 	[%rd77+220], %f4464;
	ld.f32 	%f4465, [%rd39+224];
	add.f32 	%f4466, %f4465, %f4338;
	st.f32 	[%rd77+224], %f4466;
	ld.f32 	%f4467, [%rd39+228];
	add.f32 	%f4468, %f4467, %f4340;
	st.f32 	[%rd77+228], %f4468;
	ld.f32 	%f4469, [%rd39+232];
	add.f32 	%f4470, %f4469, %f4342;
	st.f32 	[%rd77+232], %f4470;
	ld.f32 	%f4471, [%rd39+236];
	add.f32 	%f4472, %f4471, %f4344;
	st.f32 	[%rd77+236], %f4472;
	ld.f32 	%f4473, [%rd39+240];
	add.f32 	%f4474, %f4473, %f4346;
	st.f32 	[%rd77+240], %f4474;
	ld.f32 	%f4475, [%rd39+244];
	add.f32 	%f4476, %f4475, %f4348;
	st.f32 	[%rd77+244], %f4476;
	ld.f32 	%f4477, [%rd39+248];
	add.f32 	%f4478, %f4477, %f4350;
	st.f32 	[%rd77+248], %f4478;
	ld.f32 	%f4479, [%rd39+252];
	add.f32 	%f4480, %f4479, %f4352;
	st.f32 	[%rd77+252], %f4480;
	ld.shared.u64 	%rd40, [_ZZN3cub18CUB_300001_SM_10006detail6reduce18DeviceReduceKernelINS2_10policy_hubIPfj9sum_deltaE10Policy1000EN6thrust24THRUST_300001_SM_1000_NS6detail15normal_iteratorINSA_10device_ptrIS5_EEEEjS6_S5_N4cuda3std3__410__identityEEEvT0_PT3_T1_NS0_13GridEvenShareISN_EET2_T4_E12temp_storage+56];
	ld.f32 	%f4481, [%rd40];
	add.f32 	%f4482, %f4481, %f4354;
	st.f32 	[%rd77], %f4482;
	ld.f32 	%f4483, [%rd40+4];
	add.f32 	%f4484, %f4483, %f4356;
	st.f32 	[%rd77+4], %f4484;
	ld.f32 	%f4485, [%rd40+8];
	add.f32 	%f4486, %f4485, %f4358;
	st.f32 	[%rd77+8], %f4486;
	ld.f32 	%f4487, [%rd40+12];
	add.f32 	%f4488, %f4487, %f4360;
	st.f32 	[%rd77+12], %f4488;
	ld.f32 	%f4489, [%rd40+16];
	add.f32 	%f4490, %f4489, %f4362;
	st.f32 	[%rd77+16], %f4490;
	ld.f32 	%f4491, [%rd40+20];
	add.f32 	%f4492, %f4491, %f4364;
	st.f32 	[%rd77+20], %f4492;
	ld.f32 	%f4493, [%rd40+24];
	add.f32 	%f4494, %f4493, %f4366;
	st.f32 	[%rd77+24], %f4494;
	ld.f32 	%f4495, [%rd40+28];
	add.f32 	%f4496, %f4495, %f4368;
	st.f32 	[%rd77+28], %f4496;
	ld.f32 	%f4497, [%rd40+32];
	add.f32 	%f4498, %f4497, %f4370;
	st.f32 	[%rd77+32], %f4498;
	ld.f32 	%f4499, [%rd40+36];
	add.f32 	%f4500, %f4499, %f4372;
	st.f32 	[%rd77+36], %f4500;
	ld.f32 	%f4501, [%rd40+40];
	add.f32 	%f4502, %f4501, %f4374;
	st.f32 	[%rd77+40], %f4502;
	ld.f32 	%f4503, [%rd40+44];
	add.f32 	%f4504, %f4503, %f4376;
	st.f32 	[%rd77+44], %f4504;
	ld.f32 	%f4505, [%rd40+48];
	add.f32 	%f4506, %f4505, %f4378;
	st.f32 	[%rd77+48], %f4506;
	ld.f32 	%f4507, [%rd40+52];
	add.f32 	%f4508, %f4507, %f4380;
	st.f32 	[%rd77+52], %f4508;
	ld.f32 	%f4509, [%rd40+56];
	add.f32 	%f4510, %f4509, %f4382;
	st.f32 	[%rd77+56], %f4510;
	ld.f32 	%f4511, [%rd40+60];
	add.f32 	%f4512, %f4511, %f4384;
	st.f32 	[%rd77+60], %f4512;
	ld.f32 	%f4513, [%rd40+64];
	add.f32 	%f4514, %f4513, %f4386;
	st.f32 	[%rd77+64], %f4514;
	ld.f32 	%f4515, [%rd40+68];
	add.f32 	%f4516, %f4515, %f4388;
	st.f32 	[%rd77+68], %f4516;
	ld.f32 	%f4517, [%rd40+72];
	add.f32 	%f4518, %f4517, %f4390;
	st.f32 	[%rd77+72], %f4518;
	ld.f32 	%f4519, [%rd40+76];
	add.f32 	%f4520, %f4519, %f4392;
	st.f32 	[%rd77+76], %f4520;
	ld.f32 	%f4521, [%rd40+80];
	add.f32 	%f4522, %f4521, %f4394;
	st.f32 	[%rd77+80], %f4522;
	ld.f32 	%f4523, [%rd40+84];
	add.f32 	%f4524, %f4523, %f4396;
	st.f32 	[%rd77+84], %f4524;
	ld.f32 	%f4525, [%rd40+88];
	add.f32 	%f4526, %f4525, %f4398;
	st.f32 	[%rd77+88], %f4526;
	ld.f32 	%f4527, [%rd40+92];
	add.f32 	%f4528, %f4527, %f4400;
	st.f32 	[%rd77+92], %f4528;
	ld.f32 	%f4529, [%rd40+96];
	add.f32 	%f4530, %f4529, %f4402;
	st.f32 	[%rd77+96], %f4530;
	ld.f32 	%f4531, [%rd40+100];
	add.f32 	%f4532, %f4531, %f4404;
	st.f32 	[%rd77+100], %f4532;
	ld.f32 	%f4533, [%rd40+104];
	add.f32 	%f4534, %f4533, %f4406;
	st.f32 	[%rd77+104], %f4534;
	ld.f32 	%f4535, [%rd40+108];
	add.f32 	%f4536, %f4535, %f4408;
	st.f32 	[%rd77+108], %f4536;
	ld.f32 	%f4537, [%rd40+112];
	add.f32 	%f4538, %f4537, %f4410;
	st.f32 	[%rd77+112], %f4538;
	ld.f32 	%f4539, [%rd40+116];
	add.f32 	%f4540, %f4539, %f4412;
	st.f32 	[%rd77+116], %f4540;
	ld.f32 	%f4541, [%rd40+120];
	add.f32 	%f4542, %f4541, %f4414;
	st.f32 	[%rd77+120], %f4542;
	ld.f32 	%f4543, [%rd40+124];
	add.f32 	%f4544, %f4543, %f4416;
	st.f32 	[%rd77+124], %f4544;
	ld.f32 	%f4545, [%rd40+128];
	add.f32 	%f4546, %f4545, %f4418;
	st.f32 	[%rd77+128], %f4546;
	ld.f32 	%f4547, [%rd40+132];
	add.f32 	%f4548, %f4547, %f4420;
	st.f32 	[%rd77+132], %f4548;
	ld.f32 	%f4549, [%rd40+136];
	add.f32 	%f4550, %f4549, %f4422;
	st.f32 	[%rd77+136], %f4550;
	ld.f32 	%f4551, [%rd40+140];
	add.f32 	%f4552, %f4551, %f4424;
	st.f32 	[%rd77+140], %f4552;
	ld.f32 	%f4553, [%rd40+144];
	add.f32 	%f4554, %f4553, %f4426;
	st.f32 	[%rd77+144], %f4554;
	ld.f32 	%f4555, [%rd40+148];
	add.f32 	%f4556, %f4555, %f4428;
	st.f32 	[%rd77+148], %f4556;
	ld.f32 	%f4557, [%rd40+152];
	add.f32 	%f4558, %f4557, %f4430;
	st.f32 	[%rd77+152], %f4558;
	ld.f32 	%f4559, [%rd40+156];
	add.f32 	%f4560, %f4559, %f4432;
	st.f32 	[%rd77+156], %f4560;
	ld.f32 	%f4561, [%rd40+160];
	add.f32 	%f4562, %f4561, %f4434;
	st.f32 	[%rd77+160], %f4562;
	ld.f32 	%f4563, [%rd40+164];
	add.f32 	%f4564, %f4563, %f4436;
	st.f32 	[%rd77+164], %f4564;
	ld.f32 	%f4565, [%rd40+168];
	add.f32 	%f4566, %f4565, %f4438;
	st.f32 	[%rd77+168], %f4566;
	ld.f32 	%f4567, [%rd40+172];
	add.f32 	%f4568, %f4567, %f4440;
	st.f32 	[%rd77+172], %f4568;
	ld.f32 	%f4569, [%rd40+176];
	add.f32 	%f4570, %f4569, %f4442;
	st.f32 	[%rd77+176], %f4570;
	ld.f32 	%f4571, [%rd40+180];
	add.f32 	%f4572, %f4571, %f4444;
	st.f32 	[%rd77+180], %f4572;
	ld.f32 	%f4573, [%rd40+184];
	add.f32 	%f4574, %f4573, %f4446;
	st.f32 	[%rd77+184], %f4574;
	ld.f32 	%f4575, [%rd40+188];
	add.f32 	%f4576, %f4575, %f4448;
	st.f32 	[%rd77+188], %f4576;
	ld.f32 	%f4577, [%rd40+192];
	add.f32 	%f4578, %f4577, %f4450;
	st.f32 	[%rd77+192], %f4578;
	ld.f32 	%f4579, [%rd40+196];
	add.f32 	%f4580, %f4579, %f4452;
	st.f32 	[%rd77+196], %f4580;
	ld.f32 	%f4581, [%rd40+200];
	add.f32 	%f4582, %f4581, %f4454;
	st.f32 	[%rd77+200], %f4582;
	ld.f32 	%f4583, [%rd40+204];
	add.f32 	%f4584, %f4583, %f4456;
	st.f32 	[%rd77+204], %f4584;
	ld.f32 	%f4585, [%rd40+208];
	add.f32 	%f4586, %f4585, %f4458;
	st.f32 	[%rd77+208], %f4586;
	ld.f32 	%f4587, [%rd40+212];
	add.f32 	%f4588, %f4587, %f4460;
	st.f32 	[%rd77+212], %f4588;
	ld.f32 	%f4589, [%rd40+216];
	add.f32 	%f4590, %f4589, %f4462;
	st.f32 	[%rd77+216], %f4590;
	ld.f32 	%f4591, [%rd40+220];
	add.f32 	%f4592, %f4591, %f4464;
	st.f32 	[%rd77+220], %f4592;
	ld.f32 	%f4593, [%rd40+224];
	add.f32 	%f4594, %f4593, %f4466;
	st.f32 	[%rd77+224], %f4594;
	ld.f32 	%f4595, [%rd40+228];
	add.f32 	%f4596, %f4595, %f4468;
	st.f32 	[%rd77+228], %f4596;
	ld.f32 	%f4597, [%rd40+232];
	add.f32 	%f4598, %f4597, %f4470;
	st.f32 	[%rd77+232], %f4598;
	ld.f32 	%f4599, [%rd40+236];
	add.f32 	%f4600, %f4599, %f4472;
	st.f32 	[%rd77+236], %f4600;
	ld.f32 	%f4601, [%rd40+240];
	add.f32 	%f4602, %f4601, %f4474;
	st.f32 	[%rd77+240], %f4602;
	ld.f32 	%f4603, [%rd40+244];
	add.f32 	%f4604, %f4603, %f4476;
	st.f32 	[%rd77+244], %f4604;
	ld.f32 	%f4605, [%rd40+248];
	add.f32 	%f4606, %f4605, %f4478;
	st.f32 	[%rd77+248], %f4606;
	ld.f32 	%f4607, [%rd40+252];
	add.f32 	%f4608, %f4607, %f4480;
	st.f32 	[%rd77+252], %f4608;
	ld.shared.u64 	%rd41, [_ZZN3cub18CUB_300001_SM_10006detail6reduce18DeviceReduceKernelINS2_10policy_hubIPfj9sum_deltaE10Policy1000EN6thrust24THRUST_300001_SM_1000_NS6detail15normal_iteratorINSA_10device_ptrIS5_EEEEjS6_S5_N4cuda3std3__410__identityEEEvT0_PT3_T1_NS0_13GridEvenShareISN_EET2_T4_E12temp_storage+64];
	ld.f32 	%f4609, [%rd41];
	add.f32 	%f4610, %f4609, %f4482;
	st.f32 	[%rd77], %f4610;
	ld.f32 	%f4611, [%rd41+4];
	add.f32 	%f4612, %f4611, %f4484;
	st.f32 	[%rd77+4], %f4612;
	ld.f32 	%f4613, [%rd41+8];
	add.f32 	%f4614, %f4613, %f4486;
	st.f32 	[%rd77+8], %f4614;
	ld.f32 	%f4615, [%rd41+12];
	add.f32 	%f4616, %f4615, %f4488;
	st.f32 	[%rd77+12], %f4616;
	ld.f32 	%f4617, [%rd41+16];
	add.f32 	%f4618, %f4617, %f4490;
	st.f32 	[%rd77+16], %f4618;
	ld.f32 	%f4619, [%rd41+20];
	add.f32 	%f4620, %f4619, %f4492;
	st.f32 	[%rd77+20], %f4620;
	ld.f32 	%f4621, [%rd41+24];
	add.f32 	%f4622, %f4621, %f4494;
	st.f32 	[%rd77+24], %f4622;
	ld.f32 	%f4623, [%rd41+28];
	add.f32 	%f4624, %f4623, %f4496;
	st.f32 	[%rd77+28], %f4624;
	ld.f32 	%f4625, [%rd41+32];
	add.f32 	%f4626, %f4625, %f4498;
	st.f32 	[%rd77+32], %f4626;
	ld.f32 	%f4627, [%rd41+36];
	add.f32 	%f4628, %f4627, %f4500;
	st.f32 	[%rd77+36], %f4628;
	ld.f32 	%f4629, [%rd41+40];
	add.f32 	%f4630, %f4629, %f4502;
	st.f32 	[%rd77+40], %f4630;
	ld.f32 	%f4631, [%rd41+44];
	add.f32 	%f4632, %f4631, %f4504;
	st.f32 	[%rd77+44], %f4632;
	ld.f32 	%f4633, [%rd41+48];
	add.f32 	%f4634, %f4633, %f4506;
	st.f32 	[%rd77+48], %f4634;
	ld.f32 	%f4635, [%rd41+52];
	add.f32 	%f4636, %f4635, %f4508;
	st.f32 	[%rd77+52], %f4636;
	ld.f32 	%f4637, [%rd41+56];
	add.f32 	%f4638, %f4637, %f4510;
	st.f32 	[%rd77+56], %f4638;
	ld.f32 	%f4639, [%rd41+60];
	add.f32 	%f4640, %f4639, %f4512;
	st.f32 	[%rd77+60], %f4640;
	ld.f32 	%f4641, [%rd41+64];
	add.f32 	%f4642, %f4641, %f4514;
	st.f32 	[%rd77+64], %f4642;
	ld.f32 	%f4643, [%rd41+68];
	add.f32 	%f4644, %f4643, %f4516;
	st.f32 	[%rd77+68], %f4644;
	ld.f32 	%f4645, [%rd41+72];
	add.f32 	%f4646, %f4645, %f4518;
	st.f32 	[%rd77+72], %f4646;
	ld.f32 	%f4647, [%rd41+76];
	add.f32 	%f4648, %f4647, %f4520;
	st.f32 	[%rd77+76], %f4648;
	ld.f32 	%f4649, [%rd41+80];
	add.f32 	%f4650, %f4649, %f4522;
	st.f32 	[%rd77+80], %f4650;
	ld.f32 	%f4651, [%rd41+84];
	add.f32 	%f4652, %f4651, %f4524;
	st.f32 	[%rd77+84], %f4652;
	ld.f32 	%f4653, [%rd41+88];
	add.f32 	%f4654, %f4653, %f4526;
	st.f32 	[%rd77+88], %f4654;
	ld.f32 	%f4655, [%rd41+92];
	add.f32 	%f4656, %f4655, %f4528;
	st.f32 	[%rd77+92], %f4656;
	ld.f32 	%f4657, [%rd41+96];
	add.f32 	%f4658, %f4657, %f4530;
	st.f32 	[%rd77+96], %f4658;
	ld.f32 	%f4659, [%rd41+100];
	add.f32 	%f4660, %f4659, %f4532;
	st.f32 	[%rd77+100], %f4660;
	ld.f32 	%f4661, [%rd41+104];
	add.f32 	%f4662, %f4661, %f4534;
	st.f32 	[%rd77+104], %f4662;
	ld.f32 	%f4663, [%rd41+108];
	add.f32 	%f4664, %f4663, %f4536;
	st.f32 	[%rd77+108], %f4664;
	ld.f32 	%f4665, [%rd41+112];
	add.f32 	%f4666, %f4665, %f4538;
	st.f32 	[%rd77+112], %f4666;
	ld.f32 	%f4667, [%rd41+116];
	add.f32 	%f4668, %f4667, %f4540;
	st.f32 	[%rd77+116], %f4668;
	ld.f32 	%f4669, [%rd41+120];
	add.f32 	%f4670, %f4669, %f4542;
	st.f32 	[%rd77+120], %f4670;
	ld.f32 	%f4671, [%rd41+124];
	add.f32 	%f4672, %f4671, %f4544;
	st.f32 	[%rd77+124], %f4672;
	ld.f32 	%f4673, [%rd41+128];
	add.f32 	%f4674, %f4673, %f4546;
	st.f32 	[%rd77+128], %f4674;
	ld.f32 	%f4675, [%rd41+132];
	add.f32 	%f4676, %f4675, %f4548;
	st.f32 	[%rd77+132], %f4676;
	ld.f32 	%f4677, [%rd41+136];
	add.f32 	%f4678, %f4677, %f4550;
	st.f32 	[%rd77+136], %f4678;
	ld.f32 	%f4679, [%rd41+140];
	add.f32 	%f4680, %f4679, %f4552;
	st.f32 	[%rd77+140], %f4680;
	ld.f32 	%f4681, [%rd41+144];
	add.f32 	%f4682, %f4681, %f4554;
	st.f32 	[%rd77+144], %f4682;
	ld.f32 	%f4683, [%rd41+148];
	add.f32 	%f4684, %f4683, %f4556;
	st.f32 	[%rd77+148], %f4684;
	ld.f32 	%f4685, [%rd41+152];
	add.f32 	%f4686, %f4685, %f4558;
	st.f32 	[%rd77+152], %f4686;
	ld.f32 	%f4687, [%rd41+156];
	add.f32 	%f4688, %f4687, %f4560;
	st.f32 	[%rd77+156], %f4688;
	ld.f32 	%f4689, [%rd41+160];
	add.f32 	%f4690, %f4689, %f4562;
	st.f32 	[%rd77+160], %f4690;
	ld.f32 	%f4691, [%rd41+164];
	add.f32 	%f4692, %f4691, %f4564;
	st.f32 	[%rd77+164], %f4692;
	ld.f32 	%f4693, [%rd41+168];
	add.f32 	%f4694, %f4693, %f4566;
	st.f32 	[%rd77+168], %f4694;
	ld.f32 	%f4695, [%rd41+172];
	add.f32 	%f4696, %f4695, %f4568;
	st.f32 	[%rd77+172], %f4696;
	ld.f32 	%f4697, [%rd41+176];
	add.f32 	%f4698, %f4697, %f4570;
	st.f32 	[%rd77+176], %f4698;
	ld.f32 	%f4699, [%rd41+180];
	add.f32 	%f4700, %f4699, %f4572;
	st.f32 	[%rd77+180], %f4700;
	ld.f32 	%f4701, [%rd41+184];
	add.f32 	%f4702, %f4701, %f4574;
	st.f32 	[%rd77+184], %f4702;
	ld.f32 	%f4703, [%rd41+188];
	add.f32 	%f4704, %f4703, %f4576;
	st.f32 	[%rd77+188], %f4704;
	ld.f32 	%f4705, [%rd41+192];
	add.f32 	%f4706, %f4705, %f4578;
	st.f32 	[%rd77+192], %f4706;
	ld.f32 	%f4707, [%rd41+196];
	add.f32 	%f4708, %f4707, %f4580;
	st.f32 	[%rd77+196], %f4708;
	ld.f32 	%f4709, [%rd41+200];
	add.f32 	%f4710, %f4709, %f4582;
	st.f32 	[%rd77+200], %f4710;
	ld.f32 	%f4711, [%rd41+204];
	add.f32 	%f4712, %f4711, %f4584;
	st.f32 	[%rd77+204], %f4712;
	ld.f32 	%f4713, [%rd41+208];
	add.f32 	%f4714, %f4713, %f4586;
	st.f32 	[%rd77+208], %f4714;
	ld.f32 	%f4715, [%rd41+212];
	add.f32 	%f4716, %f4715, %f4588;
	st.f32 	[%rd77+212], %f4716;
	ld.f32 	%f4717, [%rd41+216];
	add.f32 	%f4718, %f4717, %f4590;
	st.f32 	[%rd77+216], %f4718;
	ld.f32 	%f4719, [%rd41+220];
	add.f32 	%f4720, %f4719, %f4592;
	st.f32 	[%rd77+220], %f4720;
	ld.f32 	%f4721, [%rd41+224];
	add.f32 	%f4722, %f4721, %f4594;
	st.f32 	[%rd77+224], %f4722;
	ld.f32 	%f4723, [%rd41+228];
	add.f32 	%f4724, %f4723, %f4596;
	st.f32 	[%rd77+228], %f4724;
	ld.f32 	%f4725, [%rd41+232];
	add.f32 	%f4726, %f4725, %f4598;
	st.f32 	[%rd77+232], %f4726;
	ld.f32 	%f4727, [%rd41+236];
	add.f32 	%f4728, %f4727, %f4600;
	st.f32 	[%rd77+236], %f4728;
	ld.f32 	%f4729, [%rd41+240];
	add.f32 	%f4730, %f4729, %f4602;
	st.f32 	[%rd77+240], %f4730;
	ld.f32 	%f4731, [%rd41+244];
	add.f32 	%f4732, %f4731, %f4604;
	st.f32 	[%rd77+244], %f4732;
	ld.f32 	%f4733, [%rd41+248];
	add.f32 	%f4734, %f4733, %f4606;
	st.f32 	[%rd77+248], %f4734;
	ld.f32 	%f4735, [%rd41+252];
	add.f32 	%f4736, %f4735, %f4608;
	st.f32 	[%rd77+252], %f4736;
$L__BB13_60:
	mov.u32 	%r262, %tid.x;
	setp.ne.s32 	%p42, %r262, 0;
	@%p42 bra 	$L__BB13_62;
	ld.param.u64 	%rd75, [_ZN3cub18CUB_300001_SM_10006detail6reduce18DeviceReduceKernelINS2_10policy_hubIPfj9sum_deltaE10Policy1000EN6thrust24THRUST_300001_SM_1000_NS6detail15normal_iteratorINSA_10device_ptrIS5_EEEEjS6_S5_N4cuda3std3__410__identityEEEvT0_PT3_T1_NS0_13GridEvenShareISN_EET2_T4__param_1];
	mov.u32 	%r263, %ctaid.x;
	cvta.to.global.u64 	%rd72, %rd75;
	mul.wide.u32 	%rd73, %r263, 8;
	add.s64 	%rd74, %rd72, %rd73;
	st.global.u64 	[%rd74], %rd77;
$L__BB13_62:
	ret;

}
	// .globl	_ZN3cub18CUB_300001_SM_10006detail6reduce28DeviceReduceSingleTileKernelINS2_10policy_hubIPfj9sum_deltaE10Policy1000EPS5_S9_iS6_S5_S5_N4cuda3std3__410__identityEEEvT0_T1_T2_T3_T4_T6_
.visible .entry _ZN3cub18CUB_300001_SM_10006detail6reduce28DeviceReduceSingleTileKernelINS2_10policy_hubIPfj9sum_deltaE10Policy1000EPS5_S9_iS6_S5_S5_N4cuda3std3__410__identityEEEvT0_T1_T2_T3_T4_T6_(
	.param .u64 .ptr .align 1 _ZN3cub18CUB_300001_SM_10006detail6reduce28DeviceReduceSingleTileKernelINS2_10policy_hubIPfj9sum_deltaE10Policy1000EPS5_S9_iS6_S5_S5_N4cuda3std3__410__identityEEEvT0_T1_T2_T3_T4_T6__param_0,
	.param .u64 .ptr .align 1 _ZN3cub18CUB_300001_SM_10006detail6reduce28DeviceReduceSingleTileKernelINS2_10policy_hubIPfj9sum_deltaE10Policy1000EPS5_S9_iS6_S5_S5_N4cuda3std3__410__identityEEEvT0_T1_T2_T3_T4_T6__param_1,
	.param .u32 _ZN3cub18CUB_300001_SM_10006detail6reduce28DeviceReduceSingleTileKernelINS2_10policy_hubIPfj9sum_deltaE10Policy1000EPS5_S9_iS6_S5_S5_N4cuda3std3__410__identityEEEvT0_T1_T2_T3_T4_T6__param_2,
	.param .align 1 .b8 _ZN3cub18CUB_300001_SM_10006detail6reduce28DeviceReduceSingleTileKernelINS2_10policy_hubIPfj9sum_deltaE10Policy1000EPS5_S9_iS6_S5_S5_N4cuda3std3__410__identityEEEvT0_T1_T2_T3_T4_T6__param_3[1],
	.param .u64 .ptr .align 1 _ZN3cub18CUB_300001_SM_10006detail6reduce28DeviceReduceSingleTileKernelINS2_10policy_hubIPfj9sum_deltaE10Policy1000EPS5_S9_iS6_S5_S5_N4cuda3std3__410__identityEEEvT0_T1_T2_T3_T4_T6__param_4,
	.param .align 1 .b8 _ZN3cub18CUB_300001_SM_10006detail6reduce28DeviceReduceSingleTileKernelINS2_10policy_hubIPfj9sum_deltaE10Policy1000EPS5_S9_iS6_S5_S5_N4cuda3std3__410__identityEEEvT0_T1_T2_T3_T4_T6__param_5[1]
)
.maxntid 256
.minnctapersm 1
{
	.reg .pred 	%p<45>;
	.reg .b32 	%r<242>;
	.reg .b32 	%f<8385>;
	.reg .b64 	%rd<99>;
	// demoted variable
	.shared .align 8 .b8 _ZZN3cub18CUB_300001_SM_10006detail6reduce28DeviceReduceSingleTileKernelINS2_10policy_hubIPfj9sum_deltaE10Policy1000EPS5_S9_iS6_S5_S5_N4cuda3std3__410__identityEEEvT0_T1_T2_T3_T4_T6_E12temp_storage[80];
	ld.param.u64 	%rd12, [_ZN3cub18CUB_300001_SM_10006detail6reduce28DeviceReduceSingleTileKernelINS2_10policy_hubIPfj9sum_deltaE10Policy1000EPS5_S9_iS6_S5_S5_N4cuda3std3__410__identityEEEvT0_T1_T2_T3_T4_T6__param_0];
	ld.param.u64 	%rd14, [_ZN3cub18CUB_300001_SM_10006detail6reduce28DeviceReduceSingleTileKernelINS2_10policy_hubIPfj9sum_deltaE10Policy1000EPS5_S9_iS6_S5_S5_N4cuda3std3__410__identityEEEvT0_T1_T2_T3_T4_T6__param_1];
	ld.param.u32 	%r57, [_ZN3cub18CUB_300001_SM_10006detail6reduce28DeviceReduceSingleTileKernelINS2_10policy_hubIPfj9sum_deltaE10Policy1000EPS5_S9_iS6_S5_S5_N4cuda3std3__410__identityEEEvT0_T1_T2_T3_T4_T6__param_2];
	ld.param.u64 	%rd13, [_ZN3cub18CUB_300001_SM_10006detail6reduce28DeviceReduceSingleTileKernelINS2_10policy_hubIPfj9sum_deltaE10Policy1000EPS5_S9_iS6_S5_S5_N4cuda3std3__410__identityEEEvT0_T1_T2_T3_T4_T6__param_4];
	cvta.to.global.u64 	%rd1, %rd14;
	setp.ne.s32 	%p1, %r57, 0;
	@%p1 bra 	$L__BB14_3;
	mov.u32 	%r235, %tid.x;
	setp.ne.s32 	%p44, %r235, 0;
	@%p44 bra 	$L__BB14_66;
	st.global.u64 	[%rd1], %rd13;
	bra.uni 	$L__BB14_66;
$L__BB14_3:
	setp.gt.s32 	%p2, %r57, 2047;
	@%p2 bra 	$L__BB14_43;
	mov.u32 	%r1, %tid.x;
	setp.ge.s32 	%p16, %r1, %r57;
	mov.b64 	%rd98, 0;
	mov.u32 	%r237, %r1;
	@%p16 bra 	$L__BB14_6;
	mul.wide.u32 	%rd67, %r1, 8;
	add.s64 	%rd66, %rd12, %rd67;
	// begin inline asm
	ld.global.nc.u64 %rd98, [%rd66];
	// end inline asm
	add.s32 	%r237, %r1, 256;
$L__BB14_6:
	setp.ge.s32 	%p17, %r237, %r57;
	@%p17 bra 	$L__BB14_9;
	mul.wide.u32 	%rd68, %r237, 8;
	add.s64 	%rd97, %rd12, %rd68;
$L__BB14_8:
	// begin inline asm
	ld.global.nc.u64 %rd69, [%rd97];
	// end inline asm
	ld.f32 	%f4545, [%rd69];
	ld.f32 	%f4546, [%rd98];
	add.f32 	%f4547, %f4545, %f4546;
	st.f32 	[%rd98], %f4547;
	ld.f32 	%f4548, [%rd69+4];
	ld.f32 	%f4549, [%rd98+4];
	add.f32 	%f4550, %f4548, %f4549;
	st.f32 	[%rd98+4], %f4550;
	ld.f32 	%f4551, [%rd69+8];
	ld.f32 	%f4552, [%rd98+8];
	add.f32 	%f4553, %f4551, %f4552;
	st.f32 	[%rd98+8], %f4553;
	ld.f32 	%f4554, [%rd69+12];
	ld.f32 	%f4555, [%rd98+12];
	add.f32 	%f4556, %f4554, %f4555;
	st.f32 	[%rd98+12], %f4556;
	ld.f32 	%f4557, [%rd69+16];
	ld.f32 	%f4558, [%rd98+16];
	add.f32 	%f4559, %f4557, %f4558;
	st.f32 	[%rd98+16], %f4559;
	ld.f32 	%f4560, [%rd69+20];
	ld.f32 	%f4561, [%rd98+20];
	add.f32 	%f4562, %f4560, %f4561;
	st.f32 	[%rd98+20], %f4562;
	ld.f32 	%f4563, [%rd69+24];
	ld.f32 	%f4564, [%rd98+24];
	add.f32 	%f4565, %f4563, %f4564;
	st.f32 	[%rd98+24], %f4565;
	ld.f32 	%f4566, [%rd69+28];
	ld.f32 	%f4567, [%rd98+28];
	add.f32 	%f4568, %f4566, %f4567;
	st.f32 	[%rd98+28], %f4568;
	ld.f32 	%f4569, [%rd69+32];
	ld.f32 	%f4570, [%rd98+32];
	add.f32 	%f4571, %f4569, %f4570;
	st.f32 	[%rd98+32], %f4571;
	ld.f32 	%f4572, [%rd69+36];
	ld.f32 	%f4573, [%rd98+36];
	add.f32 	%f4574, %f4572, %f4573;
	st.f32 	[%rd98+36], %f4574;
	ld.f32 	%f4575, [%rd69+40];
	ld.f32 	%f4576, [%rd98+40];
	add.f32 	%f4577, %f4575, %f4576;
	st.f32 	[%rd98+40], %f4577;
	ld.f32 	%f4578, [%rd69+44];
	ld.f32 	%f4579, [%rd98+44];
	add.f32 	%f4580, %f4578, %f4579;
	st.f32 	[%rd98+44], %f4580;
	ld.f32 	%f4581, [%rd69+48];
	ld.f32 	%f4582, [%rd98+48];
	add.f32 	%f4583, %f4581, %f4582;
	st.f32 	[%rd98+48], %f4583;
	ld.f32 	%f4584, [%rd69+52];
	ld.f32 	%f4585, [%rd98+52];
	add.f32 	%f4586, %f4584, %f4585;
	st.f32 	[%rd98+52], %f4586;
	ld.f32 	%f4587, [%rd69+56];
	ld.f32 	%f4588, [%rd98+56];
	add.f32 	%f4589, %f4587, %f4588;
	st.f32 	[%rd98+56], %f4589;
	ld.f32 	%f4590, [%rd69+60];
	ld.f32 	%f4591, [%rd98+60];
	add.f32 	%f4592, %f4590, %f4591;
	st.f32 	[%rd98+60], %f4592;
	ld.f32 	%f4593, [%rd69+64];
	ld.f32 	%f4594, [%rd98+64];
	add.f32 	%f4595, %f4593, %f4594;
	st.f32 	[%rd98+64], %f4595;
	ld.f32 	%f4596, [%rd69+68];
	ld.f32 	%f4597, [%rd98+68];
	add.f32 	%f4598, %f4596, %f4597;
	st.f32 	[%rd98+68], %f4598;
	ld.f32 	%f4599, [%rd69+72];
	ld.f32 	%f4600, [%rd98+72];
	add.f32 	%f4601, %f4599, %f4600;
	st.f32 	[%rd98+72], %f4601;
	ld.f32 	%f4602, [%rd69+76];
	ld.f32 	%f4603, [%rd98+76];
	add.f32 	%f4604, %f4602, %f4603;
	st.f32 	[%rd98+76], %f4604;
	ld.f32 	%f4605, [%rd69+80];
	ld.f32 	%f4606, [%rd98+80];
	add.f32 	%f4607, %f4605, %f4606;
	st.f32 	[%rd98+80], %f4607;
	ld.f32 	%f4608, [%rd69+84];
	ld.f32 	%f4609, [%rd98+84];
	add.f32 	%f4610, %f4608, %f4609;
	st.f32 	[%rd98+84], %f4610;
	ld.f32 	%f4611, [%rd69+88];
	ld.f32 	%f4612, [%rd98+88];
	add.f32 	%f4613, %f4611, %f4612;
	st.f32 	[%rd98+88], %f4613;
	ld.f32 	%f4614, [%rd69+92];
	ld.f32 	%f4615, [%rd98+92];
	add.f32 	%f4616, %f4614, %f4615;
	st.f32 	[%rd98+92], %f4616;
	ld.f32 	%f4617, [%rd69+96];
	ld.f32 	%f4618, [%rd98+96];
	add.f32 	%f4619, %f4617, %f4618;
	st.f32 	[%rd98+96], %f4619;
	ld.f32 	%f4620, [%rd69+100];
	ld.f32 	%f4621, [%rd98+100];
	add.f32 	%f4622, %f4620, %f4621;
	st.f32 	[%rd98+100], %f4622;
	ld.f32 	%f4623, [%rd69+104];
	ld.f32 	%f4624, [%rd98+104];
	add.f32 	%f4625, %f4623, %f4624;
	st.f32 	[%rd98+104], %f4625;
	ld.f32 	%f4626, [%rd69+108];
	ld.f32 	%f4627, [%rd98+108];
	add.f32 	%f4628, %f4626, %f4627;
	st.f32 	[%rd98+108], %f4628;
	ld.f32 	%f4629, [%rd69+112];
	ld.f32 	%f4630, [%rd98+112];
	add.f32 	%f4631, %f4629, %f4630;
	st.f32 	[%rd98+112], %f4631;
	ld.f32 	%f4632, [%rd69+116];
	ld.f32 	%f4633, [%rd98+116];
	add.f32 	%f4634, %f4632, %f4633;
	st.f32 	[%rd98+116], %f4634;
	ld.f32 	%f4635, [%rd69+120];
	ld.f32 	%f4636, [%rd98+120];
	add.f32 	%f4637, %f4635, %f4636;
	st.f32 	[%rd98+120], %f4637;
	ld.f32 	%f4638, [%rd69+124];
	ld.f32 	%f4639, [%rd98+124];
	add.f32 	%f4640, %f4638, %f4639;
	st.f32 	[%rd98+124], %f4640;
	ld.f32 	%f4641, [%rd69+128];
	ld.f32 	%f4642, [%rd98+128];
	add.f32 	%f4643, %f4641, %f4642;
	st.f32 	[%rd98+128], %f4643;
	ld.f32 	%f4644, [%rd69+132];
	ld.f32 	%f4645, [%rd98+132];
	add.f32 	%f4646, %f4644, %f4645;
	st.f32 	[%rd98+132], %f4646;
	ld.f32 	%f4647, [%rd69+136];
	ld.f32 	%f4648, [%rd98+136];
	add.f32 	%f4649, %f4647, %f4648;
	st.f32 	[%rd98+136], %f4649;
	ld.f32 	%f4650, [%rd69+140];
	ld.f32 	%f4651, [%rd98+140];
	add.f32 	%f4652, %f4650, %f4651;
	st.f32 	[%rd98+140], %f4652;
	ld.f32 	%f4653, [%rd69+144];
	ld.f32 	%f4654, [%rd98+144];
	add.f32 	%f4655, %f4653, %f4654;
	st.f32 	[%rd98+144], %f4655;
	ld.f32 	%f4656, [%rd69+148];
	ld.f32 	%f4657, [%rd98+148];
	add.f32 	%f4658, %f4656, %f4657;
	st.f32 	[%rd98+148], %f4658;
	ld.f32 	%f4659, [%rd69+152];
	ld.f32 	%f4660, [%rd98+152];
	add.f32 	%f4661, %f4659, %f4660;
	st.f32 	[%rd98+152], %f4661;
	ld.f32 	%f4662, [%rd69+156];
	ld.f32 	%f4663, [%rd98+156];
	add.f32 	%f4664, %f4662, %f4663;
	st.f32 	[%rd98+156], %f4664;
	ld.f32 	%f4665, [%rd69+160];
	ld.f32 	%f4666, [%rd98+160];
	add.f32 	%f4667, %f4665, %f4666;
	st.f32 	[%rd98+160], %f4667;
	ld.f32 	%f4668, [%rd69+164];
	ld.f32 	%f4669, [%rd98+164];
	add.f32 	%f4670, %f4668, %f4669;
	st.f32 	[%rd98+164], %f4670;
	ld.f32 	%f4671, [%rd69+168];
	ld.f32 	%f4672, [%rd98+168];
	add.f32 	%f4673, %f4671, %f4672;
	st.f32 	[%rd98+168], %f4673;
	ld.f32 	%f4674, [%rd69+172];
	ld.f32 	%f4675, [%rd98+172];
	add.f32 	%f4676, %f4674, %f4675;
	st.f32 	[%rd98+172], %f4676;
	ld.f32 	%f4677, [%rd69+176];
	ld.f32 	%f4678, [%rd98+176];
	add.f32 	%f4679, %f4677, %f4678;
	st.f32 	[%rd98+176], %f4679;
	ld.f32 	%f4680, [%rd69+180];
	ld.f32 	%f4681, [%rd98+180];
	add.f32 	%f4682, %f4680, %f4681;
	st.f32 	[%rd98+180], %f4682;
	ld.f32 	%f4683, [%rd69+184];
	ld.f32 	%f4684, [%rd98+184];
	add.f32 	%f4685, %f4683, %f4684;
	st.f32 	[%rd98+184], %f4685;
	ld.f32 	%f4686, [%rd69+188];
	ld.f32 	%f4687, [%rd98+188];
	add.f32 	%f4688, %f4686, %f4687;
	st.f32 	[%rd98+188], %f4688;
	ld.f32 	%f4689, [%rd69+192];
	ld.f32 	%f4690, [%rd98+192];
	add.f32 	%f4691, %f4689, %f4690;
	st.f32 	[%rd98+192], %f4691;
	ld.f32 	%f4692, [%rd69+196];
	ld.f32 	%f4693, [%rd98+196];
	add.f32 	%f4694, %f4692, %f4693;
	st.f32 	[%rd98+196], %f4694;
	ld.f32 	%f4695, [%rd69+200];
	ld.f32 	%f4696, [%rd98+200];
	add.f32 	%f4697, %f4695, %f4696;
	st.f32 	[%rd98+200], %f4697;
	ld.f32 	%f4698, [%rd69+204];
	ld.f32 	%f4699, [%rd98+204];
	add.f32 	%f4700, %f4698, %f4699;
	st.f32 	[%rd98+204], %f4700;
	ld.f32 	%f4701, [%rd69+208];
	ld.f32 	%f4702, [%rd98+208];
	add.f32 	%f4703, %f4701, %f4702;
	st.f32 	[%rd98+208], %f4703;
	ld.f32 	%f4704, [%rd69+212];
	ld.f32 	%f4705, [%rd98+212];
	add.f32 	%f4706, %f4704, %f4705;
	st.f32 	[%rd98+212], %f4706;
	ld.f32 	%f4707, [%rd69+216];
	ld.f32 	%f4708, [%rd98+216];
	add.f32 	%f4709, %f4707, %f4708;
	st.f32 	[%rd98+216], %f4709;
	ld.f32 	%f4710, [%rd69+220];
	ld.f32 	%f4711, [%rd98+220];
	add.f32 	%f4712, %f4710, %f4711;
	st.f32 	[%rd98+220], %f4712;
	ld.f32 	%f4713, [%rd69+224];
	ld.f32 	%f4714, [%rd98+224];
	add.f32 	%f4715, %f4713, %f4714;
	st.f32 	[%rd98+224], %f4715;
	ld.f32 	%f4716, [%rd69+228];
	ld.f32 	%f4717, [%rd98+228];
	add.f32 	%f4718, %f4716, %f4717;
	st.f32 	[%rd98+228], %f4718;
	ld.f32 	%f4719, [%rd69+232];
	ld.f32 	%f4720, [%rd98+232];
	add.f32 	%f4721, %f4719, %f4720;
	st.f32 	[%rd98+232], %f4721;
	ld.f32 	%f4722, [%rd69+236];
	ld.f32 	%f4723, [%rd98+236];
	add.f32 	%f4724, %f4722, %f4723;
	st.f32 	[%rd98+236], %f4724;
	ld.f32 	%f4725, [%rd69+240];
	ld.f32 	%f4726, [%rd98+240];
	add.f32 	%f4727, %f4725, %f4726;
	st.f32 	[%rd98+240], %f4727;
	ld.f32 	%f4728, [%rd69+244];
	ld.f32 	%f4729, [%rd98+244];
	add.f32 	%f4730, %f4728, %f4729;
	st.f32 	[%rd98+244], %f4730;
	ld.f32 	%f4731, [%rd69+248];
	ld.f32 	%f4732, [%rd98+248];
	add.f32 	%f4733, %f4731, %f4732;
	st.f32 	[%rd98+248], %f4733;
	ld.f32 	%f4734, [%rd69+252];
	ld.f32 	%f4735, [%rd98+252];
	add.f32 	%f4736, %f4734, %f4735;
	st.f32 	[%rd98+252], %f4736;
	add.s32 	%r237, %r237, 256;
	add.s64 	%rd97, %rd97, 2048;
	setp.lt.s32 	%p18, %r237, %r57;
	@%p18 bra 	$L__BB14_8;
$L__BB14_9:
	setp.lt.s32 	%p19, %r57, 256;
	@%p19 bra 	$L__BB14_23;
	// begin inline asm
	mov.u32 %r179, %laneid;
	// end inline asm
	mov.b64 	{%r181, %r186}, %rd98;
	mov.b32 	%r187, 1;
	mov.b32 	%r188, 31;
	mov.b32 	%r189, -1;
	// begin inline asm
	shfl.sync.down.b32 %r180, %r181, %r187, %r188, %r189;
	// end inline asm
	// begin inline asm
	shfl.sync.down.b32 %r185, %r186, %r187, %r188, %r189;
	// end inline asm
	setp.gt.s32 	%p36, %r179, 30;
	@%p36 bra 	$L__BB14_12;
	mov.b64 	%rd83, {%r180, %r185};
	ld.f32 	%f6273, [%rd83];
	ld.f32 	%f6274, [%rd98];
	add.f32 	%f6275, %f6273, %f6274;
	st.f32 	[%rd98], %f6275;
	ld.f32 	%f6276, [%rd83+4];
	ld.f32 	%f6277, [%rd98+4];
	add.f32 	%f6278, %f6276, %f6277;
	st.f32 	[%rd98+4], %f6278;
	ld.f32 	%f6279, [%rd83+8];
	ld.f32 	%f6280, [%rd98+8];
	add.f32 	%f6281, %f6279, %f6280;
	st.f32 	[%rd98+8], %f6281;
	ld.f32 	%f6282, [%rd83+12];
	ld.f32 	%f6283, [%rd98+12];
	add.f32 	%f6284, %f6282, %f6283;
	st.f32 	[%rd98+12], %f6284;
	ld.f32 	%f6285, [%rd83+16];
	ld.f32 	%f6286, [%rd98+16];
	add.f32 	%f6287, %f6285, %f6286;
	st.f32 	[%rd98+16], %f6287;
	ld.f32 	%f6288, [%rd83+20];
	ld.f32 	%f6289, [%rd98+20];
	add.f32 	%f6290, %f6288, %f6289;
	st.f32 	[%rd98+20], %f6290;
	ld.f32 	%f6291, [%rd83+24];
	ld.f32 	%f6292, [%rd98+24];
	add.f32 	%f6293, %f6291, %f6292;
	st.f32 	[%rd98+24], %f6293;
	ld.f32 	%f6294, [%rd83+28];
	ld.f32 	%f6295, [%rd98+28];
	add.f32 	%f6296, %f6294, %f6295;
	st.f32 	[%rd98+28], %f6296;
	ld.f32 	%f6297, [%rd83+32];
	ld.f32 	%f6298, [%rd98+32];
	add.f32 	%f6299, %f6297, %f6298;
	st.f32 	[%rd98+32], %f6299;
	ld.f32 	%f6300, [%rd83+36];
	ld.f32 	%f6301, [%rd98+36];
	add.f32 	%f6302, %f6300, %f6301;
	st.f32 	[%rd98+36], %f6302;
	ld.f32 	%f6303, [%rd83+40];
	ld.f32 	%f6304, [%rd98+40];
	add.f32 	%f6305, %f6303, %f6304;
	st.f32 	[%rd98+40], %f6305;
	ld.f32 	%f6306, [%rd83+44];
	ld.f32 	%f6307, [%rd98+44];
	add.f32 	%f6308, %f6306, %f6307;
	st.f32 	[%rd98+44], %f6308;
	ld.f32 	%f6309, [%rd83+48];
	ld.f32 	%f6310, [%rd98+48];
	add.f32 	%f6311, %f6309, %f6310;
	st.f32 	[%rd98+48], %f6311;
	ld.f32 	%f6312, [%rd83+52];
	ld.f32 	%f6313, [%rd98+52];
	add.f32 	%f6314, %f6312, %f6313;
	st.f32 	[%rd98+52], %f6314;
	ld.f32 	%f6315, [%rd83+56];
	ld.f32 	%f6316, [%rd98+56];
	add.f32 	%f6317, %f6315, %f6316;
	st.f32 	[%rd98+56], %f6317;
	ld.f32 	%f6318, [%rd83+60];
	ld.f32 	%f6319, [%rd98+60];
	add.f32 	%f6320, %f6318, %f6319;
	st.f32 	[%rd98+60], %f6320;
	ld.f32 	%f6321, [%rd83+64];
	ld.f32 	%f6322, [%rd98+64];
	add.f32 	%f6323, %f6321, %f6322;
	st.f32 	[%rd98+64], %f6323;
	ld.f32 	%f6324, [%rd83+68];
	ld.f32 	%f6325, [%rd98+68];
	add.f32 	%f6326, %f6324, %f6325;
	st.f32 	[%rd98+68], %f6326;
	ld.f32 	%f6327, [%rd83+72];
	ld.f32 	%f6328, [%rd98+72];
	add.f32 	%f6329, %f6327, %f6328;
	st.f32 	[%rd98+72], %f6329;
	ld.f32 	%f6330, [%rd83+76];
	ld.f32 	%f6331, [%rd98+76];
	add.f32 	%f6332, %f6330, %f6331;
	st.f32 	[%rd98+76], %f6332;
	ld.f32 	%f6333, [%rd83+80];
	ld.f32 	%f6334, [%rd98+80];
	add.f32 	%f6335, %f6333, %f6334;
	st.f32 	[%rd98+80], %f6335;
	ld.f32 	%f6336, [%rd83+84];
	ld.f32 	%f6337, [%rd98+84];
	add.f32 	%f6338, %f6336, %f6337;
	st.f32 	[%rd98+84], %f6338;
	ld.f32 	%f6339, [%rd83+88];
	ld.f32 	%f6340, [%rd98+88];
	add.f32 	%f6341, %f6339, %f6340;
	st.f32 	[%rd98+88], %f6341;
	ld.f32 	%f6342, [%rd83+92];
	ld.f32 	%f6343, [%rd98+92];
	add.f32 	%f6344, %f6342, %f6343;
	st.f32 	[%rd98+92], %f6344;
	ld.f32 	%f6345, [%rd83+96];
	ld.f32 	%f6346, [%rd98+96];
	add.f32 	%f6347, %f6345, %f6346;
	st.f32 	[%rd98+96], %f6347;
	ld.f32 	%f6348, [%rd83+100];
	ld.f32 	%f6349, [%rd98+100];
	add.f32 	%f6350, %f6348, %f6349;
	st.f32 	[%rd98+100], %f6350;
	ld.f32 	%f6351, [%rd83+104];
	ld.f32 	%f6352, [%rd98+104];
	add.f32 	%f6353, %f6351, %f6352;
	st.f32 	[%rd98+104], %f6353;
	ld.f32 	%f6354, [%rd83+108];
	ld.f32 	%f6355, [%rd98+108];
	add.f32 	%f6356, %f6354, %f6355;
	st.f32 	[%rd98+108], %f6356;
	ld.f32 	%f6357, [%rd83+112];
	ld.f32 	%f6358, [%rd98+112];
	add.f32 	%f6359, %f6357, %f6358;
	st.f32 	[%rd98+112], %f6359;
	ld.f32 	%f6360, [%rd83+116];
	ld.f32 	%f6361, [%rd98+116];
	add.f32 	%f6362, %f6360, %f6361;
	st.f32 	[%rd98+116], %f6362;
	ld.f32 	%f6363, [%rd83+120];
	ld.f32 	%f6364, [%rd98+120];
	add.f32 	%f6365, %f6363, %f6364;
	st.f32 	[%rd98+120], %f6365;
	ld.f32 	%f6366, [%rd83+124];
	ld.f32 	%f6367, [%rd98+124];
	add.f32 	%f6368, %f6366, %f6367;
	st.f32 	[%rd98+124], %f6368;
	ld.f32 	%f6369, [%rd83+128];
	ld.f32 	%f6370, [%rd98+128];
	add.f32 	%f6371, %f6369, %f6370;
	st.f32 	[%rd98+128], %f6371;
	ld.f32 	%f6372, [%rd83+132];
	ld.f32 	%f6373, [%rd98+132];
	add.f32 	%f6374, %f6372, %f6373;
	st.f32 	[%rd98+132], %f6374;
	ld.f32 	%f6375, [%rd83+136];
	ld.f32 	%f6376, [%rd98+136];
	add.f32 	%f6377, %f6375, %f6376;
	st.f32 	[%rd98+136], %f6377;
	ld.f32 	%f6378, [%rd83+140];
	ld.f32 	%f6379, [%rd98+140];
	add.f32 	%f6380, %f6378, %f6379;
	st.f32 	[%rd98+140], %f6380;
	ld.f32 	%f6381, [%rd83+144];
	ld.f32 	%f6382, [%rd98+144];
	add.f32 	%f6383, %f6381, %f6382;
	st.f32 	[%rd98+144], %f6383;
	ld.f32 	%f6384, [%rd83+148];
	ld.f32 	%f6385, [%rd98+148];
	add.f32 	%f6386, %f6384, %f6385;
	st.f32 	[%rd98+148], %f6386;
	ld.f32 	%f6387, [%rd83+152];
	ld.f32 	%f6388, [%rd98+152];
	add.f32 	%f6389, %f6387, %f6388;
	st.f32 	[%rd98+152], %f6389;
	ld.f32 	%f6390, [%rd83+156];
	ld.f32 	%f6391, [%rd98+156];
	add.f32 	%f6392, %f6390, %f6391;
	st.f32 	[%rd98+156], %f6392;
	ld.f32 	%f6393, [%rd83+160];
	ld.f32 	%f6394, [%rd98+160];
	add.f32 	%f6395, %f6393, %f6394;
	st.f32 	[%rd98+160], %f6395;
	ld.f32 	%f6396, [%rd83+164];
	ld.f32 	%f6397, [%rd98+164];
	add.f32 	%f6398, %f6396, %f6397;
	st.f32 	[%rd98+164], %f6398;
	ld.f32 	%f6399, [%rd83+168];
	ld.f32 	%f6400, [%rd98+168];
	add.f32 	%f6401, %f6399, %f6400;
	st.f32 	[%rd98+168], %f6401;
	ld.f32 	%f6402, [%rd83+172];
	ld.f32 	%f6403, [%rd98+172];
	add.f32 	%f6404, %f6402, %f6403;
	st.f32 	[%rd98+172], %f6404;
	ld.f32 	%f6405, [%rd83+176];
	ld.f32 	%f6406, [%rd98+176];
	add.f32 	%f6407, %f6405, %f6406;
	st.f32 	[%rd98+176], %f6407;
	ld.f32 	%f6408, [%rd83+180];
	ld.f32 	%f6409, [%rd98+180];
	add.f32 	%f6410, %f6408, %f6409;
	st.f32 	[%rd98+180], %f6410;
	ld.f32 	%f6411, [%rd83+184];
	ld.f32 	%f6412, [%rd98+184];
	add.f32 	%f6413, %f6411, %f6412;
	st.f32 	[%rd98+184], %f6413;
	ld.f32 	%f6414, [%rd83+188];
	ld.f32 	%f6415, [%rd98+188];
	add.f32 	%f6416, %f6414, %f6415;
	st.f32 	[%rd98+188], %f6416;
	ld.f32 	%f6417, [%rd83+192];
	ld.f32 	%f6418, [%rd98+192];
	add.f32 	%f6419, %f6417, %f6418;
	st.f32 	[%rd98+192], %f6419;
	ld.f32 	%f6420, [%rd83+196];
	ld.f32 	%f6421, [%rd98+196];
	add.f32 	%f6422, %f6420, %f6421;
	st.f32 	[%rd98+196], %f6422;
	ld.f32 	%f6423, [%rd83+200];
	ld.f32 	%f6424, [%rd98+200];
	add.f32 	%f6425, %f6423, %f6424;
	st.f32 	[%rd98+200], %f6425;
	ld.f32 	%f6426, [%rd83+204];
	ld.f32 	%f6427, [%rd98+204];
	add.f32 	%f6428, %f6426, %f6427;
	st.f32 	[%rd98+204], %f6428;
	ld.f32 	%f6429, [%rd83+208];
	ld.f32 	%f6430, [%rd98+208];
	add.f32 	%f6431, %f6429, %f6430;
	st.f32 	[%rd98+208], %f6431;
	ld.f32 	%f6432, [%rd83+212];
	ld.f32 	%f6433, [%rd98+212];
	add.f32 	%f6434, %f6432, %f6433;
	st.f32 	[%rd98+212], %f6434;
	ld.f32 	%f6435, [%rd83+216];
	ld.f32 	%f6436, [%rd98+216];
	add.f32 	%f6437, %f6435, %f6436;
	st.f32 	[%rd98+216], %f6437;
	ld.f32 	%f6438, [%rd83+220];
	ld.f32 	%f6439, [%rd98+220];
	add.f32 	%f6440, %f6438, %f6439;
	st.f32 	[%rd98+220], %f6440;
	ld.f32 	%f6441, [%rd83+224];
	ld.f32 	%f6442, [%rd98+224];
	add.f32 	%f6443, %f6441, %f6442;
	st.f32 	[%rd98+224], %f6443;
	ld.f32 	%f6444, [%rd83+228];
	ld.f32 	%f6445, [%rd98+228];
	add.f32 	%f6446, %f6444, %f6445;
	st.f32 	[%rd98+228], %f6446;
	ld.f32 	%f6447, [%rd83+232];
	ld.f32 	%f6448, [%rd98+232];
	add.f32 	%f6449, %f6447, %f6448;
	st.f32 	[%rd98+232], %f6449;
	ld.f32 	%f6450, [%rd83+236];
	ld.f32 	%f6451, [%rd98+236];
	add.f32 	%f6452, %f6450, %f6451;
	st.f32 	[%rd98+236], %f6452;
	ld.f32 	%f6453, [%rd83+240];
	ld.f32 	%f6454, [%rd98+240];
	add.f32 	%f6455, %f6453, %f6454;
	st.f32 	[%rd98+240], %f6455;
	ld.f32 	%f6456, [%rd83+244];
	ld.f32 	%f6457, [%rd98+244];
	add.f32 	%f6458, %f6456, %f6457;
	st.f32 	[%rd98+244], %f6458;
	ld.f32 	%f6459, [%rd83+248];
	ld.f32 	%f6460, [%rd98+248];
	add.f32 	%f6461, %f6459, %f6460;
	st.f32 	[%rd98+248], %f6461;
	ld.f32 	%f6462, [%rd83+252];
	ld.f32 	%f6463, [%rd98+252];
	add.f32 	%f6464, %f6462, %f6463;
	st.f32 	[%rd98+252], %f6464;
$L__BB14_12:
	mov.b32 	%r197, 2;
	mov.b32 	%r198, 31;
	mov.b32 	%r199, -1;
	// begin inline asm
	shfl.sync.down.b32 %r190, %r181, %r197, %r198, %r199;
	// end inline asm
	// begin inline asm
	shfl.sync.down.b32 %r195, %r186, %r197, %r198, %r199;
	// end inline asm
	setp.gt.s32 	%p37, %r179, 29;
	@%p37 bra 	$L__BB14_14;
	mov.b64 	%rd84, {%r190, %r195};
	ld.f32 	%f6465, [%rd84];
	ld.f32 	%f6466, [%rd98];
	add.f32 	%f6467, %f6465, %f6466;
	st.f32 	[%rd98], %f6467;
	ld.f32 	%f6468, [%rd84+4];
	ld.f32 	%f6469, [%rd98+4];
	add.f32 	%f6470, %f6468, %f6469;
	st.f32 	[%rd98+4], %f6470;
	ld.f32 	%f6471, [%rd84+8];
	ld.f32 	%f6472, [%rd98+8];
	add.f32 	%f6473, %f6471, %f6472;
	st.f32 	[%rd98+8], %f6473;
	ld.f32 	%f6474, [%rd84+12];
	ld.f32 	%f6475, [%rd98+12];
	add.f32 	%f6476, %f6474, %f6475;
	st.f32 	[%rd98+12], %f6476;
	ld.f32 	%f6477, [%rd84+16];
	ld.f32 	%f6478, [%rd98+16];
	add.f32 	%f6479, %f6477, %f6478;
	st.f32 	[%rd98+16], %f6479;
	ld.f32 	%f6480, [%rd84+20];
	ld.f32 	%f6481, [%rd98+20];
	add.f32 	%f6482, %f6480, %f6481;
	st.f32 	[%rd98+20], %f6482;
	ld.f32 	%f6483, [%rd84+24];
	ld.f32 	%f6484, [%rd98+24];
	add.f32 	%f6485, %f6483, %f6484;
	st.f32 	[%rd98+24], %f6485;
	ld.f32 	%f6486, [%rd84+28];
	ld.f32 	%f6487, [%rd98+28];
	add.f32 	%f6488, %f6486, %f6487;
	st.f32 	[%rd98+28], %f6488;
	ld.f32 	%f6489, [%rd84+32];
	ld.f32 	%f6490, [%rd98+32];
	add.f32 	%f6491, %f6489, %f6490;
	st.f32 	[%rd98+32], %f6491;
	ld.f32 	%f6492, [%rd84+36];
	ld.f32 	%f6493, [%rd98+36];
	add.f32 	%f6494, %f6492, %f6493;
	st.f32 	[%rd98+36], %f6494;
	ld.f32 	%f6495, [%rd84+40];
	ld.f32 	%f6496, [%rd98+40];
	add.f32 	%f6497, %f6495, %f6496;
	st.f32 	[%rd98+40], %f6497;
	ld.f32 	%f6498, [%rd84+44];
	ld.f32 	%f6499, [%rd98+44];
	add.f32 	%f6500, %f6498, %f6499;
	st.f32 	[%rd98+44], %f6500;
	ld.f32 	%f6501, [%rd84+48];
	ld.f32 	%f6502, [%rd98+48];
	add.f32 	%f6503, %f6501, %f6502;
	st.f32 	[%rd98+48], %f6503;
	ld.f32 	%f6504, [%rd84+52];
	ld.f32 	%f6505, [%rd98+52];
	add.f32 	%f6506, %f6504, %f6505;
	st.f32 	[%rd98+52], %f6506;
	ld.f32 	%f6507, [%rd84+56];
	ld.f32 	%f6508, [%rd98+56];
	add.f32 	%f6509, %f6507, %f6508;
	st.f32 	[%rd98+56], %f6509;
	ld.f32 	%f6510, [%rd84+60];
	ld.f32 	%f6511, [%rd98+60];
	add.f32 	%f6512, %f6510, %f6511;
	st.f32 	[%rd98+60], %f6512;
	ld.f32 	%f6513, [%rd84+64];
	ld.f32 	%f6514, [%rd98+64];
	add.f32 	%f6515, %f6513, %f6514;
	st.f32 	[%rd98+64], %f6515;
	ld.f32 	%f6516, [%rd84+68];
	ld.f32 	%f6517, [%rd98+68];
	add.f32 	%f6518, %f6516, %f6517;
	st.f32 	[%rd98+68], %f6518;
	ld.f32 	%f6519, [%rd84+72];
	ld.f32 	%f6520, [%rd98+72];
	add.f32 	%f6521, %f6519, %f6520;
	st.f32 	[%rd98+72], %f6521;
	ld.f32 	%f6522, [%rd84+76];
	ld.f32 	%f6523, [%rd98+76];
	add.f32 	%f6524, %f6522, %f6523;
	st.f32 	[%rd98+76], %f6524;
	ld.f32 	%f6525, [%rd84+80];
	ld.f32 	%f6526, [%rd98+80];
	add.f32 	%f6527, %f6525, %f6526;
	st.f32 	[%rd98+80], %f6527;
	ld.f32 	%f6528, [%rd84+84];
	ld.f32 	%f6529, [%rd98+84];
	add.f32 	%f6530, %f6528, %f6529;
	st.f32 	[%rd98+84], %f6530;
	ld.f32 	%f6531, [%rd84+88];
	ld.f32 	%f6532, [%rd98+88];
	add.f32 	%f6533, %f6531, %f6532;
	st.f32 	[%rd98+88], %f6533;
	ld.f32 	%f6534, [%rd84+92];
	ld.f32 	%f6535, [%rd98+92];
	add.f32 	%f6536, %f6534, %f6535;
	st.f32 	[%rd98+92], %f6536;
	ld.f32 	%f6537, [%rd84+96];
	ld.f32 	%f6538, [%rd98+96];
	add.f32 	%f6539, %f6537, %f6538;
	st.f32 	[%rd98+96], %f6539;
	ld.f32 	%f6540, [%rd84+100];
	ld.f32 	%f6541, [%rd98+100];
	add.f32 	%f6542, %f6540, %f6541;
	st.f32 	[%rd98+100], %f6542;
	ld.f32 	%f6543, [%rd84+104];
	ld.f32 	%f6544, [%rd98+104];
	add.f32 	%f6545, %f6543, %f6544;
	st.f32 	[%rd98+104], %f6545;
	ld.f32 	%f6546, [%rd84+108];
	ld.f32 	%f6547, [%rd98+108];
	add.f32 	%f6548, %f6546, %f6547;
	st.f32 	[%rd98+108], %f6548;
	ld.f32 	%f6549, [%rd84+112];
	ld.f32 	%f6550, [%rd98+112];
	add.f32 	%f6551, %f6549, %f6550;
	st.f32 	[%rd98+112], %f6551;
	ld.f32 	%f6552, [%rd84+116];
	ld.f32 	%f6553, [%rd98+116];
	add.f32 	%f6554, %f6552, %f6553;
	st.f32 	[%rd98+116], %f6554;
	ld.f32 	%f6555, [%rd84+120];
	ld.f32 	%f6556, [%rd98+120];
	add.f32 	%f6557, %f6555, %f6556;
	st.f32 	[%rd98+120], %f6557;
	ld.f32 	%f6558, [%rd84+124];
	ld.f32 	%f6559, [%rd98+124];
	add.f32 	%f6560, %f6558, %f6559;
	st.f32 	[%rd98+124], %f6560;
	ld.f32 	%f6561, [%rd84+128];
	ld.f32 	%f6562, [%rd98+128];
	add.f32 	%f6563, %f6561, %f6562;
	st.f32 	[%rd98+128], %f6563;
	ld.f32 	%f6564, [%rd84+132];
	ld.f32 	%f6565, [%rd98+132];
	add.f32 	%f6566, %f6564, %f6565;
	st.f32 	[%rd98+132], %f6566;
	ld.f32 	%f6567, [%rd84+136];
	ld.f32 	%f6568, [%rd98+136];
	add.f32 	%f6569, %f6567, %f6568;
	st.f32 	[%rd98+136], %f6569;
	ld.f32 	%f6570, [%rd84+140];
	ld.f32 	%f6571, [%rd98+140];
	add.f32 	%f6572, %f6570, %f6571;
	st.f32 	[%rd98+140], %f6572;
	ld.f32 	%f6573, [%rd84+144];
	ld.f32 	%f6574, [%rd98+144];
	add.f32 	%f6575, %f6573, %f6574;
	st.f32 	[%rd98+144], %f6575;
	ld.f32 	%f6576, [%rd84+148];
	ld.f32 	%f6577, [%rd98+148];
	add.f32 	%f6578, %f6576, %f6577;
	st.f32 	[%rd98+148], %f6578;
	ld.f32 	%f6579, [%rd84+152];
	ld.f32 	%f6580, [%rd98+152];
	add.f32 	%f6581, %f6579, %f6580;
	st.f32 	[%rd98+152], %f6581;
	ld.f32 	%f6582, [%rd84+156];
	ld.f32 	%f6583, [%rd98+156];
	add.f32 	%f6584, %f6582, %f6583;
	st.f32 	[%rd98+156], %f6584;
	ld.f32 	%f6585, [%rd84+160];
	ld.f32 	%f6586, [%rd98+160];
	add.f32 	%f6587, %f6585, %f6586;
	st.f32 	[%rd98+160], %f6587;
	ld.f32 	%f6588, [%rd84+164];
	ld.f32 	%f6589, [%rd98+164];
	add.f32 	%f6590, %f6588, %f6589;
	st.f32 	[%rd98+164], %f6590;
	ld.f32 	%f6591, [%rd84+168];
	ld.f32 	%f6592, [%rd98+168];
	add.f32 	%f6593, %f6591, %f6592;
	st.f32 	[%rd98+168], %f6593;
	ld.f32 	%f6594, [%rd84+172];
	ld.f32 	%f6595, [%rd98+172];
	add.f32 	%f6596, %f6594, %f6595;
	st.f32 	[%rd98+172], %f6596;
	ld.f32 	%f6597, [%rd84+176];
	ld.f32 	%f6598, [%rd98+176];
	add.f32 	%f6599, %f6597, %f6598;
	st.f32 	[%rd98+176], %f6599;
	ld.f32 	%f6600, [%rd84+180];
	ld.f32 	%f6601, [%rd98+180];
	add.f32 	%f6602, %f6600, %f6601;
	st.f32 	[%rd98+180], %f6602;
	ld.f32 	%f6603, [%rd84+184];
	ld.f32 	%f6604, [%rd98+184];
	add.f32 	%f6605, %f6603, %f6604;
	st.f32 	[%rd98+184], %f6605;
	ld.f32 	%f6606, [%rd84+188];
	ld.f32 	%f6607, [%rd98+188];
	add.f32 	%f6608, %f6606, %f6607;
	st.f32 	[%rd98+188], %f6608;
	ld.f32 	%f6609, [%rd84+192];
	ld.f32 	%f6610, [%rd98+192];
	add.f32 	%f6611, %f6609, %f6610;
	st.f32 	[%rd98+192], %f6611;
	ld.f32 	%f6612, [%rd84+196];
	ld.f32 	%f6613, [%rd98+196];
	add.f32 	%f6614, %f6612, %f6613;
	st.f32 	[%rd98+196], %f6614;
	ld.f32 	%f6615, [%rd84+200];
	ld.f32 	%f6616, [%rd98+200];
	add.f32 	%f6617, %f6615, %f6616;
	st.f32 	[%rd98+200], %f6617;
	ld.f32 	%f6618, [%rd84+204];
	ld.f32 	%f6619, [%rd98+204];
	add.f32 	%f6620, %f6618, %f6619;
	st.f32 	[%rd98+204], %f6620;
	ld.f32 	%f6621, [%rd84+208];
	ld.f32 	%f6622, [%rd98+208];
	add.f32 	%f6623, %f6621, %f6622;
	st.f32 	[%rd98+208], %f6623;
	ld.f32 	%f6624, [%rd84+212];
	ld.f32 	%f6625, [%rd98+212];
	add.f32 	%f6626, %f6624, %f6625;
	st.f32 	[%rd98+212], %f6626;
	ld.f32 	%f6627, [%rd84+216];
	ld.f32 	%f6628, [%rd98+216];
	add.f32 	%f6629, %f6627, %f6628;
	st.f32 	[%rd98+216], %f6629;
	ld.f32 	%f6630, [%rd84+220];
	ld.f32 	%f6631, [%rd98+220];
	add.f32 	%f6632, %f6630, %f6631;
	st.f32 	[%rd98+220], %f6632;
	ld.f32 	%f6633, [%rd84+224];
	ld.f32 	%f6634, [%rd98+224];
	add.f32 	%f6635, %f6633, %f6634;
	st.f32 	[%rd98+224], %f6635;
	ld.f32 	%f6636, [%rd84+228];
	ld.f32 	%f6637, [%rd98+228];
	add.f32 	%f6638, %f6636, %f6637;
	st.f32 	[%rd98+228], %f6638;
	ld.f32 	%f6639, [%rd84+232];
	ld.f32 	%f6640, [%rd98+232];
	add.f32 	%f6641, %f6639, %f6640;
	st.f32 	[%rd98+232], %f6641;
	ld.f32 	%f6642, [%rd84+236];
	ld.f32 	%f6643, [%rd98+236];
	add.f32 	%f6644, %f6642, %f6643;
	st.f32 	[%rd98+236], %f6644;
	ld.f32 	%f6645, [%rd84+240];
	ld.f32 	%f6646, [%rd98+240];
	add.f32 	%f6647, %f6645, %f6646;
	st.f32 	[%rd98+240], %f6647;
	ld.f32 	%f6648, [%rd84+244];
	ld.f32 	%f6649, [%rd98+244];
	add.f32 	%f6650, %f6648, %f6649;
	st.f32 	[%rd98+244], %f6650;
	ld.f32 	%f6651, [%rd84+248];
	ld.f32 	%f6652, [%rd98+248];
	add.f32 	%f6653, %f6651, %f6652;
	st.f32 	[%rd98+248], %f6653;
	ld.f32 	%f6654, [%rd84+252];
	ld.f32 	%f6655, [%rd98+252];
	add.f32 	%f6656, %f6654, %f6655;
	st.f32 	[%rd98+252], %f6656;
$L__BB14_14:
	mov.b32 	%r207, 4;
	mov.b32 	%r208, 31;
	mov.b32 	%r209, -1;
	// begin inline asm
	shfl.sync.down.b32 %r200, %r181, %r207, %r208, %r209;
	// end inline asm
	// begin inline asm
	shfl.sync.down.b32 %r205, %r186, %r207, %r208, %r209;
	// end inline asm
	setp.gt.s32 	%p38, %r179, 27;
	@%p38 bra 	$L__BB14_16;
	mov.b64 	%rd85, {%r200, %r205};
	ld.f32 	%f6657, [%rd85];
	ld.f32 	%f6658, [%rd98];
	add.f32 	%f6659, %f6657, %f6658;
	st.f32 	[%rd98], %f6659;
	ld.f32 	%f6660, [%rd85+4];
	ld.f32 	%f6661, [%rd98+4];
	add.f32 	%f6662, %f6660, %f6661;
	st.f32 	[%rd98+4], %f6662;
	ld.f32 	%f6663, [%rd85+8];
	ld.f32 	%f6664, [%rd98+8];
	add.f32 	%f6665, %f6663, %f6664;
	st.f32 	[%rd98+8], %f6665;
	ld.f32 	%f6666, [%rd85+12];
	ld.f32 	%f6667, [%rd98+12];
	add.f32 	%f6668, %f6666, %f6667;
	st.f32 	[%rd98+12], %f6668;
	ld.f32 	%f6669, [%rd85+16];
	ld.f32 	%f6670, [%rd98+16];
	add.f32 	%f6671, %f6669, %f6670;
	st.f32 	[%rd98+16], %f6671;
	ld.f32 	%f6672, [%rd85+20];
	ld.f32 	%f6673, [%rd98+20];
	add.f32 	%f6674, %f6672, %f6673;
	st.f32 	[%rd98+20], %f6674;
	ld.f32 	%f6675, [%rd85+24];
	ld.f32 	%f6676, [%rd98+24];
	add.f32 	%f6677, %f6675, %f6676;
	st.f32 	[%rd98+24], %f6677;
	ld.f32 	%f6678, [%rd85+28];
	ld.f32 	%f6679, [%rd98+28];
	add.f32 	%f6680, %f6678, %f6679;
	st.f32 	[%rd98+28], %f6680;
	ld.f32 	%f6681, [%rd85+32];
	ld.f32 	%f6682, [%rd98+32];
	add.f32 	%f6683, %f6681, %f6682;
	st.f32 	[%rd98+32], %f6683;
	ld.f32 	%f6684, [%rd85+36];
	ld.f32 	%f6685, [%rd98+36];
	add.f32 	%f6686, %f6684, %f6685;
	st.f32 	[%rd98+36], %f6686;
	ld.f32 	%f6687, [%rd85+40];
	ld.f32 	%f6688, [%rd98+40];
	add.f32 	%f6689, %f6687, %f6688;
	st.f32 	[%rd98+40], %f6689;
	ld.f32 	%f6690, [%rd85+44];
	ld.f32 	%f6691, [%rd98+44];
	add.f32 	%f6692, %f6690, %f6691;
	st.f32 	[%rd98+44], %f6692;
	ld.f32 	%f6693, [%rd85+48];
	ld.f32 	%f6694, [%rd98+48];
	add.f32 	%f6695, %f6693, %f6694;
	st.f32 	[%rd98+48], %f6695;
	ld.f32 	%f6696, [%rd85+52];
	ld.f32 	%f6697, [%rd98+52];
	add.f32 	%f6698, %f6696, %f6697;
	st.f32 	[%rd98+52], %f6698;
	ld.f32 	%f6699, [%rd85+56];
	ld.f32 	%f6700, [%rd98+56];
	add.f32 	%f6701, %f6699, %f6700;
	st.f32 	[%rd98+56], %f6701;
	ld.f32 	%f6702, [%rd85+60];
	ld.f32 	%f6703, [%rd98+60];
	add.f32 	%f6704, %f6702, %f6703;
	st.f32 	[%rd98+60], %f6704;
	ld.f32 	%f6705, [%rd85+64];
	ld.f32 	%f6706, [%rd98+64];
	add.f32 	%f6707, %f6705, %f6706;
	st.f32 	[%rd98+64], %f6707;
	ld.f32 	%f6708, [%rd85+68];
	ld.f32 	%f6709, [%rd98+68];
	add.f32 	%f6710, %f6708, %f6709;
	st.f32 	[%rd98+68], %f6710;
	ld.f32 	%f6711, [%rd85+72];
	ld.f32 	%f6712, [%rd98+72];
	add.f32 	%f6713, %f6711, %f6712;
	st.f32 	[%rd98+72], %f6713;
	ld.f32 	%f6714, [%rd85+76];
	ld.f32 	%f6715, [%rd98+76];
	add.f32 	%f6716, %f6714, %f6715;
	st.f32 	[%rd98+76], %f6716;
	ld.f32 	%f6717, [%rd85+80];
	ld.f32 	%f6718, [%rd98+80];
	add.f32 	%f6719, %f6717, %f6718;
	st.f32 	[%rd98+80], %f6719;
	ld.f32 	%f6720, [%rd85+84];
	ld.f32 	%f6721, [%rd98+84];
	add.f32 	%f6722, %f6720, %f6721;
	st.f32 	[%rd98+84], %f6722;
	ld.f32 	%f6723, [%rd85+88];
	ld.f32 	%f6724, [%rd98+88];
	add.f32 	%f6725, %f6723, %f6724;
	st.f32 	[%rd98+88], %f6725;
	ld.f32 	%f6726, [%rd85+92];
	ld.f32 	%f6727, [%rd98+92];
	add.f32 	%f6728, %f6726, %f6727;
	st.f32 	[%rd98+92], %f6728;
	ld.f32 	%f6729, [%rd85+96];
	ld.f32 	%f6730, [%rd98+96];
	add.f32 	%f6731, %f6729, %f6730;
	st.f32 	[%rd98+96], %f6731;
	ld.f32 	%f6732, [%rd85+100];
	ld.f32 	%f6733, [%rd98+100];
	add.f32 	%f6734, %f6732, %f6733;
	st.f32 	[%rd98+100], %f6734;
	ld.f32 	%f6735, [%rd85+104];
	ld.f32 	%f6736, [%rd98+104];
	add.f32 	%f6737, %f6735, %f6736;
	st.f32 	[%rd98+104], %f6737;
	ld.f32 	%f6738, [%rd85+108];
	ld.f32 	%f6739, [%rd98+108];
	add.f32 	%f6740, %f6738, %f6739;
	st.f32 	[%rd98+108], %f6740;
	ld.f32 	%f6741, [%rd85+112];
	ld.f32 	%f6742, [%rd98+112];
	add.f32 	%f6743, %f6741, %f6742;
	st.f32 	[%rd98+112], %f6743;
	ld.f32 	%f6744, [%rd85+116];
	ld.f32 	%f6745, [%rd98+116];
	add.f32 	%f6746, %f6744, %f6745;
	st.f32 	[%rd98+116], %f6746;
	ld.f32 	%f6747, [%rd85+120];
	ld.f32 	%f6748, [%rd98+120];
	add.f32 	%f6749, %f6747, %f6748;
	st.f32 	[%rd98+120], %f6749;
	ld.f32 	%f6750, [%rd85+124];
	ld.f32 	%f6751, [%rd98+124];
	add.f32 	%f6752, %f6750, %f6751;
	st.f32 	[%rd98+124], %f6752;
	ld.f32 	%f6753, [%rd85+128];
	ld.f32 	%f6754, [%rd98+128];
	add.f32 	%f6755, %f6753, %f6754;
	st.f32 	[%rd98+128], %f6755;
	ld.f32 	%f6756, [%rd85+132];
	ld.f32 	%f6757, [%rd98+132];
	add.f32 	%f6758, %f6756, %f6757;
	st.f32 	[%rd98+132], %f6758;
	ld.f32 	%f6759, [%rd85+136];
	ld.f32 	%f6760, [%rd98+136];
	add.f32 	%f6761, %f6759, %f6760;
	st.f32 	[%rd98+136], %f6761;
	ld.f32 	%f6762, [%rd85+140];
	ld.f32 	%f6763, [%rd98+140];
	add.f32 	%f6764, %f6762, %f6763;
	st.f32 	[%rd98+140], %f6764;
	ld.f32 	%f6765, [%rd85+144];
	ld.f32 	%f6766, [%rd98+144];
	add.f32 	%f6767, %f6765, %f6766;
	st.f32 	[%rd98+144], %f6767;
	ld.f32 	%f6768, [%rd85+148];
	ld.f32 	%f6769, [%rd98+148];
	add.f32 	%f6770, %f6768, %f6769;
	st.f32 	[%rd98+148], %f6770;
	ld.f32 	%f6771, [%rd85+152];
	ld.f32 	%f6772, [%rd98+152];
	add.f32 	%f6773, %f6771, %f6772;
	st.f32 	[%rd98+152], %f6773;
	ld.f32 	%f6774, [%rd85+156];
	ld.f32 	%f6775, [%rd98+156];
	add.f32 	%f6776, %f6774, %f6775;
	st.f32 	[%rd98+156], %f6776;
	ld.f32 	%f6777, [%rd85+160];
	ld.f32 	%f6778, [%rd98+160];
	add.f32 	%f6779, %f6777, %f6778;
	st.f32 	[%rd98+160], %f6779;
	ld.f32 	%f6780, [%rd85+164];
	ld.f32 	%f6781, [%rd98+164];
	add.f32 	%f6782, %f6780, %f6781;
	st.f32 	[%rd98+164], %f6782;
	ld.f32 	%f6783, [%rd85+168];
	ld.f32 	%f6784, [%rd98+168];
	add.f32 	%f6785, %f6783, %f6784;
	st.f32 	[%rd98+168], %f6785;
	ld.f32 	%f6786, [%rd85+172];
	ld.f32 	%f6787, [%rd98+172];
	add.f32 	%f6788, %f6786, %f6787;
	st.f32 	[%rd98+172], %f6788;
	ld.f32 	%f6789, [%rd85+176];
	ld.f32 	%f6790, [%rd98+176];
	add.f32 	%f6791, %f6789, %f6790;
	st.f32 	[%rd98+176], %f6791;
	ld.f32 	%f6792, [%rd85+180];
	ld.f32 	%f6793, [%rd98+180];
	add.f32 	%f6794, %f6792, %f6793;
	st.f32 	[%rd98+180], %f6794;
	ld.f32 	%f6795, [%rd85+184];
	ld.f32 	%f6796, [%rd98+184];
	add.f32 	%f6797, %f6795, %f6796;
	st.f32 	[%rd98+184], %f6797;
	ld.f32 	%f6798, [%rd85+188];
	ld.f32 	%f6799, [%rd98+188];
	add.f32 	%f6800, %f6798, %f6799;
	st.f32 	[%rd98+188], %f6800;
	ld.f32 	%f6801, [%rd85+192];
	ld.f32 	%f6802, [%rd98+192];
	add.f32 	%f6803, %f6801, %f6802;
	st.f32 	[%rd98+192], %f6803;
	ld.f32 	%f6804, [%rd85+196];
	ld.f32 	%f6805, [%rd98+196];
	add.f32 	%f6806, %f6804, %f6805;
	st.f32 	[%rd98+196], %f6806;
	ld.f32 	%f6807, [%rd85+200];
	ld.f32 	%f6808, [%rd98+200];
	add.f32 	%f6809, %f6807, %f6808;
	st.f32 	[%rd98+200], %f6809;
	ld.f32 	%f6810, [%rd85+204];
	ld.f32 	%f6811, [%rd98+204];
	add.f32 	%f6812, %f6810, %f6811;
	st.f32 	[%rd98+204], %f6812;
	ld.f32 	%f6813, [%rd85+208];
	ld.f32 	%f6814, [%rd98+208];
	add.f32 	%f6815, %f6813, %f6814;
	st.f32 	[%rd98+208], %f6815;
	ld.f32 	%f6816, [%rd85+212];
	ld.f32 	%f6817, [%rd98+212];
	add.f32 	%f6818, %f6816, %f6817;
	st.f32 	[%rd98+212], %f6818;
	ld.f32 	%f6819, [%rd85+216];
	ld.f32 	%f6820, [%rd98+216];
	add.f32 	%f6821, %f6819, %f6820;
	st.f32 	[%rd98+216], %f6821;
	ld.f32 	%f6822, [%rd85+220];
	ld.f32 	%f6823, [%rd98+220];
	add.f32 	%f6824, %f6822, %f6823;
	st.f32 	[%rd98+220], %f6824;
	ld.f32 	%f6825, [%rd85+224];
	ld.f32 	%f6826, [%rd98+224];
	add.f32 	%f6827, %f6825, %f6826;
	st.f32 	[%rd98+224], %f6827;
	ld.f32 	%f6828, [%rd85+228];
	ld.f32 	%f6829, [%rd98+228];
	add.f32 	%f6830, %f6828, %f6829;
	st.f32 	[%rd98+228], %f6830;
	ld.f32 	%f6831, [%rd85+232];
	ld.f32 	%f6832, [%rd98+232];
	add.f32 	%f6833, %f6831, %f6832;
	st.f32 	[%rd98+232], %f6833;
	ld.f32 	%f6834, [%rd85+236];
	ld.f32 	%f6835, [%rd98+236];
	add.f32 	%f6836, %f6834, %f6835;
	st.f32 	[%rd98+236], %f6836;
	ld.f32 	%f6837, [%rd85+240];
	ld.f32 	%f6838, [%rd98+240];
	add.f32 	%f6839, %f6837, %f6838;
	st.f32 	[%rd98+240], %f6839;
	ld.f32 	%f6840, [%rd85+244];
	ld.f32 	%f6841, [%rd98+244];
	add.f32 	%f6842, %f6840, %f6841;
	st.f32 	[%rd98+244], %f6842;
	ld.f32 	%f6843, [%rd85+248];
	ld.f32 	%f6844, [%rd98+248];
	add.f32 	%f6845, %f6843, %f6844;
	st.f32 	[%rd98+248], %f6845;
	ld.f32 	%f6846, [%rd85+252];
	ld.f32 	%f6847, [%rd98+252];
	add.f32 	%f6848, %f6846, %f6847;
	st.f32 	[%rd98+252], %f6848;
$L__BB14_16:
	mov.b32 	%r217, 8;
	mov.b32 	%r218, 31;
	mov.b32 	%r219, -1;
	// begin inline asm
	shfl.sync.down.b32 %r210, %r181, %r217, %r218, %r219;
	// end inline asm
	// begin inline asm
	shfl.sync.down.b32 %r215, %r186, %r217, %r218, %r219;
	// end inline asm
	setp.gt.s32 	%p39, %r179, 23;
	@%p39 bra 	$L__BB14_18;
	mov.b64 	%rd86, {%r210, %r215};
	ld.f32 	%f6849, [%rd86];
	ld.f32 	%f6850, [%rd98];
	add.f32 	%f6851, %f6849, %f6850;
	st.f32 	[%rd98], %f6851;
	ld.f32 	%f6852, [%rd86+4];
	ld.f32 	%f6853, [%rd98+4];
	add.f32 	%f6854, %f6852, %f6853;
	st.f32 	[%rd98+4], %f6854;
	ld.f32 	%f6855, [%rd86+8];
	ld.f32 	%f6856, [%rd98+8];
	add.f32 	%f6857, %f6855, %f6856;
	st.f32 	[%rd98+8], %f6857;
	ld.f32 	%f6858, [%rd86+12];
	ld.f32 	%f6859, [%rd98+12];
	add.f32 	%f6860, %f6858, %f6859;
	st.f32 	[%rd98+12], %f6860;
	ld.f32 	%f6861, [%rd86+16];
	ld.f32 	%f6862, [%rd98+16];
	add.f32 	%f6863, %f6861, %f6862;
	st.f32 	[%rd98+16], %f6863;
	ld.f32 	%f6864, [%rd86+20];
	ld.f32 	%f6865, [%rd98+20];
	add.f32 	%f6866, %f6864, %f6865;
	st.f32 	[%rd98+20], %f6866;
	ld.f32 	%f6867, [%rd86+24];
	ld.f32 	%f6868, [%rd98+24];
	add.f32 	%f6869, %f6867, %f6868;
	st.f32 	[%rd98+24], %f6869;
	ld.f32 	%f6870, [%rd86+28];
	ld.f32 	%f6871, [%rd98+28];
	add.f32 	%f6872, %f6870, %f6871;
	st.f32 	[%rd98+28], %f6872;
	ld.f32 	%f6873, [%rd86+32];
	ld.f32 	%f6874, [%rd98+32];
	add.f32 	%f6875, %f6873, %f6874;
	st.f32 	[%rd98+32], %f6875;
	ld.f32 	%f6876, [%rd86+36];
	ld.f32 	%f6877, [%rd98+36];
	add.f32 	%f6878, %f6876, %f6877;
	st.f32 	[%rd98+36], %f6878;
	ld.f32 	%f6879, [%rd86+40];
	ld.f32 	%f6880, [%rd98+40];
	add.f32 	%f6881, %f6879, %f6880;
	st.f32 	[%rd98+40], %f6881;
	ld.f32 	%f6882, [%rd86+44];
	ld.f32 	%f6883, [%rd98+44];
	add.f32 	%f6884, %f6882, %f6883;
	st.f32 	[%rd98+44], %f6884;
	ld.f32 	%f6885, [%rd86+48];
	ld.f32 	%f6886, [%rd98+48];
	add.f32 	%f6887, %f6885, %f6886;
	st.f32 	[%rd98+48], %f6887;
	ld.f32 	%f6888, [%rd86+52];
	ld.f32 	%f6889, [%rd98+52];
	add.f32 	%f6890, %f6888, %f6889;
	st.f32 	[%rd98+52], %f6890;
	ld.f32 	%f6891, [%rd86+56];
	ld.f32 	%f6892, [%rd98+56];
	add.f32 	%f6893, %f6891, %f6892;
	st.f32 	[%rd98+56], %f6893;
	ld.f32 	%f6894, [%rd86+60];
	ld.f32 	%f6895, [%rd98+60];
	add.f32 	%f6896, %f6894, %f6895;
	st.f32 	[%rd98+60], %f6896;
	ld.f32 	%f6897, [%rd86+64];
	ld.f32 	%f6898, [%rd98+64];
	add.f32 	%f6899, %f6897, %f6898;
	st.f32 	[%rd98+64], %f6899;
	ld.f32 	%f6900, [%rd86+68];
	ld.f32 	%f6901, [%rd98+68];
	add.f32 	%f6902, %f6900, %f6901;
	st.f32 	[%rd98+68], %f6902;
	ld.f32 	%f6903, [%rd86+72];
	ld.f32 	%f6904, [%rd98+72];
	add.f32 	%f6905, %f6903, %f6904;
	st.f32 	[%rd98+72], %f6905;
	ld.f32 	%f6906, [%rd86+76];
	ld.f32 	%f6907, [%rd98+76];
	add.f32 	%f6908, %f6906, %f6907;
	st.f32 	[%rd98+76], %f6908;
	ld.f32 	%f6909, [%rd86+80];
	ld.f32 	%f6910, [%rd98+80];
	add.f32 	%f6911, %f6909, %f6910;
	st.f32 	[%rd98+80], %f6911;
	ld.f32 	%f6912, [%rd86+84];
	ld.f32 	%f6913, [%rd98+84];
	add.f32 	%f6914, %f6912, %f6913;
	st.f32 	[%rd98+84], %f6914;
	ld.f32 	%f6915, [%rd86+88];
	ld.f32 	%f6916, [%rd98+88];
	add.f32 	%f6917, %f6915, %f6916;
	st.f32 	[%rd98+88], %f6917;
	ld.f32 	%f6918, [%rd86+92];
	ld.f32 	%f6919, [%rd98+92];
	add.f32 	%f6920, %f6918, %f6919;
	st.f32 	[%rd98+92], %f6920;
	ld.f32 	%f6921, [%rd86+96];
	ld.f32 	%f6922, [%rd98+96];
	add.f32 	%f6923, %f6921, %f6922;
	st.f32 	[%rd98+96], %f6923;
	ld.f32 	%f6924, [%rd86+100];
	ld.f32 	%f6925, [%rd98+100];
	add.f32 	%f6926, %f6924, %f6925;
	st.f32 	[%rd98+100], %f6926;
	ld.f32 	%f6927, [%rd86+104];
	ld.f32 	%f6928, [%rd98+104];
	add.f32 	%f6929, %f6927, %f6928;
	st.f32 	[%rd98+104], %f6929;
	ld.f32 	%f6930, [%rd86+108];
	ld.f32 	%f6931, [%rd98+108];
	add.f32 	%f6932, %f6930, %f6931;
	st.f32 	[%rd98+108], %f6932;
	ld.f32 	%f6933, [%rd86+112];
	ld.f32 	%f6934, [%rd98+112];
	add.f32 	%f6935, %f6933, %f6934;
	st.f32 	[%rd98+112], %f6935;
	ld.f32 	%f6936, [%rd86+116];
	ld.f32 	%f6937, [%rd98+116];
	add.f32 	%f6938, %f6936, %f6937;
	st.f32 	[%rd98+116], %f6938;
	ld.f32 	%f6939, [%rd86+120];
	ld.f32 	%f6940, [%rd98+120];
	add.f32 	%f6941, %f6939, %f6940;
	st.f32 	[%rd98+120], %f6941;
	ld.f32 	%f6942, [%rd86+124];
	ld.f32 	%f6943, [%rd98+124];
	add.f32 	%f6944, %f6942, %f6943;
	st.f32 	[%rd98+124], %f6944;
	ld.f32 	%f6945, [%rd86+128];
	ld.f32 	%f6946, [%rd98+128];
	add.f32 	%f6947, %f6945, %f6946;
	st.f32 	[%rd98+128], %f6947;
	ld.f32 	%f6948, [%rd86+132];
	ld.f32 	%f6949, [%rd98+132];
	add.f32 	%f6950, %f6948, %f6949;
	st.f32 	[%rd98+132], %f6950;
	ld.f32 	%f6951, [%rd86+136];
	ld.f32 	%f6952, [%rd98+136];
	add.f32 	%f6953, %f6951, %f6952;
	st.f32 	[%rd98+136], %f6953;
	ld.f32 	%f6954, [%rd86+140];
	ld.f32 	%f6955, [%rd98+140];
	add.f32 	%f6956, %f6954, %f6955;
	st.f32 	[%rd98+140], %f6956;
	ld.f32 	%f6957, [%rd86+144];
	ld.f32 	%f6958, [%rd98+144];
	add.f32 	%f6959, %f6957, %f6958;
	st.f32 	[%rd98+144], %f6959;
	ld.f32 	%f6960, [%rd86+148];
	ld.f32 	%f6961, [%rd98+148];
	add.f32 	%f6962, %f6960, %f6961;
	st.f32 	[%rd98+148], %f6962;
	ld.f32 	%f6963, [%rd86+152];
	ld.f32 	%f6964, [%rd98+152];
	add.f32 	%f6965, %f6963, %f6964;
	st.f32 	[%rd98+152], %f6965;
	ld.f32 	%f6966, [%rd86+156];
	ld.f32 	%f6967, [%rd98+156];
	add.f32 	%f6968, %f6966, %f6967;
	st.f32 	[%rd98+156], %f6968;
	ld.f32 	%f6969, [%rd86+160];
	ld.f32 	%f6970, [%rd98+160];
	add.f32 	%f6971, %f6969, %f6970;
	st.f32 	[%rd98+160], %f6971;
	ld.f32 	%f6972, [%rd86+164];
	ld.f32 	%f6973, [%rd98+164];
	add.f32 	%f6974, %f6972, %f6973;
	st.f32 	[%rd98+164], %f6974;
	ld.f32 	%f6975, [%rd86+168];
	ld.f32 	%f6976, [%rd98+168];
	add.f32 	%f6977, %f6975, %f6976;
	st.f32 	[%rd98+168], %f6977;
	ld.f32 	%f6978, [%rd86+172];
	ld.f32 	%f6979, [%rd98+172];
	add.f32 	%f6980, %f6978, %f6979;
	st.f32 	[%rd98+172], %f6980;
	ld.f32 	%f6981, [%rd86+176];
	ld.f32 	%f6982, [%rd98+176];
	add.f32 	%f6983, %f6981, %f6982;
	st.f32 	[%rd98+176], %f6983;
	ld.f32 	%f6984, [%rd86+180];
	ld.f32 	%f6985, [%rd98+180];
	add.f32 	%f6986, %f6984, %f6985;
	st.f32 	[%rd98+180], %f6986;
	ld.f32 	%f6987, [%rd86+184];
	ld.f32 	%f6988, [%rd98+184];
	add.f32 	%f6989, %f6987, %f6988;
	st.f32 	[%rd98+184], %f6989;
	ld.f32 	%f6990, [%rd86+188];
	ld.f32 	%f6991, [%rd98+188];
	add.f32 	%f6992, %f6990, %f6991;
	st.f32 	[%rd98+188], %f6992;
	ld.f32 	%f6993, [%rd86+192];
	ld.f32 	%f6994, [%rd98+192];
	add.f32 	%f6995, %f6993, %f6994;
	st.f32 	[%rd98+192], %f6995;
	ld.f32 	%f6996, [%rd86+196];
	ld.f32 	%f6997, [%rd98+196];
	add.f32 	%f6998, %f6996, %f6997;
	st.f32 	[%rd98+196], %f6998;
	ld.f32 	%f6999, [%rd86+200];
	ld.f32 	%f7000, [%rd98+200];
	add.f32 	%f7001, %f6999, %f7000;
	st.f32 	[%rd98+200], %f7001;
	ld.f32 	%f7002, [%rd86+204];
	ld.f32 	%f7003, [%rd98+204];
	add.f32 	%f7004, %f7002, %f7003;
	st.f32 	[%rd98+204], %f7004;
	ld.f32 	%f7005, [%rd86+208];
	ld.f32 	%f7006, [%rd98+208];
	add.f32 	%f7007, %f7005, %f7006;
	st.f32 	[%rd98+208], %f7007;
	ld.f32 	%f7008, [%rd86+212];
	ld.f32 	%f7009, [%rd98+212];
	add.f32 	%f7010, %f7008, %f7009;
	st.f32 	[%rd98+212], %f7010;
	ld.f32 	%f7011, [%rd86+216];
	ld.f32 	%f7012, [%rd98+216];
	add.f32 	%f7013, %f7011, %f7012;
	st.f32 	[%rd98+216], %f7013;
	ld.f32 	%f7014, [%rd86+220];
	ld.f32 	%f7015, [%rd98+220];
	add.f32 	%f7016, %f7014, %f7015;
	st.f32 	[%rd98+220], %f7016;
	ld.f32 	%f7017, [%rd86+224];
	ld.f32 	%f7018, [%rd98+224];
	add.f32 	%f7019, %f7017, %f7018;
	st.f32 	[%rd98+224], %f7019;
	ld.f32 	%f7020, [%rd86+228];
	ld.f32 	%f7021, [%rd98+228];
	add.f32 	%f7022, %f7020, %f7021;
	st.f32 	[%rd98+228], %f7022;
	ld.f32 	%f7023, [%rd86+232];
	ld.f32 	%f7024, [%rd98+232];
	add.f32 	%f7025, %f7023, %f7024;
	st.f32 	[%rd98+232], %f7025;
	ld.f32 	%f7026, [%rd86+236];
	ld.f32 	%f7027, [%rd98+236];
	add.f32 	%f7028, %f7026, %f7027;
	st.f32 	[%rd98+236], %f7028;
	ld.f32 	%f7029, [%rd86+240];
	ld.f32 	%f7030, [%rd98+240];
	add.f32 	%f7031, %f7029, %f7030;
	st.f32 	[%rd98+240], %f7031;
	ld.f32 	%f7032, [%rd86+244];
	ld.f32 	%f7033, [%rd98+244];
	add.f32 	%f7034, %f7032, %f7033;
	st.f32 	[%rd98+244], %f7034;
	ld.f32 	%f7035, [%rd86+248];
	ld.f32 	%f7036, [%rd98+248];
	add.f32 	%f7037, %f7035, %f7036;
	st.f32 	[%rd98+248], %f7037;
	ld.f32 	%f7038, [%rd86+252];
	ld.f32 	%f7039, [%rd98+252];
	add.f32 	%f7040, %f7038, %f7039;
	st.f32 	[%rd98+252], %f7040;
$L__BB14_18:
	mov.b32 	%r227, 16;
	mov.b32 	%r228, 31;
	mov.b32 	%r229, -1;
	// begin inline asm
	shfl.sync.down.b32 %r220, %r181, %r227, %r228, %r229;
	// end inline asm
	// begin inline asm
	shfl.sync.down.b32 %r225, %r186, %r227, %r228, %r229;
	// end inline asm
	setp.gt.s32 	%p40, %r179, 15;
	@%p40 bra 	$L__BB14_21;
	mov.b64 	%rd87, {%r220, %r225};
	ld.f32 	%f7041, [%rd87];
	ld.f32 	%f7042, [%rd98];
	add.f32 	%f7043, %f7041, %f7042;
	st.f32 	[%rd98], %f7043;
	ld.f32 	%f7044, [%rd87+4];
	ld.f32 	%f7045, [%rd98+4];
	add.f32 	%f7046, %f7044, %f7045;
	st.f32 	[%rd98+4], %f7046;
	ld.f32 	%f7047, [%rd87+8];
	ld.f32 	%f7048, [%rd98+8];
	add.f32 	%f7049, %f7047, %f7048;
	st.f32 	[%rd98+8], %f7049;
	ld.f32 	%f7050, [%rd87+12];
	ld.f32 	%f7051, [%rd98+12];
	add.f32 	%f7052, %f7050, %f7051;
	st.f32 	[%rd98+12], %f7052;
	ld.f32 	%f7053, [%rd87+16];
	ld.f32 	%f7054, [%rd98+16];
	add.f32 	%f7055, %f7053, %f7054;
	st.f32 	[%rd98+16], %f7055;
	ld.f32 	%f7056, [%rd87+20];
	ld.f32 	%f7057, [%rd98+20];
	add.f32 	%f7058, %f7056, %f7057;
	st.f32 	[%rd98+20], %f7058;
	ld.f32 	%f7059, [%rd87+24];
	ld.f32 	%f7060, [%rd98+24];
	add.f32 	%f7061, %f7059, %f7060;
	st.f32 	[%rd98+24], %f7061;
	ld.f32 	%f7062, [%rd87+28];
	ld.f32 	%f7063, [%rd98+28];
	add.f32 	%f7064, %f7062, %f7063;
	st.f32 	[%rd98+28], %f7064;
	ld.f32 	%f7065, [%rd87+32];
	ld.f32 	%f7066, [%rd98+32];
	add.f32 	%f7067, %f7065, %f7066;
	st.f32 	[%rd98+32], %f7067;
	ld.f32 	%f7068, [%rd87+36];
	ld.f32 	%f7069, [%rd98+36];
	add.f32 	%f7070, %f7068, %f7069;
	st.f32 	[%rd98+36], %f7070;
	ld.f32 	%f7071, [%rd87+40];
	ld.f32 	%f7072, [%rd98+40];
	add.f32 	%f7073, %f7071, %f7072;
	st.f32 	[%rd98+40], %f7073;
	ld.f32 	%f7074, [%rd87+44];
	ld.f32 	%f7075, [%rd98+44];
	add.f32 	%f7076, %f7074, %f7075;
	st.f32 	[%rd98+44], %f7076;
	ld.f32 	%f7077, [%rd87+48];
	ld.f32 	%f7078, [%rd98+48];
	add.f32 	%f7079, %f7077, %f7078;
	st.f32 	[%rd98+48], %f7079;
	ld.f32 	%f7080, [%rd87+52];
	ld.f32 	%f7081, [%rd98+52];
	add.f32 	%f7082, %f7080, %f7081;
	st.f32 	[%rd98+52], %f7082;
	ld.f32 	%f7083, [%rd87+56];
	ld.f32 	%f7084, [%rd98+56];
	add.f32 	%f7085, %f7083, %f7084;
	st.f32 	[%rd98+56], %f7085;
	ld.f32 	%f7086, [%rd87+60];
	ld.f32 	%f7087, [%rd98+60];
	add.f32 	%f7088, %f7086, %f7087;
	st.f32 	[%rd98+60], %f7088;
	ld.f32 	%f7089, [%rd87+64];
	ld.f32 	%f7090, [%rd98+64];
	add.f32 	%f7091, %f7089, %f7090;
	st.f32 	[%rd98+64], %f7091;
	ld.f32 	%f7092, [%rd87+68];
	ld.f32 	%f7093, [%rd98+68];
	add.f32 	%f7094, %f7092, %f7093;
	st.f32 	[%rd98+68], %f7094;
	ld.f32 	%f7095, [%rd87+72];
	ld.f32 	%f7096, [%rd98+72];
	add.f32 	%f7097, %f7095, %f7096;
	st.f32 	[%rd98+72], %f7097;
	ld.f32 	%f7098, [%rd87+76];
	ld.f32 	%f7099, [%rd98+76];
	add.f32 	%f7100, %f7098, %f7099;
	st.f32 	[%rd98+76], %f7100;
	ld.f32 	%f7101, [%rd87+80];
	ld.f32 	%f7102, [%rd98+80];
	add.f32 	%f7103, %f7101, %f7102;
	st.f32 	[%rd98+80], %f7103;
	ld.f32 	%f7104, [%rd87+84];
	ld.f32 	%f7105, [%rd98+84];
	add.f32 	%f7106, %f7104, %f7105;
	st.f32 	[%rd98+84], %f7106;
	ld.f32 	%f7107, [%rd87+88];
	ld.f32 	%f7108, [%rd98+88];
	add.f32 	%f7109, %f7107, %f7108;
	st.f32 	[%rd98+88], %f7109;
	ld.f32 	%f7110, [%rd87+92];
	ld.f32 	%f7111, [%rd98+92];
	add.f32 	%f7112, %f7110, %f7111;
	st.f32 	[%rd98+92], %f7112;
	ld.f32 	%f7113, [%rd87+96];
	ld.f32 	%f7114, [%rd98+96];
	add.f32 	%f7115, %f7113, %f7114;
	st.f32 	[%rd98+96], %f7115;
	ld.f32 	%f7116, [%rd87+100];
	ld.f32 	%f7117, [%rd98+100];
	add.f32 	%f7118, %f7116, %f7117;
	st.f32 	[%rd98+100], %f7118;
	ld.f32 	%f7119, [%rd87+104];
	ld.f32 	%f7120, [%rd98+104];
	add.f32 	%f7121, %f7119, %f7120;
	st.f32 	[%rd98+104], %f7121;
	ld.f32 	%f7122, [%rd87+108];
	ld.f32 	%f7123, [%rd98+108];
	add.f32 	%f7124, %f7122, %f7123;
	st.f32 	[%rd98+108], %f7124;
	ld.f32 	%f7125, [%rd87+112];
	ld.f32 	%f7126, [%rd98+112];
	add.f32 	%f7127, %f7125, %f7126;
	st.f32 	[%rd98+112], %f7127;
	ld.f32 	%f7128, [%rd87+116];
	ld.f32 	%f7129, [%rd98+116];
	add.f32 	%f7130, %f7128, %f7129;
	st.f32 	[%rd98+116], %f7130;
	ld.f32 	%f7131, [%rd87+120];
	ld.f32 	%f7132, [%rd98+120];
	add.f32 	%f7133, %f7131, %f7132;
	st.f32 	[%rd98+120], %f7133;
	ld.f32 	%f7134, [%rd87+124];
	ld.f32 	%f7135, [%rd98+124];
	add.f32 	%f7136, %f7134, %f7135;
	st.f32 	[%rd98+124], %f7136;
	ld.f32 	%f7137, [%rd87+128];
	ld.f32 	%f7138, [%rd98+128];
	add.f32 	%f7139, %f7137, %f7138;
	st.f32 	[%rd98+128], %f7139;
	ld.f32 	%f7140, [%rd87+132];
	ld.f32 	%f7141, [%rd98+132];
	add.f32 	%f7142, %f7140, %f7141;
	st.f32 	[%rd98+132], %f7142;
	ld.f32 	%f7143, [%rd87+136];
	ld.f32 	%f7144, [%rd98+136];
	add.f32 	%f7145, %f7143, %f7144;
	st.f32 	[%rd98+136], %f7145;
	ld.f32 	%f7146, [%rd87+140];
	ld.f32 	%f7147, [%rd98+140];
	add.f32 	%f7148, %f7146, %f7147;
	st.f32 	[%rd98+140], %f7148;
	ld.f32 	%f7149, [%rd87+144];
	ld.f32 	%f7150, [%rd98+144];
	add.f32 	%f7151, %f7149, %f7150;
	st.f32 	[%rd98+144], %f7151;
	ld.f32 	%f7152, [%rd87+148];
	ld.f32 	%f7153, [%rd98+148];
	add.f32 	%f7154, %f7152, %f7153;
	st.f32 	[%rd98+148], %f7154;
	ld.f32 	%f7155, [%rd87+152];
	ld.f32 	%f7156, [%rd98+152];
	add.f32 	%f7157, %f7155, %f7156;
	st.f32 	[%rd98+152], %f7157;
	ld.f32 	%f7158, [%rd87+156];
	ld.f32 	%f7159, [%rd98+156];
	add.f32 	%f7160, %f7158, %f7159;
	st.f32 	[%rd98+156], %f7160;
	ld.f32 	%f7161, [%rd87+160];
	ld.f32 	%f7162, [%rd98+160];
	add.f32 	%f7163, %f7161, %f7162;
	st.f32 	[%rd98+160], %f7163;
	ld.f32 	%f7164, [%rd87+164];
	ld.f32 	%f7165, [%rd98+164];
	add.f32 	%f7166, %f7164, %f7165;
	st.f32 	[%rd98+164], %f7166;
	ld.f32 	%f7167, [%rd87+168];
	ld.f32 	%f7168, [%rd98+168];
	add.f32 	%f7169, %f7167, %f7168;
	st.f32 	[%rd98+168], %f7169;
	ld.f32 	%f7170, [%rd87+172];
	ld.f32 	%f7171, [%rd98+172];
	add.f32 	%f7172, %f7170, %f7171;
	st.f32 	[%rd98+172], %f7172;
	ld.f32 	%f7173, [%rd87+176];
	ld.f32 	%f7174, [%rd98+176];
	add.f32 	%f7175, %f7173, %f7174;
	st.f32 	[%rd98+176], %f7175;
	ld.f32 	%f7176, [%rd87+180];
	ld.f32 	%f7177, [%rd98+180];
	add.f32 	%f7178, %f7176, %f7177;
	st.f32 	[%rd98+180], %f7178;
	ld.f32 	%f7179, [%rd87+184];
	ld.f32 	%f7180, [%rd98+184];
	add.f32 	%f7181, %f7179, %f7180;
	st.f32 	[%rd98+184], %f7181;
	ld.f32 	%f7182, [%rd87+188];
	ld.f32 	%f7183, [%rd98+188];
	add.f32 	%f7184, %f7182, %f7183;
	st.f32 	[%rd98+188], %f7184;
	ld.f32 	%f7185, [%rd87+192];
	ld.f32 	%f7186, [%rd98+192];
	add.f32 	%f7187, %f7185, %f7186;
	st.f32 	[%rd98+192], %f7187;
	ld.f32 	%f7188, [%rd87+196];
	ld.f32 	%f7189, [%rd98+196];
	add.f32 	%f7190, %f7188, %f7189;
	st.f32 	[%rd98+196], %f7190;
	ld.f32 	%f7191, [%rd87+200];
	ld.f32 	%f7192, [%rd98+200];
	add.f32 	%f7193, %f7191, %f7192;
	st.f32 	[%rd98+200], %f7193;
	ld.f32 	%f7194, [%rd87+204];
	ld.f32 	%f7195, [%rd98+204];
	add.f32 	%f7196, %f7194, %f7195;
	st.f32 	[%rd98+204], %f7196;
	ld.f32 	%f7197, [%rd87+208];
	ld.f32 	%f7198, [%rd98+208];
	add.f32 	%f7199, %f7197, %f7198;
	st.f32 	[%rd98+208], %f7199;
	ld.f32 	%f7200, [%rd87+212];
	ld.f32 	%f7201, [%rd98+212];
	add.f32 	%f7202, %f7200, %f7201;
	st.f32 	[%rd98+212], %f7202;
	ld.f32 	%f7203, [%rd87+216];
	ld.f32 	%f7204, [%rd98+216];
	add.f32 	%f7205, %f7203, %f7204;
	st.f32 	[%rd98+216], %f7205;
	ld.f32 	%f7206, [%rd87+220];
	ld.f32 	%f7207, [%rd98+220];
	add.f32 	%f7208, %f7206, %f7207;
	st.f32 	[%rd98+220], %f7208;
	ld.f32 	%f7209, [%rd87+224];
	ld.f32 	%f7210, [%rd98+224];
	add.f32 	%f7211, %f7209, %f7210;
	st.f32 	[%rd98+224], %f7211;
	ld.f32 	%f7212, [%rd87+228];
	ld.f32 	%f7213, [%rd98+228];
	add.f32 	%f7214, %f7212, %f7213;
	st.f32 	[%rd98+228], %f7214;
	ld.f32 	%f7215, [%rd87+232];
	ld.f32 	%f7216, [%rd98+232];
	add.f32 	%f7217, %f7215, %f7216;
	st.f32 	[%rd98+232], %f7217;
	ld.f32 	%f7218, [%rd87+236];
	ld.f32 	%f7219, [%rd98+236];
	add.f32 	%f7220, %f7218, %f7219;
	st.f32 	[%rd98+236], %f7220;
	ld.f32 	%f7221, [%rd87+240];
	ld.f32 	%f7222, [%rd98+240];
	add.f32 	%f7223, %f7221, %f7222;
	st.f32 	[%rd98+240], %f7223;
	ld.f32 	%f7224, [%rd87+244];
	ld.f32 	%f7225, [%rd98+244];
	add.f32 	%f7226, %f7224, %f7225;
	st.f32 	[%rd98+244], %f7226;
	ld.f32 	%f7227, [%rd87+248];
	ld.f32 	%f7228, [%rd98+248];
	add.f32 	%f7229, %f7227, %f7228;
	st.f32 	[%rd98+248], %f7229;
	ld.f32 	%f7230, [%rd87+252];
	ld.f32 	%f7231, [%rd98+252];
	add.f32 	%f7232, %f7230, %f7231;
	st.f32 	[%rd98+252], %f7232;
	setp.ne.s32 	%p41, %r179, 0;
	@%p41 bra 	$L__BB14_21;
	shr.u32 	%r230, %r1, 2;
	and.b32  	%r231, %r230, 248;
	mov.u32 	%r232, _ZZN3cub18CUB_300001_SM_10006detail6reduce28DeviceReduceSingleTileKernelINS2_10policy_hubIPfj9sum_deltaE10Policy1000EPS5_S9_iS6_S5_S5_N4cuda3std3__410__identityEEEvT0_T1_T2_T3_T4_T6_E12temp_storage;
	add.s32 	%r233, %r232, %r231;
	st.shared.u64 	[%r233+8], %rd98;
$L__BB14_21:
	bar.sync 	0;
	setp.ne.s32 	%p42, %r1, 0;
	@%p42 bra 	$L__BB14_64;
	ld.shared.u64 	%rd88, [_ZZN3cub18CUB_300001_SM_10006detail6reduce28DeviceReduceSingleTileKernelINS2_10policy_hubIPfj9sum_deltaE10Policy1000EPS5_S9_iS6_S5_S5_N4cuda3std3__410__identityEEEvT0_T1_T2_T3_T4_T6_E12temp_storage+16];
	ld.f32 	%f7233, [%rd88];
	ld.f32 	%f7234, [%rd98];
	add.f32 	%f7235, %f7233, %f7234;
	st.f32 	[%rd98], %f7235;
	ld.f32 	%f7236, [%rd88+4];
	ld.f32 	%f7237, [%rd98+4];
	add.f32 	%f7238, %f7236, %f7237;
	st.f32 	[%rd98+4], %f7238;
	ld.f32 	%f7239, [%rd88+8];
	ld.f32 	%f7240, [%rd98+8];
	add.f32 	%f7241, %f7239, %f7240;
	st.f32 	[%rd98+8], %f7241;
	ld.f32 	%f7242, [%rd88+12];
	ld.f32 	%f7243, [%rd98+12];
	add.f32 	%f7244, %f7242, %f7243;
	st.f32 	[%rd98+12], %f7244;
	ld.f32 	%f7245, [%rd88+16];
	ld.f32 	%f7246, [%rd98+16];
	add.f32 	%f7247, %f7245, %f7246;
	st.f32 	[%rd98+16], %f7247;
	ld.f32 	%f7248, [%rd88+20];
	ld.f32 	%f7249, [%rd98+20];
	add.f32 	%f7250, %f7248, %f7249;
	st.f32 	[%rd98+20], %f7250;
	ld.f32 	%f7251, [%rd88+24];
	ld.f32 	%f7252, [%rd98+24];
	add.f32 	%f7253, %f7251, %f7252;
	st.f32 	[%rd98+24], %f7253;
	ld.f32 	%f7254, [%rd88+28];
	ld.f32 	%f7255, [%rd98+28];
	add.f32 	%f7256, %f7254, %f7255;
	st.f32 	[%rd98+28], %f7256;
	ld.f32 	%f7257, [%rd88+32];
	ld.f32 	%f7258, [%rd98+32];
	add.f32 	%f7259, %f7257, %f7258;
	st.f32 	[%rd98+32], %f7259;
	ld.f32 	%f7260, [%rd88+36];
	ld.f32 	%f7261, [%rd98+36];
	add.f32 	%f7262, %f7260, %f7261;
	st.f32 	[%rd98+36], %f7262;
	ld.f32 	%f7263, [%rd88+40];
	ld.f32 	%f7264, [%rd98+40];
	add.f32 	%f7265, %f7263, %f7264;
	st.f32 	[%rd98+40], %f7265;
	ld.f32 	%f7266, [%rd88+44];
	ld.f32 	%f7267, [%rd98+44];
	add.f32 	%f7268, %f7266, %f7267;
	st.f32 	[%rd98+44], %f7268;
	ld.f32 	%f7269, [%rd88+48];
	ld.f32 	%f7270, [%rd98+48];
	add.f32 	%f7271, %f7269, %f7270;
	st.f32 	[%rd98+48], %f7271;
	ld.f32 	%f7272, [%rd88+52];
	ld.f32 	%f7273, [%rd98+52];
	add.f32 	%f7274, %f7272, %f7273;
	st.f32 	[%rd98+52], %f7274;
	ld.f32 	%f7275, [%rd88+56];
	ld.f32 	%f7276, [%rd98+56];
	add.f32 	%f7277, %f7275, %f7276;
	st.f32 	[%rd98+56], %f7277;
	ld.f32 	%f7278, [%rd88+60];
	ld.f32 	%f7279, [%rd98+60];
	add.f32 	%f7280, %f7278, %f7279;
	st.f32 	[%rd98+60], %f7280;
	ld.f32 	%f7281, [%rd88+64];
	ld.f32 	%f7282, [%rd98+64];
	add.f32 	%f7283, %f7281, %f7282;
	st.f32 	[%rd98+64], %f7283;
	ld.f32 	%f7284, [%rd88+68];
	ld.f32 	%f7285, [%rd98+68];
	add.f32 	%f7286, %f7284, %f7285;
	st.f32 	[%rd98+68], %f7286;
	ld.f32 	%f7287, [%rd88+72];
	ld.f32 	%f7288, [%rd98+72];
	add.f32 	%f7289, %f7287, %f7288;
	st.f32 	[%rd98+72], %f7289;
	ld.f32 	%f7290, [%rd88+76];
	ld.f32 	%f7291, [%rd98+76];
	add.f32 	%f7292, %f7290, %f7291;
	st.f32 	[%rd98+76], %f7292;
	ld.f32 	%f7293, [%rd88+80];
	ld.f32 	%f7294, [%rd98+80];
	add.f32 	%f7295, %f7293, %f7294;
	st.f32 	[%rd98+80], %f7295;
	ld.f32 	%f7296, [%rd88+84];
	ld.f32 	%f7297, [%rd98+84];
	add.f32 	%f7298, %f7296, %f7297;
	st.f32 	[%rd98+84], %f7298;
	ld.f32 	%f7299, [%rd88+88];
	ld.f32 	%f7300, [%rd98+88];
	add.f32 	%f7301, %f7299, %f7300;
	st.f32 	[%rd98+88], %f7301;
	ld.f32 	%f7302, [%rd88+92];
	ld.f32 	%f7303, [%rd98+92];
	add.f32 	%f7304, %f7302, %f7303;
	st.f32 	[%rd98+92], %f7304;
	ld.f32 	%f7305, [%rd88+96];
	ld.f32 	%f7306, [%rd98+96];
	add.f32 	%f7307, %f7305, %f7306;
	st.f32 	[%rd98+96], %f7307;
	ld.f32 	%f7308, [%rd88+100];
	ld.f32 	%f7309, [%rd98+100];
	add.f32 	%f7310, %f7308, %f7309;
	st.f32 	[%rd98+100], %f7310;
	ld.f32 	%f7311, [%rd88+104];
	ld.f32 	%f7312, [%rd98+104];
	add.f32 	%f7313, %f7311, %f7312;
	st.f32 	[%rd98+104], %f7313;
	ld.f32 	%f7314, [%rd88+108];
	ld.f32 	%f7315, [%rd98+108];
	add.f32 	%f7316, %f7314, %f7315;
	st.f32 	[%rd98+108], %f7316;
	ld.f32 	%f7317, [%rd88+112];
	ld.f32 	%f7318, [%rd98+112];
	add.f32 	%f7319, %f7317, %f7318;
	st.f32 	[%rd98+112], %f7319;
	ld.f32 	%f7320, [%rd88+116];
	ld.f32 	%f7321, [%rd98+116];
	add.f32 	%f7322, %f7320, %f7321;
	st.f32 	[%rd98+116], %f7322;
	ld.f32 	%f7323, [%rd88+120];
	ld.f32 	%f7324, [%rd98+120];
	add.f32 	%f7325, %f7323, %f7324;
	st.f32 	[%rd98+120], %f7325;
	ld.f32 	%f7326, [%rd88+124];
	ld.f32 	%f7327, [%rd98+124];
	add.f32 	%f7328, %f7326, %f7327;
	st.f32 	[%rd98+124], %f7328;
	ld.f32 	%f7329, [%rd88+128];
	ld.f32 	%f7330, [%rd98+128];
	add.f32 	%f7331, %f7329, %f7330;
	st.f32 	[%rd98+128], %f7331;
	ld.f32 	%f7332, [%rd88+132];
	ld.f32 	%f7333, [%rd98+132];
	add.f32 	%f7334, %f7332, %f7333;
	st.f32 	[%rd98+132], %f7334;
	ld.f32 	%f7335, [%rd88+136];
	ld.f32 	%f7336, [%rd98+136];
	add.f32 	%f7337, %f7335, %f7336;
	st.f32 	[%rd98+136], %f7337;
	ld.f32 	%f7338, [%rd88+140];
	ld.f32 	%f7339, [%rd98+140];
	add.f32 	%f7340, %f7338, %f7339;
	st.f32 	[%rd98+140], %f7340;
	ld.f32 	%f7341, [%rd88+144];
	ld.f32 	%f7342, [%rd98+144];
	add.f32 	%f7343, %f7341, %f7342;
	st.f32 	[%rd98+144], %f7343;
	ld.f32 	%f7344, [%rd88+148];
	ld.f32 	%f7345, [%rd98+148];
	add.f32 	%f7346, %f7344, %f7345;
	st.f32 	[%rd98+148], %f7346;
	ld.f32 	%f7347, [%rd88+152];
	ld.f32 	%f7348, [%rd98+152];
	add.f32 	%f7349, %f7347, %f7348;
	st.f32 	[%rd98+152], %f7349;
	ld.f32 	%f7350, [%rd88+156];
	ld.f32 	%f7351, [%rd98+156];
	add.f32 	%f7352, %f7350, %f7351;
	st.f32 	[%rd98+156], %f7352;
	ld.f32 	%f7353, [%rd88+160];
	ld.f32 	%f7354, [%rd98+160];
	add.f32 	%f7355, %f7353, %f7354;
	st.f32 	[%rd98+160], %f7355;
	ld.f32 	%f7356, [%rd88+164];
	ld.f32 	%f7357, [%rd98+164];
	add.f32 	%f7358, %f7356, %f7357;
	st.f32 	[%rd98+164], %f7358;
	ld.f32 	%f7359, [%rd88+168];
	ld.f32 	%f7360, [%rd98+168];
	add.f32 	%f7361, %f7359, %f7360;
	st.f32 	[%rd98+168], %f7361;
	ld.f32 	%f7362, [%rd88+172];
	ld.f32 	%f7363, [%rd98+172];
	add.f32 	%f7364, %f7362, %f7363;
	st.f32 	[%rd98+172], %f7364;
	ld.f32 	%f7365, [%rd88+176];
	ld.f32 	%f7366, [%rd98+176];
	add.f32 	%f7367, %f7365, %f7366;
	st.f32 	[%rd98+176], %f7367;
	ld.f32 	%f7368, [%rd88+180];
	ld.f32 	%f7369, [%rd98+180];
	add.f32 	%f7370, %f7368, %f7369;
	st.f32 	[%rd98+180], %f7370;
	ld.f32 	%f7371, [%rd88+184];
	ld.f32 	%f7372, [%rd98+184];
	add.f32 	%f7373, %f7371, %f7372;
	st.f32 	[%rd98+184], %f7373;
	ld.f32 	%f7374, [%rd88+188];
	ld.f32 	%f7375, [%rd98+188];
	add.f32 	%f7376, %f7374, %f7375;
	st.f32 	[%rd98+188], %f7376;
	ld.f32 	%f7377, [%rd88+192];
	ld.f32 	%f7378, [%rd98+192];
	add.f32 	%f7379, %f7377, %f7378;
	st.f32 	[%rd98+192], %f7379;
	ld.f32 	%f7380, [%rd88+196];
	ld.f32 	%f7381, [%rd98+196];
	add.f32 	%f7382, %f7380, %f7381;
	st.f32 	[%rd98+196], %f7382;
	ld.f32 	%f7383, [%rd88+200];
	ld.f32 	%f7384, [%rd98+200];
	add.f32 	%f7385, %f7383, %f7384;
	st.f32 	[%rd98+200], %f7385;
	ld.f32 	%f7386, [%rd88+204];
	ld.f32 	%f7387, [%rd98+204];
	add.f32 	%f7388, %f7386, %f7387;
	st.f32 	[%rd98+204], %f7388;
	ld.f32 	%f7389, [%rd88+208];
	ld.f32 	%f7390, [%rd98+208];
	add.f32 	%f7391, %f7389, %f7390;
	st.f32 	[%rd98+208], %f7391;
	ld.f32 	%f7392, [%rd88+212];
	ld.f32 	%f7393, [%rd98+212];
	add.f32 	%f7394, %f7392, %f7393;
	st.f32 	[%rd98+212], %f7394;
	ld.f32 	%f7395, [%rd88+216];
	ld.f32 	%f7396, [%rd98+216];
	add.f32 	%f7397, %f7395, %f7396;
	st.f32 	[%rd98+216], %f7397;
	ld.f32 	%f7398, [%rd88+220];
	ld.f32 	%f7399, [%rd98+220];
	add.f32 	%f7400, %f7398, %f7399;
	st.f32 	[%rd98+220], %f7400;
	ld.f32 	%f7401, [%rd88+224];
	ld.f32 	%f7402, [%rd98+224];
	add.f32 	%f7403, %f7401, %f7402;
	st.f32 	[%rd98+224], %f7403;
	ld.f32 	%f7404, [%rd88+228];
	ld.f32 	%f7405, [%rd98+228];
	add.f32 	%f7406, %f7404, %f7405;
	st.f32 	[%rd98+228], %f7406;
	ld.f32 	%f7407, [%rd88+232];
	ld.f32 	%f7408, [%rd98+232];
	add.f32 	%f7409, %f7407, %f7408;
	st.f32 	[%rd98+232], %f7409;
	ld.f32 	%f7410, [%rd88+236];
	ld.f32 	%f7411, [%rd98+236];
	add.f32 	%f7412, %f7410, %f7411;
	st.f32 	[%rd98+236], %f7412;
	ld.f32 	%f7413, [%rd88+240];
	ld.f32 	%f7414, [%rd98+240];
	add.f32 	%f7415, %f7413, %f7414;
	st.f32 	[%rd98+240], %f7415;
	ld.f32 	%f7416, [%rd88+244];
	ld.f32 	%f7417, [%rd98+244];
	add.f32 	%f7418, %f7416, %f7417;
	st.f32 	[%rd98+244], %f7418;
	ld.f32 	%f7419, [%rd88+248];
	ld.f32 	%f7420, [%rd98+248];
	add.f32 	%f7421, %f7419, %f7420;
	st.f32 	[%rd98+248], %f7421;
	ld.f32 	%f7422, [%rd88+252];
	ld.f32 	%f7423, [%rd98+252];
	add.f32 	%f7424, %f7422, %f7423;
	st.f32 	[%rd98+252], %f7424;
	ld.shared.u64 	%rd89, [_ZZN3cub18CUB_300001_SM_10006detail6reduce28DeviceReduceSingleTileKernelINS2_10policy_hubIPfj9sum_deltaE10Policy1000EPS5_S9_iS6_S5_S5_N4cuda3std3__410__identityEEEvT0_T1_T2_T3_T4_T6_E12temp_storage+24];
	ld.f32 	%f7425, [%rd89];
	add.f32 	%f7426, %f7425, %f7235;
	st.f32 	[%rd98], %f7426;
	ld.f32 	%f7427, [%rd89+4];
	add.f32 	%f7428, %f7427, %f7238;
	st.f32 	[%rd98+4], %f7428;
	ld.f32 	%f7429, [%rd89+8];
	add.f32 	%f7430, %f7429, %f7241;
	st.f32 	[%rd98+8], %f7430;
	ld.f32 	%f7431, [%rd89+12];
	add.f32 	%f7432, %f7431, %f7244;
	st.f32 	[%rd98+12], %f7432;
	ld.f32 	%f7433, [%rd89+16];
	add.f32 	%f7434, %f7433, %f7247;
	st.f32 	[%rd98+16], %f7434;
	ld.f32 	%f7435, [%rd89+20];
	add.f32 	%f7436, %f7435, %f7250;
	st.f32 	[%rd98+20], %f7436;
	ld.f32 	%f7437, [%rd89+24];
	add.f32 	%f7438, %f7437, %f7253;
	st.f32 	[%rd98+24], %f7438;
	ld.f32 	%f7439, [%rd89+28];
	add.f32 	%f7440, %f7439, %f7256;
	st.f32 	[%rd98+28], %f7440;
	ld.f32 	%f7441, [%rd89+32];
	add.f32 	%f7442, %f7441, %f7259;
	st.f32 	[%rd98+32], %f7442;
	ld.f32 	%f7443, [%rd89+36];
	add.f32 	%f7444, %f7443, %f7262;
	st.f32 	[%rd98+36], %f7444;
	ld.f32 	%f7445, [%rd89+40];
	add.f32 	%f7446, %f7445, %f7265;
	st.f32 	[%rd98+40], %f7446;
	ld.f32 	%f7447, [%rd89+44];
	add.f32 	%f7448, %f7447, %f7268;
	st.f32 	[%rd98+44], %f7448;
	ld.f32 	%f7449, [%rd89+48];
	add.f32 	%f7450, %f7449, %f7271;
	st.f32 	[%rd98+48], %f7450;
	ld.f32 	%f7451, [%rd89+52];
	add.f32 	%f7452, %f7451, %f7274;
	st.f32 	[%rd98+52], %f7452;
	ld.f32 	%f7453, [%rd89+56];
	add.f32 	%f7454, %f7453, %f7277;
	st.f32 	[%rd98+56], %f7454;
	ld.f32 	%f7455, [%rd89+60];
	add.f32 	%f7456, %f7455, %f7280;
	st.f32 	[%rd98+60], %f7456;
	ld.f32 	%f7457, [%rd89+64];
	add.f32 	%f7458, %f7457, %f7283;
	st.f32 	[%rd98+64], %f7458;
	ld.f32 	%f7459, [%rd89+68];
	add.f32 	%f7460, %f7459, %f7286;
	st.f32 	[%rd98+68], %f7460;
	ld.f32 	%f7461, [%rd89+72];
	add.f32 	%f7462, %f7461, %f7289;
	st.f32 	[%rd98+72], %f7462;
	ld.f32 	%f7463, [%rd89+76];
	add.f32 	%f7464, %f7463, %f7292;
	st.f32 	[%rd98+76], %f7464;
	ld.f32 	%f7465, [%rd89+80];
	add.f32 	%f7466, %f7465, %f7295;
	st.f32 	[%rd98+80], %f7466;
	ld.f32 	%f7467, [%rd89+84];
	add.f32 	%f7468, %f7467, %f7298;
	st.f32 	[%rd98+84], %f7468;
	ld.f32 	%f7469, [%rd89+88];
	add.f32 	%f7470, %f7469, %f7301;
	st.f32 	[%rd98+88], %f7470;
	ld.f32 	%f7471, [%rd89+92];
	add.f32 	%f7472, %f7471, %f7304;
	st.f32 	[%rd98+92], %f7472;
	ld.f32 	%f7473, [%rd89+96];
	add.f32 	%f7474, %f7473, %f7307;
	st.f32 	[%rd98+96], %f7474;
	ld.f32 	%f7475, [%rd89+100];
	add.f32 	%f7476, %f7475, %f7310;
	st.f32 	[%rd98+100], %f7476;
	ld.f32 	%f7477, [%rd89+104];
	add.f32 	%f7478, %f7477, %f7313;
	st.f32 	[%rd98+104], %f7478;
	ld.f32 	%f7479, [%rd89+108];
	add.f32 	%f7480, %f7479, %f7316;
	st.f32 	[%rd98+108], %f7480;
	ld.f32 	%f7481, [%rd89+112];
	add.f32 	%f7482, %f7481, %f7319;
	st.f32 	[%rd98+112], %f7482;
	ld.f32 	%f7483, [%rd89+116];
	add.f32 	%f7484, %f7483, %f7322;
	st.f32 	[%rd98+116], %f7484;
	ld.f32 	%f7485, [%rd89+120];
	add.f32 	%f7486, %f7485, %f7325;
	st.f32 	[%rd98+120], %f7486;
	ld.f32 	%f7487, [%rd89+124];
	add.f32 	%f7488, %f7487, %f7328;
	st.f32 	[%rd98+124], %f7488;
	ld.f32 	%f7489, [%rd89+128];
	add.f32 	%f7490, %f7489, %f7331;
	st.f32 	[%rd98+128], %f7490;
	ld.f32 	%f7491, [%rd89+132];
	add.f32 	%f7492, %f7491, %f7334;
	st.f32 	[%rd98+132], %f7492;
	ld.f32 	%f7493, [%rd89+136];
	add.f32 	%f7494, %f7493, %f7337;
	st.f32 	[%rd98+136], %f7494;
	ld.f32 	%f7495, [%rd89+140];
	add.f32 	%f7496, %f7495, %f7340;
	st.f32 	[%rd98+140], %f7496;
	ld.f32 	%f7497, [%rd89+144];
	add.f32 	%f7498, %f7497, %f7343;
	st.f32 	[%rd98+144], %f7498;
	ld.f32 	%f7499, [%rd89+148];
	add.f32 	%f7500, %f7499, %f7346;
	st.f32 	[%rd98+148], %f7500;
	ld.f32 	%f7501, [%rd89+152];
	add.f32 	%f7502, %f7501, %f7349;
	st.f32 	[%rd98+152], %f7502;
	ld.f32 	%f7503, [%rd89+156];
	add.f32 	%f7504, %f7503, %f7352;
	st.f32 	[%rd98+156], %f7504;
	ld.f32 	%f7505, [%rd89+160];
	add.f32 	%f7506, %f7505, %f7355;
	st.f32 	[%rd98+160], %f7506;
	ld.f32 	%f7507, [%rd89+164];
	add.f32 	%f7508, %f7507, %f7358;
	st.f32 	[%rd98+164], %f7508;
	ld.f32 	%f7509, [%rd89+168];
	add.f32 	%f7510, %f7509, %f7361;
	st.f32 	[%rd98+168], %f7510;
	ld.f32 	%f7511, [%rd89+172];
	add.f32 	%f7512, %f7511, %f7364;
	st.f32 	[%rd98+172], %f7512;
	ld.f32 	%f7513, [%rd89+176];
	add.f32 	%f7514, %f7513, %f7367;
	st.f32 	[%rd98+176], %f7514;
	ld.f32 	%f7515, [%rd89+180];
	add.f32 	%f7516, %f7515, %f7370;
	st.f32 	[%rd98+180], %f7516;
	ld.f32 	%f7517, [%rd89+184];
	add.f32 	%f7518, %f7517, %f7373;
	st.f32 	[%rd98+184], %f7518;
	ld.f32 	%f7519, [%rd89+188];
	add.f32 	%f7520, %f7519, %f7376;
	st.f32 	[%rd98+188], %f7520;
	ld.f32 	%f7521, [%rd89+192];
	add.f32 	%f7522, %f7521, %f7379;
	st.f32 	[%rd98+192], %f7522;
	ld.f32 	%f7523, [%rd89+196];
	add.f32 	%f7524, %f7523, %f7382;
	st.f32 	[%rd98+196], %f7524;
	ld.f32 	%f7525, [%rd89+200];
	add.f32 	%f7526, %f7525, %f7385;
	st.f32 	[%rd98+200], %f7526;
	ld.f32 	%f7527, [%rd89+204];
	add.f32 	%f7528, %f7527, %f7388;
	st.f32 	[%rd98+204], %f7528;
	ld.f32 	%f7529, [%rd89+208];
	add.f32 	%f7530, %f7529, %f7391;
	st.f32 	[%rd98+208], %f7530;
	ld.f32 	%f7531, [%rd89+212];
	add.f32 	%f7532, %f7531, %f7394;
	st.f32 	[%rd98+212], %f7532;
	ld.f32 	%f7533, [%rd89+216];
	add.f32 	%f7534, %f7533, %f7397;
	st.f32 	[%rd98+216], %f7534;
	ld.f32 	%f7535, [%rd89+220];
	add.f32 	%f7536, %f7535, %f7400;
	st.f32 	[%rd98+220], %f7536;
	ld.f32 	%f7537, [%rd89+224];
	add.f32 	%f7538, %f7537, %f7403;
	st.f32 	[%rd98+224], %f7538;
	ld.f32 	%f7539, [%rd89+228];
	add.f32 	%f7540, %f7539, %f7406;
	st.f32 	[%rd98+228], %f7540;
	ld.f32 	%f7541, [%rd89+232];
	add.f32 	%f7542, %f7541, %f7409;
	st.f32 	[%rd98+232], %f7542;
	ld.f32 	%f7543, [%rd89+236];
	add.f32 	%f7544, %f7543, %f7412;
	st.f32 	[%rd98+236], %f7544;
	ld.f32 	%f7545, [%rd89+240];
	add.f32 	%f7546, %f7545, %f7415;
	st.f32 	[%rd98+240], %f7546;
	ld.f32 	%f7547, [%rd89+244];
	add.f32 	%f7548, %f7547, %f7418;
	st.f32 	[%rd98+244], %f7548;
	ld.f32 	%f7549, [%rd89+248];
	add.f32 	%f7550, %f7549, %f7421;
	st.f32 	[%rd98+248], %f7550;
	ld.f32 	%f7551, [%rd89+252];
	add.f32 	%f7552, %f7551, %f7424;
	st.f32 	[%rd98+252], %f7552;
	ld.shared.u64 	%rd90, [_ZZN3cub18CUB_300001_SM_10006detail6reduce28DeviceReduceSingleTileKernelINS2_10policy_hubIPfj9sum_deltaE10Policy1000EPS5_S9_iS6_S5_S5_N4cuda3std3__410__identityEEEvT0_T1_T2_T3_T4_T6_E12temp_storage+32];
	ld.f32 	%f7553, [%rd90];
	add.f32 	%f7554, %f7553, %f7426;
	st.f32 	[%rd98], %f7554;
	ld.f32 	%f7555, [%rd90+4];
	add.f32 	%f7556, %f7555, %f7428;
	st.f32 	[%rd98+4], %f7556;
	ld.f32 	%f7557, [%rd90+8];
	add.f32 	%f7558, %f7557, %f7430;
	st.f32 	[%rd98+8], %f7558;
	ld.f32 	%f7559, [%rd90+12];
	add.f32 	%f7560, %f7559, %f7432;
	st.f32 	[%rd98+12], %f7560;
	ld.f32 	%f7561, [%rd90+16];
	add.f32 	%f7562, %f7561, %f7434;
	st.f32 	[%rd98+16], %f7562;
	ld.f32 	%f7563, [%rd90+20];
	add.f32 	%f7564, %f7563, %f7436;
	st.f32 	[%rd98+20], %f7564;
	ld.f32 	%f7565, [%rd90+24];
	add.f32 	%f7566, %f7565, %f7438;
	st.f32 	[%rd98+24], %f7566;
	ld.f32 	%f7567, [%rd90+28];
	add.f32 	%f7568, %f7567, %f7440;
	st.f32 	[%rd98+28], %f7568;
	ld.f32 	%f7569, [%rd90+32];
	add.f32 	%f7570, %f7569, %f7442;
	st.f32 	[%rd98+32], %f7570;
	ld.f32 	%f7571, [%rd90+36];
	add.f32 	%f7572, %f7571, %f7444;
	st.f32 	[%rd98+36], %f7572;
	ld.f32 	%f7573, [%rd90+40];
	add.f32 	%f7574, %f7573, %f7446;
	st.f32 	[%rd98+40], %f7574;
	ld.f32 	%f7575, [%rd90+44];
	add.f32 	%f7576, %f7575, %f7448;
	st.f32 	[%rd98+44], %f7576;
	ld.f32 	%f7577, [%rd90+48];
	add.f32 	%f7578, %f7577, %f7450;
	st.f32 	[%rd98+48], %f7578;
	ld.f32 	%f7579, [%rd90+52];
	add.f32 	%f7580, %f7579, %f7452;
	st.f32 	[%rd98+52], %f7580;
	ld.f32 	%f7581, [%rd90+56];
	add.f32 	%f7582, %f7581, %f7454;
	st.f32 	[%rd98+56], %f7582;
	ld.f32 	%f7583, [%rd90+60];
	add.f32 	%f7584, %f7583, %f7456;
	st.f32 	[%rd98+60], %f7584;
	ld.f32 	%f7585, [%rd90+64];
	add.f32 	%f7586, %f7585, %f7458;
	st.f32 	[%rd98+64], %f7586;
	ld.f32 	%f7587, [%rd90+68];
	add.f32 	%f7588, %f7587, %f7460;
	st.f32 	[%rd98+68], %f7588;
	ld.f32 	%f7589, [%rd90+72];
	add.f32 	%f7590, %f7589, %f7462;
	st.f32 	[%rd98+72], %f7590;
	ld.f32 	%f7591, [%rd90+76];
	add.f32 	%f7592, %f7591, %f7464;
	st.f32 	[%rd98+76], %f7592;
	ld.f32 	%f7593, [%rd90+80];
	add.f32 	%f7594, %f7593, %f7466;
	st.f32 	[%rd98+80], %f7594;
	ld.f32 	%f7595, [%rd90+84];
	add.f32 	%f7596, %f7595, %f7468;
	st.f32 	[%rd98+84], %f7596;
	ld.f32 	%f7597, [%rd90+88];
	add.f32 	%f7598, %f7597, %f7470;
	st.f32 	[%rd98+88], %f7598;
	ld.f32 	%f7599, [%rd90+92];
	add.f32 	%f7600, %f7599, %f7472;
	st.f32 	[%rd98+92], %f7600;
	ld.f32 	%f7601, [%rd90+96];
	add.f32 	%f7602, %f7601, %f7474;
	st.f32 	[%rd98+96], %f7602;
	ld.f32 	%f7603, [%rd90+100];
	add.f32 	%f7604, %f7603, %f7476;
	st.f32 	[%rd98+100], %f7604;
	ld.f32 	%f7605, [%rd90+104];
	add.f32 	%f7606, %f7605, %f7478;
	st.f32 	[%rd98+104], %f7606;
	ld.f32 	%f7607, [%rd90+108];
	add.f32 	%f7608, %f7607, %f7480;
	st.f32 	[%rd98+108], %f7608;
	ld.f32 	%f7609, [%rd90+112];
	add.f32 	%f7610, %f7609, %f7482;
	st.f32 	[%rd98+112], %f7610;
	ld.f32 	%f7611, [%rd90+116];
	add.f32 	%f7612, %f7611, %f7484;
	st.f32 	[%rd98+116], %f7612;
	ld.f32 	%f7613, [%rd90+120];
	add.f32 	%f7614, %f7613, %f7486;
	st.f32 	[%rd98+120], %f7614;
	ld.f32 	%f7615, [%rd90+124];
	add.f32 	%f7616, %f7615, %f7488;
	st.f32 	[%rd98+124], %f7616;
	ld.f32 	%f7617, [%rd90+128];
	add.f32 	%f7618, %f7617, %f7490;
	st.f32 	[%rd98+128], %f7618;
	ld.f32 	%f7619, [%rd90+132];
	add.f32 	%f7620, %f7619, %f7492;
	st.f32 	[%rd98+132], %f7620;
	ld.f32 	%f7621, [%rd90+136];
	add.f32 	%f7622, %f7621, %f7494;
	st.f32 	[%rd98+136], %f7622;
	ld.f32 	%f7623, [%rd90+140];
	add.f32 	%f7624, %f7623, %f7496;
	st.f32 	[%rd98+140], %f7624;
	ld.f32 	%f7625, [%rd90+144];
	add.f32 	%f7626, %f7625, %f7498;
	st.f32 	[%rd98+144], %f7626;
	ld.f32 	%f7627, [%rd90+148];
	add.f32 	%f7628, %f7627, %f7500;
	st.f32 	[%rd98+148], %f7628;
	ld.f32 	%f7629, [%rd90+152];
	add.f32 	%f7630, %f7629, %f7502;
	st.f32 	[%rd98+152], %f7630;
	ld.f32 	%f7631, [%rd90+156];
	add.f32 	%f7632, %f7631, %f7504;
	st.f32 	[%rd98+156], %f7632;
	ld.f32 	%f7633, [%rd90+160];
	add.f32 	%f7634, %f7633, %f7506;
	st.f32 	[%rd98+160], %f7634;
	ld.f32 	%f7635, [%rd90+164];
	add.f32 	%f7636, %f7635, %f7508;
	st.f32 	[%rd98+164], %f7636;
	ld.f32 	%f7637, [%rd90+168];
	add.f32 	%f7638, %f7637, %f7510;
	st.f32 	[%rd98+168], %f7638;
	ld.f32 	%f7639, [%rd90+172];
	add.f32 	%f7640, %f7639, %f7512;
	st.f32 	[%rd98+172], %f7640;
	ld.f32 	%f7641, [%rd90+176];
	add.f32 	%f7642, %f7641, %f7514;
	st.f32 	[%rd98+176], %f7642;
	ld.f32 	%f7643, [%rd90+180];
	add.f32 	%f7644, %f7643, %f7516;
	st.f32 	[%rd98+180], %f7644;
	ld.f32 	%f7645, [%rd90+184];
	add.f32 	%f7646, %f7645, %f7518;
	st.f32 	[%rd98+184], %f7646;
	ld.f32 	%f7647, [%rd90+188];
	add.f32 	%f7648, %f7647, %f7520;
	st.f32 	[%rd98+188], %f7648;
	ld.f32 	%f7649, [%rd90+192];
	add.f32 	%f7650, %f7649, %f7522;
	st.f32 	[%rd98+192], %f7650;
	ld.f32 	%f7651, [%rd90+196];
	add.f32 	%f7652, %f7651, %f7524;
	st.f32 	[%rd98+196], %f7652;
	ld.f32 	%f7653, [%rd90+200];
	add.f32 	%f7654, %f7653, %f7526;
	st.f32 	[%rd98+200], %f7654;
	ld.f32 	%f7655, [%rd90+204];
	add.f32 	%f7656, %f7655, %f7528;
	st.f32 	[%rd98+204], %f7656;
	ld.f32 	%f7657, [%rd90+208];
	add.f32 	%f7658, %f7657, %f7530;
	st.f32 	[%rd98+208], %f7658;
	ld.f32 	%f7659, [%rd90+212];
	add.f32 	%f7660, %f7659, %f7532;
	st.f32 	[%rd98+212], %f7660;
	ld.f32 	%f7661, [%rd90+216];
	add.f32 	%f7662, %f7661, %f7534;
	st.f32 	[%rd98+216], %f7662;
	ld.f32 	%f7663, [%rd90+220];
	add.f32 	%f7664, %f7663, %f7536;
	st.f32 	[%rd98+220], %f7664;
	ld.f32 	%f7665, [%rd90+224];
	add.f32 	%f7666, %f7665, %f7538;
	st.f32 	[%rd98+224], %f7666;
	ld.f32 	%f7667, [%rd90+228];
	add.f32 	%f7668, %f7667, %f7540;
	st.f32 	[%rd98+228], %f7668;
	ld.f32 	%f7669, [%rd90+232];
	add.f32 	%f7670, %f7669, %f7542;
	st.f32 	[%rd98+232], %f7670;
	ld.f32 	%f7671, [%rd90+236];
	add.f32 	%f7672, %f7671, %f7544;
	st.f32 	[%rd98+236], %f7672;
	ld.f32 	%f7673, [%rd90+240];
	add.f32 	%f7674, %f7673, %f7546;
	st.f32 	[%rd98+240], %f7674;
	ld.f32 	%f7675, [%rd90+244];
	add.f32 	%f7676, %f7675, %f7548;
	st.f32 	[%rd98+244], %f7676;
	ld.f32 	%f7677, [%rd90+248];
	add.f32 	%f7678, %f7677, %f7550;
	st.f32 	[%rd98+248], %f7678;
	ld.f32 	%f7679, [%rd90+252];
	add.f32 	%f7680, %f7679, %f7552;
	st.f32 	[%rd98+252], %f7680;
	ld.shared.u64 	%rd91, [_ZZN3cub18CUB_300001_SM_10006detail6reduce28DeviceReduceSingleTileKernelINS2_10policy_hubIPfj9sum_deltaE10Policy1000EPS5_S9_iS6_S5_S5_N4cuda3std3__410__identityEEEvT0_T1_T2_T3_T4_T6_E12temp_storage+40];
	ld.f32 	%f7681, [%rd91];
	add.f32 	%f7682, %f7681, %f7554;
	st.f32 	[%rd98], %f7682;
	ld.f32 	%f7683, [%rd91+4];
	add.f32 	%f7684, %f7683, %f7556;
	st.f32 	[%rd98+4], %f7684;
	ld.f32 	%f7685, [%rd91+8];
	add.f32 	%f7686, %f7685, %f7558;
	st.f32 	[%rd98+8], %f7686;
	ld.f32 	%f7687, [%rd91+12];
	add.f32 	%f7688, %f7687, %f7560;
	st.f32 	[%rd98+12], %f7688;
	ld.f32 	%f7689, [%rd91+16];
	add.f32 	%f7690, %f7689, %f7562;
	st.f32 	[%rd98+16], %f7690;
	ld.f32 	%f7691, [%rd91+20];
	add.f32 	%f7692, %f7691, %f7564;
	st.f32 	[%rd98+20], %f7692;
	ld.f32 	%f7693, [%rd91+24];
	add.f32 	%f7694, %f7693, %f7566;
	st.f32 	[%rd98+24], %f7694;
	ld.f32 	%f7695, [%rd91+28];
	add.f32 	%f7696, %f7695, %f7568;
	st.f32 	[%rd98+28], %f7696;
	ld.f32 	%f7697, [%rd91+32];
	add.f32 	%f7698, %f7697, %f7570;
	st.f32 	[%rd98+32], %f7698;
	ld.f32 	%f7699, [%rd91+36];
	add.f32 	%f7700, %f7699, %f7572;
	st.f32 	[%rd98+36], %f7700;
	ld.f32 	%f7701, [%rd91+40];
	add.f32 	%f7702, %f7701, %f7574;
	st.f32 	[%rd98+40], %f7702;
	ld.f32 	%f7703, [%rd91+44];
	add.f32 	%f7704, %f7703, %f7576;
	st.f32 	[%rd98+44], %f7704;
	ld.f32 	%f7705, [%rd91+48];
	add.f32 	%f7706, %f7705, %f7578;
	st.f32 	[%rd98+48], %f7706;
	ld.f32 	%f7707, [%rd91+52];
	add.f32 	%f7708, %f7707, %f7580;
	st.f32 	[%rd98+52], %f7708;
	ld.f32 	%f7709, [%rd91+56];
	add.f32 	%f7710, %f7709, %f7582;
	st.f32 	[%rd98+56], %f7710;
	ld.f32 	%f7711, [%rd91+60];
	add.f32 	%f7712, %f7711, %f7584;
	st.f32 	[%rd98+60], %f7712;
	ld.f32 	%f7713, [%rd91+64];
	add.f32 	%f7714, %f7713, %f7586;
	st.f32 	[%rd98+64], %f7714;
	ld.f32 	%f7715, [%rd91+68];
	add.f32 	%f7716, %f7715, %f7588;
	st.f32 	[%rd98+68], %f7716;
	ld.f32 	%f7717, [%rd91+72];
	add.f32 	%f7718, %f7717, %f7590;
	st.f32 	[%rd98+72], %f7718;
	ld.f32 	%f7719, [%rd91+76];
	add.f32 	%f7720, %f7719, %f7592;
	st.f32 	[%rd98+76], %f7720;
	ld.f32 	%f7721, [%rd91+80];
	add.f32 	%f7722, %f7721, %f7594;
	st.f32 	[%rd98+80], %f7722;
	ld.f32 	%f7723, [%rd91+84];
	add.f32 	%f7724, %f7723, %f7596;
	st.f32 	[%rd98+84], %f7724;
	ld.f32 	%f7725, [%rd91+88];
	add.f32 	%f7726, %f7725, %f7598;
	st.f32 	[%rd98+88], %f7726;
	ld.f32 	%f7727, [%rd91+92];
	add.f32 	%f7728, %f7727, %f7600;
	st.f32 	[%rd98+92], %f7728;
	ld.f32 	%f7729, [%rd91+96];
	add.f32 	%f7730, %f7729, %f7602;
	st.f32 	[%rd98+96], %f7730;
	ld.f32 	%f7731, [%rd91+100];
	add.f32 	%f7732, %f7731, %f7604;
	st.f32 	[%rd98+100], %f7732;
	ld.f32 	%f7733, [%rd91+104];
	add.f32 	%f7734, %f7733, %f7606;
	st.f32 	[%rd98+104], %f7734;
	ld.f32 	%f7735, [%rd91+108];
	add.f32 	%f7736, %f7735, %f7608;
	st.f32 	[%rd98+108], %f7736;
	ld.f32 	%f7737, [%rd91+112];
	add.f32 	%f7738, %f7737, %f7610;
	st.f32 	[%rd98+112], %f7738;
	ld.f32 	%f7739, [%rd91+116];
	add.f32 	%f7740, %f7739, %f7612;
	st.f32 	[%rd98+116], %f7740;
	ld.f32 	%f7741, [%rd91+120];
	add.f32 	%f7742, %f7741, %f7614;
	st.f32 	[%rd98+120], %f7742;
	ld.f32 	%f7743, [%rd91+124];
	add.f32 	%f7744, %f7743, %f7616;
	st.f32 	[%rd98+124], %f7744;
	ld.f32 	%f7745, [%rd91+128];
	add.f32 	%f7746, %f7745, %f7618;
	st.f32 	[%rd98+128], %f7746;
	ld.f32 	%f7747, [%rd91+132];
	add.f32 	%f7748, %f7747, %f7620;
	st.f32 	[%rd98+132], %f7748;
	ld.f32 	%f7749, [%rd91+136];
	add.f32 	%f7750, %f7749, %f7622;
	st.f32 	[%rd98+136], %f7750;
	ld.f32 	%f7751, [%rd91+140];
	add.f32 	%f7752, %f7751, %f7624;
	st.f32 	[%rd98+140], %f7752;
	ld.f32 	%f7753, [%rd91+144];
	add.f32 	%f7754, %f7753, %f7626;
	st.f32 	[%rd98+144], %f7754;
	ld.f32 	%f7755, [%rd91+148];
	add.f32 	%f7756, %f7755, %f7628;
	st.f32 	[%rd98+148], %f7756;
	ld.f32 	%f7757, [%rd91+152];
	add.f32 	%f7758, %f7757, %f7630;
	st.f32 	[%rd98+152], %f7758;
	ld.f32 	%f7759, [%rd91+156];
	add.f32 	%f7760, %f7759, %f7632;
	st.f32 	[%rd98+156], %f7760;
	ld.f32 	%f7761, [%rd91+160];
	add.f32 	%f7762, %f7761, %f7634;
	st.f32 	[%rd98+160], %f7762;
	ld.f32 	%f7763, [%rd91+164];
	add.f32 	%f7764, %f7763, %f7636;
	st.f32 	[%rd98+164], %f7764;
	ld.f32 	%f7765, [%rd91+168];
	add.f32 	%f7766, %f7765, %f7638;
	st.f32 	[%rd98+168], %f7766;
	ld.f32 	%f7767, [%rd91+172];
	add.f32 	%f7768, %f7767, %f7640;
	st.f32 	[%rd98+172], %f7768;
	ld.f32 	%f7769, [%rd91+176];
	add.f32 	%f7770, %f7769, %f7642;
	st.f32 	[%rd98+176], %f7770;
	ld.f32 	%f7771, [%rd91+180];
	add.f32 	%f7772, %f7771, %f7644;
	st.f32 	[%rd98+180], %f7772;
	ld.f32 	%f7773, [%rd91+184];
	add.f32 	%f7774, %f7773, %f7646;
	st.f32 	[%rd98+184], %f7774;
	ld.f32 	%f7775, [%rd91+188];
	add.f32 	%f7776, %f7775, %f7648;
	st.f32 	[%rd98+188], %f7776;
	ld.f32 	%f7777, [%rd91+192];
	add.f32 	%f7778, %f7777, %f7650;
	st.f32 	[%rd98+192], %f7778;
	ld.f32 	%f7779, [%rd91+196];
	add.f32 	%f7780, %f7779, %f7652;
	st.f32 	[%rd98+196], %f7780;
	ld.f32 	%f7781, [%rd91+200];
	add.f32 	%f7782, %f7781, %f7654;
	st.f32 	[%rd98+200], %f7782;
	ld.f32 	%f7783, [%rd91+204];
	add.f32 	%f7784, %f7783, %f7656;
	st.f32 	[%rd98+204], %f7784;
	ld.f32 	%f7785, [%rd91+208];
	add.f32 	%f7786, %f7785, %f7658;
	st.f32 	[%rd98+208], %f7786;
	ld.f32 	%f7787, [%rd91+212];
	add.f32 	%f7788, %f7787, %f7660;
	st.f32 	[%rd98+212], %f7788;
	ld.f32 	%f7789, [%rd91+216];
	add.f32 	%f7790, %f7789, %f7662;
	st.f32 	[%rd98+216], %f7790;
	ld.f32 	%f7791, [%rd91+220];
	add.f32 	%f7792, %f7791, %f7664;
	st.f32 	[%rd98+220], %f7792;
	ld.f32 	%f7793, [%rd91+224];
	add.f32 	%f7794, %f7793, %f7666;
	st.f32 	[%rd98+224], %f7794;
	ld.f32 	%f7795, [%rd91+228];
	add.f32 	%f7796, %f7795, %f7668;
	st.f32 	[%rd98+228], %f7796;
	ld.f32 	%f7797, [%rd91+232];
	add.f32 	%f7798, %f7797, %f7670;
	st.f32 	[%rd98+232], %f7798;
	ld.f32 	%f7799, [%rd91+236];
	add.f32 	%f7800, %f7799, %f7672;
	st.f32 	[%rd98+236], %f7800;
	ld.f32 	%f7801, [%rd91+240];
	add.f32 	%f7802, %f7801, %f7674;
	st.f32 	[%rd98+240], %f7802;
	ld.f32 	%f7803, [%rd91+244];
	add.f32 	%f7804, %f7803, %f7676;
	st.f32 	[%rd98+244], %f7804;
	ld.f32 	%f7805, [%rd91+248];
	add.f32 	%f7806, %f7805, %f7678;
	st.f32 	[%rd98+248], %f7806;
	ld.f32 	%f7807, [%rd91+252];
	add.f32 	%f7808, %f7807, %f7680;
	st.f32 	[%rd98+252], %f7808;
	ld.shared.u64 	%rd92, [_ZZN3cub18CUB_300001_SM_10006detail6reduce28DeviceReduceSingleTileKernelINS2_10policy_hubIPfj9sum_deltaE10Policy1000EPS5_S9_iS6_S5_S5_N4cuda3std3__410__identityEEEvT0_T1_T2_T3_T4_T6_E12temp_storage+48];
	ld.f32 	%f7809, [%rd92];
	add.f32 	%f7810, %f7809, %f7682;
	st.f32 	[%rd98], %f7810;
	ld.f32 	%f7811, [%rd92+4];
	add.f32 	%f7812, %f7811, %f7684;
	st.f32 	[%rd98+4], %f7812;
	ld.f32 	%f7813, [%rd92+8];
	add.f32 	%f7814, %f7813, %f7686;
	st.f32 	[%rd98+8], %f7814;
	ld.f32 	%f7815, [%rd92+12];
	add.f32 	%f7816, %f7815, %f7688;
	st.f32 	[%rd98+12], %f7816;
	ld.f32 	%f7817, [%rd92+16];
	add.f32 	%f7818, %f7817, %f7690;
	st.f32 	[%rd98+16], %f7818;
	ld.f32 	%f7819, [%rd92+20];
	add.f32 	%f7820, %f7819, %f7692;
	st.f32 	[%rd98+20], %f7820;
	ld.f32 	%f7821, [%rd92+24];
	add.f32 	%f7822, %f7821, %f7694;
	st.f32 	[%rd98+24], %f7822;
	ld.f32 	%f7823, [%rd92+28];
	add.f32 	%f7824, %f7823, %f7696;
	st.f32 	[%rd98+28], %f7824;
	ld.f32 	%f7825, [%rd92+32];
	add.f32 	%f7826, %f7825, %f7698;
	st.f32 	[%rd98+32], %f7826;
	ld.f32 	%f7827, [%rd92+36];
	add.f32 	%f7828, %f7827, %f7700;
	st.f32 	[%rd98+36], %f7828;
	ld.f32 	%f7829, [%rd92+40];
	add.f32 	%f7830, %f7829, %f7702;
	st.f32 	[%rd98+40], %f7830;
	ld.f32 	%f7831, [%rd92+44];
	add.f32 	%f7832, %f7831, %f7704;
	st.f32 	[%rd98+44], %f7832;
	ld.f32 	%f7833, [%rd92+48];
	add.f32 	%f7834, %f7833, %f7706;
	st.f32 	[%rd98+48], %f7834;
	ld.f32 	%f7835, [%rd92+52];
	add.f32 	%f7836, %f7835, %f7708;
	st.f32 	[%rd98+52], %f7836;
	ld.f32 	%f7837, [%rd92+56];
	add.f32 	%f7838, %f7837, %f7710;
	st.f32 	[%rd98+56], %f7838;
	ld.f32 	%f7839, [%rd92+60];
	add.f32 	%f7840, %f7839, %f7712;
	st.f32 	[%rd98+60], %f7840;
	ld.f32 	%f7841, [%rd92+64];
	add.f32 	%f7842, %f7841, %f7714;
	st.f32 	[%rd98+64], %f7842;
	ld.f32 	%f7843, [%rd92+68];
	add.f32 	%f7844, %f7843, %f7716;
	st.f32 	[%rd98+68], %f7844;
	ld.f32 	%f7845, [%rd92+72];
	add.f32 	%f7846, %f7845, %f7718;
	st.f32 	[%rd98+72], %f7846;
	ld.f32 	%f7847, [%rd92+76];
	add.f32 	%f7848, %f7847, %f7720;
	st.f32 	[%rd98+76], %f7848;
	ld.f32 	%f7849, [%rd92+80];
	add.f32 	%f7850, %f7849, %f7722;
	st.f32 	[%rd98+80], %f7850;
	ld.f32 	%f7851, [%rd92+84];
	add.f32 	%f7852, %f7851, %f7724;
	st.f32 	[%rd98+84], %f7852;
	ld.f32 	%f7853, [%rd92+88];
	add.f32 	%f7854, %f7853, %f7726;
	st.f32 	[%rd98+88], %f7854;
	ld.f32 	%f7855, [%rd92+92];
	add.f32 	%f7856, %f7855, %f7728;
	st.f32 	[%rd98+92], %f7856;
	ld.f32 	%f7857, [%rd92+96];
	add.f32 	%f7858, %f7857, %f7730;
	st.f32 	[%rd98+96], %f7858;
	ld.f32 	%f7859, [%rd92+100];
	add.f32 	%f7860, %f7859, %f7732;
	st.f32 	[%rd98+100], %f7860;
	ld.f32 	%f7861, [%rd92+104];
	add.f32 	%f7862, %f7861, %f7734;
	st.f32 	[%rd98+104], %f7862;
	ld.f32 	%f7863, [%rd92+108];
	add.f32 	%f7864, %f7863, %f7736;
	st.f32 	[%rd98+108], %f7864;
	ld.f32 	%f7865, [%rd92+112];
	add.f32 	%f7866, %f7865, %f7738;
	st.f32 	[%rd98+112], %f7866;
	ld.f32 	%f7867, [%rd92+116];
	add.f32 	%f7868, %f7867, %f7740;
	st.f32 	[%rd98+116], %f7868;
	ld.f32 	%f7869, [%rd92+120];
	add.f32 	%f7870, %f7869, %f7742;
	st.f32 	[%rd98+120], %f7870;
	ld.f32 	%f7871, [%rd92+124];
	add.f32 	%f7872, %f7871, %f7744;
	st.f32 	[%rd98+124], %f7872;
	ld.f32 	%f7873, [%rd92+128];
	add.f32 	%f7874, %f7873, %f7746;
	st.f32 	[%rd98+128], %f7874;
	ld.f32 	%f7875, [%rd92+132];
	add.f32 	%f7876, %f7875, %f7748;
	st.f32 	[%rd98+132], %f7876;
	ld.f32 	%f7877, [%rd92+136];
	add.f32 	%f7878, %f7877, %f7750;
	st.f32 	[%rd98+136], %f7878;
	ld.f32 	%f7879, [%rd92+140];
	add.f32 	%f7880, %f7879, %f7752;
	st.f32 	[%rd98+140], %f7880;
	ld.f32 	%f7881, [%rd92+144];
	add.f32 	%f7882, %f7881, %f7754;
	st.f32 	[%rd98+144], %f7882;
	ld.f32 	%f7883, [%rd92+148];
	add.f32 	%f7884, %f7883, %f7756;
	st.f32 	[%rd98+148], %f7884;
	ld.f32 	%f7885, [%rd92+152];
	add.f32 	%f7886, %f7885, %f7758;
	st.f32 	[%rd98+152], %f7886;
	ld.f32 	%f7887, [%rd92+156];
	add.f32 	%f7888, %f7887, %f7760;
	st.f32 	[%rd98+156], %f7888;
	ld.f32 	%f7889, [%rd92+160];
	add.f32 	%f7890, %f7889, %f7762;
	st.f32 	[%rd98+160], %f7890;
	ld.f32 	%f7891, [%rd92+164];
	add.f32 	%f7892, %f7891, %f7764;
	st.f32 	[%rd98+164], %f7892;
	ld.f32 	%f7893, [%rd92+168];
	add.f32 	%f7894, %f7893, %f7766;
	st.f32 	[%rd98+168], %f7894;
	ld.f32 	%f7895, [%rd92+172];
	add.f32 	%f7896, %f7895, %f7768;
	st.f32 	[%rd98+172], %f7896;
	ld.f32 	%f7897, [%rd92+176];
	add.f32 	%f7898, %f7897, %f7770;
	st.f32 	[%rd98+176], %f7898;
	ld.f32 	%f7899, [%rd92+180];
	add.f32 	%f7900, %f7899, %f7772;
	st.f32 	[%rd98+180], %f7900;
	ld.f32 	%f7901, [%rd92+184];
	add.f32 	%f7902, %f7901, %f7774;
	st.f32 	[%rd98+184], %f7902;
	ld.f32 	%f7903, [%rd92+188];
	add.f32 	%f7904, %f7903, %f7776;
	st.f32 	[%rd98+188], %f7904;
	ld.f32 	%f7905, [%rd92+192];
	add.f32 	%f7906, %f7905, %f7778;
	st.f32 	[%rd98+192], %f7906;
	ld.f32 	%f7907, [%rd92+196];
	add.f32 	%f7908, %f7907, %f7780;
	st.f32 	[%rd98+196], %f7908;
	ld.f32 	%f7909, [%rd92+200];
	add.f32 	%f7910, %f7909, %f7782;
	st.f32 	[%rd98+200], %f7910;
	ld.f32 	%f7911, [%rd92+204];
	add.f32 	%f7912, %f7911, %f7784;
	st.f32 	[%rd98+204], %f7912;
	ld.f32 	%f7913, [%rd92+208];
	add.f32 	%f7914, %f7913, %f7786;
	st.f32 	[%rd98+208], %f7914;
	ld.f32 	%f7915, [%rd92+212];
	add.f32 	%f7916, %f7915, %f7788;
	st.f32 	[%rd98+212], %f7916;
	ld.f32 	%f7917, [%rd92+216];
	add.f32 	%f7918, %f7917, %f7790;
	st.f32 	[%rd98+216], %f7918;
	ld.f32 	%f7919, [%rd92+220];
	add.f32 	%f7920, %f7919, %f7792;
	st.f32 	[%rd98+220], %f7920;
	ld.f32 	%f7921, [%rd92+224];
	add.f32 	%f7922, %f7921, %f7794;
	st.f32 	[%rd98+224], %f7922;
	ld.f32 	%f7923, [%rd92+228];
	add.f32 	%f7924, %f7923, %f7796;
	st.f32 	[%rd98+228], %f7924;
	ld.f32 	%f7925, [%rd92+232];
	add.f32 	%f7926, %f7925, %f7798;
	st.f32 	[%rd98+232], %f7926;
	ld.f32 	%f7927, [%rd92+236];
	add.f32 	%f7928, %f7927, %f7800;
	st.f32 	[%rd98+236], %f7928;
	ld.f32 	%f7929, [%rd92+240];
	add.f32 	%f7930, %f7929, %f7802;
	st.f32 	[%rd98+240], %f7930;
	ld.f32 	%f7931, [%rd92+244];
	add.f32 	%f7932, %f7931, %f7804;
	st.f32 	[%rd98+244], %f7932;
	ld.f32 	%f7933, [%rd92+248];
	add.f32 	%f7934, %f7933, %f7806;
	st.f32 	[%rd98+248], %f7934;
	ld.f32 	%f7935, [%rd92+252];
	add.f32 	%f7936, %f7935, %f7808;
	st.f32 	[%rd98+252], %f7936;
	ld.shared.u64 	%rd93, [_ZZN3cub18CUB_300001_SM_10006detail6reduce28DeviceReduceSingleTileKernelINS2_10policy_hubIPfj9sum_deltaE10Policy1000EPS5_S9_iS6_S5_S5_N4cuda3std3__410__identityEEEvT0_T1_T2_T3_T4_T6_E12temp_storage+56];
	ld.f32 	%f7937, [%rd93];
	add.f32 	%f7938, %f7937, %f7810;
	st.f32 	[%rd98], %f7938;
	ld.f32 	%f7939, [%rd93+4];
	add.f32 	%f7940, %f7939, %f7812;
	st.f32 	[%rd98+4], %f7940;
	ld.f32 	%f7941, [%rd93+8];
	add.f32 	%f7942, %f7941, %f7814;
	st.f32 	[%rd98+8], %f7942;
	ld.f32 	%f7943, [%rd93+12];
	add.f32 	%f7944, %f7943, %f7816;
	st.f32 	[%rd98+12], %f7944;
	ld.f32 	%f7945, [%rd93+16];
	add.f32 	%f7946, %f7945, %f7818;
	st.f32 	[%rd98+16], %f7946;
	ld.f32 	%f7947, [%rd93+20];
	add.f32 	%f7948, %f7947, %f7820;
	st.f32 	[%rd98+20], %f7948;
	ld.f32 	%f7949, [%rd93+24];
	add.f32 	%f7950, %f7949, %f7822;
	st.f32 	[%rd98+24], %f7950;
	ld.f32 	%f7951, [%rd93+28];
	add.f32 	%f7952, %f7951, %f7824;
	st.f32 	[%rd98+28], %f7952;
	ld.f32 	%f7953, [%rd93+32];
	add.f32 	%f7954, %f7953, %f7826;
	st.f32 	[%rd98+32], %f7954;
	ld.f32 	%f7955, [%rd93+36];
	add.f32 	%f7956, %f7955, %f7828;
	st.f32 	[%rd98+36], %f7956;
	ld.f32 	%f7957, [%rd93+40];
	add.f32 	%f7958, %f7957, %f7830;
	st.f32 	[%rd98+40], %f7958;
	ld.f32 	%f7959, [%rd93+44];
	add.f32 	%f7960, %f7959, %f7832;
	st.f32 	[%rd98+44], %f7960;
	ld.f32 	%f7961, [%rd93+48];
	add.f32 	%f7962, %f7961, %f7834;
	st.f32 	[%rd98+48], %f7962;
	ld.f32 	%f7963, [%rd93+52];
	add.f32 	%f7964, %f7963, %f7836;
	st.f32 	[%rd98+52], %f7964;
	ld.f32 	%f7965, [%rd93+56];
	add.f32 	%f7966, %f7965, %f7838;
	st.f32 	[%rd98+56], %f7966;
	ld.f32 	%f7967, [%rd93+60];
	add.f32 	%f7968, %f7967, %f7840;
	st.f32 	[%rd98+60], %f7968;
	ld.f32 	%f7969, [%rd93+64];
	add.f32 	%f7970, %f7969, %f7842;
	st.f32 	[%rd98+64], %f7970;
	ld.f32 	%f7971, [%rd93+68];
	add.f32 	%f7972, %f7971, %f7844;
	st.f32 	[%rd98+68], %f7972;
	ld.f32 	%f7973, [%rd93+72];
	add.f32 	%f7974, %f7973, %f7846;
	st.f32 	[%rd98+72], %f7974;
	ld.f32 	%f7975, [%rd93+76];
	add.f32 	%f7976, %f7975, %f7848;
	st.f32 	[%rd98+76], %f7976;
	ld.f32 	%f7977, [%rd93+80];
	add.f32 	%f7978, %f7977, %f7850;
	st.f32 	[%rd98+80], %f7978;
	ld.f32 	%f7979, [%rd93+84];
	add.f32 	%f7980, %f7979, %f7852;
	st.f32 	[%rd98+84], %f7980;
	ld.f32 	%f7981, [%rd93+88];
	add.f32 	%f7982, %f7981, %f7854;
	st.f32 	[%rd98+88], %f7982;
	ld.f32 	%f7983, [%rd93+92];
	add.f32 	%f7984, %f7983, %f7856;
	st.f32 	[%rd98+92], %f7984;
	ld.f32 	%f7985, [%rd93+96];
	add.f32 	%f7986, %f7985, %f7858;
	st.f32 	[%rd98+96], %f7986;
	ld.f32 	%f7987, [%rd93+100];
	add.f32 	%f7988, %f7987, %f7860;
	st.f32 	[%rd98+100], %f7988;
	ld.f32 	%f7989, [%rd93+104];
	add.f32 	%f7990, %f7989, %f7862;
	st.f32 	[%rd98+104], %f7990;
	ld.f32 	%f7991, [%rd93+108];
	add.f32 	%f7992, %f7991, %f7864;
	st.f32 	[%rd98+108], %f7992;
	ld.f32 	%f7993, [%rd93+112];
	add.f32 	%f7994, %f7993, %f7866;
	st.f32 	[%rd98+112], %f7994;
	ld.f32 	%f7995, [%rd93+116];
	add.f32 	%f7996, %f7995, %f7868;
	st.f32 	[%rd98+116], %f7996;
	ld.f32 	%f7997, [%rd93+120];
	add.f32 	%f7998, %f7997, %f7870;
	st.f32 	[%rd98+120], %f7998;
	ld.f32 	%f7999, [%rd93+124];
	add.f32 	%f8000, %f7999, %f7872;
	st.f32 	[%rd98+124], %f8000;
	ld.f32 	%f8001, [%rd93+128];
	add.f32 	%f8002, %f8001, %f7874;
	st.f32 	[%rd98+128], %f8002;
	ld.f32 	%f8003, [%rd93+132];
	add.f32 	%f8004, %f8003, %f7876;
	st.f32 	[%rd98+132], %f8004;
	ld.f32 	%f8005, [%rd93+136];
	add.f32 	%f8006, %f8005, %f7878;
	st.f32 	[%rd98+136], %f8006;
	ld.f32 	%f8007, [%rd93+140];
	add.f32 	%f8008, %f8007, %f7880;
	st.f32 	[%rd98+140], %f8008;
	ld.f32 	%f8009, [%rd93+144];
	add.f32 	%f8010, %f8009, %f7882;
	st.f32 	[%rd98+144], %f8010;
	ld.f32 	%f8011, [%rd93+148];
	add.f32 	%f8012, %f8011, %f7884;
	st.f32 	[%rd98+148], %f8012;
	ld.f32 	%f8013, [%rd93+152];
	add.f32 	%f8014, %f8013, %f7886;
	st.f32 	[%rd98+152], %f8014;
	ld.f32 	%f8015, [%rd93+156];
	add.f32 	%f8016, %f8015, %f7888;
	st.f32 	[%rd98+156], %f8016;
	ld.f32 	%f8017, [%rd93+160];
	add.f32 	%f8018, %f8017, %f7890;
	st.f32 	[%rd98+160], %f8018;
	ld.f32 	%f8019, [%rd93+164];
	add.f32 	%f8020, %f8019, %f7892;
	st.f32 	[%rd98+164], %f8020;
	ld.f32 	%f8021, [%rd93+168];
	add.f32 	%f8022, %f8021, %f7894;
	st.f32 	[%rd98+168], %f8022;
	ld.f32 	%f8023, [%rd93+172];
	add.f32 	%f8024, %f8023, %f7896;
	st.f32 	[%rd98+172], %f8024;
	ld.f32 	%f8025, [%rd93+176];
	add.f32 	%f8026, %f8025, %f7898;
	st.f32 	[%rd98+176], %f8026;
	ld.f32 	%f8027, [%rd93+180];
	add.f32 	%f8028, %f8027, %f7900;
	st.f32 	[%rd98+180], %f8028;
	ld.f32 	%f8029, [%rd93+184];
	add.f32 	%f8030, %f8029, %f7902;
	st.f32 	[%rd98+184], %f8030;
	ld.f32 	%f8031, [%rd93+188];
	add.f32 	%f8032, %f8031, %f7904;
	st.f32 	[%rd98+188], %f8032;
	ld.f32 	%f8033, [%rd93+192];
	add.f32 	%f8034, %f8033, %f7906;
	st.f32 	[%rd98+192], %f8034;
	ld.f32 	%f8035, [%rd93+196];
	add.f32 	%f8036, %f8035, %f7908;
	st.f32 	[%rd98+196], %f8036;
	ld.f32 	%f8037, [%rd93+200];
	add.f32 	%f8038, %f8037, %f7910;
	st.f32 	[%rd98+200], %f8038;
	ld.f32 	%f8039, [%rd93+204];
	add.f32 	%f8040, %f8039, %f7912;
	st.f32 	[%rd98+204], %f8040;
	ld.f32 	%f8041, [%rd93+208];
	add.f32 	%f8042, %f8041, %f7914;
	st.f32 	[%rd98+208], %f8042;
	ld.f32 	%f8043, [%rd93+212];
	add.f32 	%f8044, %f8043, %f7916;
	st.f32 	[%rd98+212], %f8044;
	ld.f32 	%f8045, [%rd93+216];
	add.f32 	%f8046, %f8045, %f7918;
	st.f32 	[%rd98+216], %f8046;
	ld.f32 	%f8047, [%rd93+220];
	add.f32 	%f8048, %f8047, %f7920;
	st.f32 	[%rd98+220], %f8048;
	ld.f32 	%f8049, [%rd93+224];
	add.f32 	%f8050, %f8049, %f7922;
	st.f32 	[%rd98+224], %f8050;
	ld.f32 	%f8051, [%rd93+228];
	add.f32 	%f8052, %f8051, %f7924;
	st.f32 	[%rd98+228], %f8052;
	ld.f32 	%f8053, [%rd93+232];
	add.f32 	%f8054, %f8053, %f7926;
	st.f32 	[%rd98+232], %f8054;
	ld.f32 	%f8055, [%rd93+236];
	add.f32 	%f8056, %f8055, %f7928;
	st.f32 	[%rd98+236], %f8056;
	ld.f32 	%f8057, [%rd93+240];
	add.f32 	%f8058, %f8057, %f7930;
	st.f32 	[%rd98+240], %f8058;
	ld.f32 	%f8059, [%rd93+244];
	add.f32 	%f8060, %f8059, %f7932;
	st.f32 	[%rd98+244], %f8060;
	ld.f32 	%f8061, [%rd93+248];
	add.f32 	%f8062, %f8061, %f7934;
	st.f32 	[%rd98+248], %f8062;
	ld.f32 	%f8063, [%rd93+252];
	add.f32 	%f8064, %f8063, %f7936;
	st.f32 	[%rd98+252], %f8064;
	ld.shared.u64 	%rd94, [_ZZN3cub18CUB_300001_SM_10006detail6reduce28DeviceReduceSingleTileKernelINS2_10policy_hubIPfj9sum_deltaE10Policy1000EPS5_S9_iS6_S5_S5_N4cuda3std3__410__identityEEEvT0_T1_T2_T3_T4_T6_E12temp_storage+64];
	ld.f32 	%f8065, [%rd94];
	add.f32 	%f8066, %f8065, %f7938;
	st.f32 	[%rd98], %f8066;
	ld.f32 	%f8067, [%rd94+4];
	add.f32 	%f8068, %f8067, %f7940;
	st.f32 	[%rd98+4], %f8068;
	ld.f32 	%f8069, [%rd94+8];
	add.f32 	%f8070, %f8069, %f7942;
	st.f32 	[%rd98+8], %f8070;
	ld.f32 	%f8071, [%rd94+12];
	add.f32 	%f8072, %f8071, %f7944;
	st.f32 	[%rd98+12], %f8072;
	ld.f32 	%f8073, [%rd94+16];
	add.f32 	%f8074, %f8073, %f7946;
	st.f32 	[%rd98+16], %f8074;
	ld.f32 	%f8075, [%rd94+20];
	add.f32 	%f8076, %f8075, %f7948;
	st.f32 	[%rd98+20], %f8076;
	ld.f32 	%f8077, [%rd94+24];
	add.f32 	%f8078, %f8077, %f7950;
	st.f32 	[%rd98+24], %f8078;
	ld.f32 	%f8079, [%rd94+28];
	add.f32 	%f8080, %f8079, %f7952;
	st.f32 	[%rd98+28], %f8080;
	ld.f32 	%f8081, [%rd94+32];
	add.f32 	%f8082, %f8081, %f7954;
	st.f32 	[%rd98+32], %f8082;
	ld.f32 	%f8083, [%rd94+36];
	add.f32 	%f8084, %f8083, %f7956;
	st.f32 	[%rd98+36], %f8084;
	ld.f32 	%f8085, [%rd94+40];
	add.f32 	%f8086, %f8085, %f7958;
	st.f32 	[%rd98+40], %f8086;
	ld.f32 	%f8087, [%rd94+44];
	add.f32 	%f8088, %f8087, %f7960;
	st.f32 	[%rd98+44], %f8088;
	ld.f32 	%f8089, [%rd94+48];
	add.f32 	%f8090, %f8089, %f7962;
	st.f32 	[%rd98+48], %f8090;
	ld.f32 	%f8091, [%rd94+52];
	add.f32 	%f8092, %f8091, %f7964;
	st.f32 	[%rd98+52], %f8092;
	ld.f32 	%f8093, [%rd94+56];
	add.f32 	%f8094, %f8093, %f7966;
	st.f32 	[%rd98+56], %f8094;
	ld.f32 	%f8095, [%rd94+60];
	add.f32 	%f8096, %f8095, %f7968;
	st.f32 	[%rd98+60], %f8096;
	ld.f32 	%f8097, [%rd94+64];
	add.f32 	%f8098, %f8097, %f7970;
	st.f32 	[%rd98+64], %f8098;
	ld.f32 	%f8099, [%rd94+68];
	add.f32 	%f8100, %f8099, %f7972;
	st.f32 	[%rd98+68], %f8100;
	ld.f32 	%f8101, [%rd94+72];
	add.f32 	%f8102, %f8101, %f7974;
	st.f32 	[%rd98+72], %f8102;
	ld.f32 	%f8103, [%rd94+76];
	add.f32 	%f8104, %f8103, %f7976;
	st.f32 	[%rd98+76], %f8104;
	ld.f32 	%f8105, [%rd94+80];
	add.f32 	%f8106, %f8105, %f7978;
	st.f32 	[%rd98+80], %f8106;
	ld.f32 	%f8107, [%rd94+84];
	add.f32 	%f8108, %f8107, %f7980;
	st.f32 	[%rd98+84], %f8108;
	ld.f32 	%f8109, [%rd94+88];
	add.f32 	%f8110, %f8109, %f7982;
	st.f32 	[%rd98+88], %f8110;
	ld.f32 	%f8111, [%rd94+92];
	add.f32 	%f8112, %f8111, %f7984;
	st.f32 	[%rd98+92], %f8112;
	ld.f32 	%f8113, [%rd94+96];
	add.f32 	%f8114, %f8113, %f7986;
	st.f32 	[%rd98+96], %f8114;
	ld.f32 	%f8115, [%rd94+100];
	add.f32 	%f8116, %f8115, %f7988;
	st.f32 	[%rd98+100], %f8116;
	ld.f32 	%f8117, [%rd94+104];
	add.f32 	%f8118, %f8117, %f7990;
	st.f32 	[%rd98+104], %f8118;
	ld.f32 	%f8119, [%rd94+108];
	add.f32 	%f8120, %f8119, %f7992;
	st.f32 	[%rd98+108], %f8120;
	ld.f32 	%f8121, [%rd94+112];
	add.f32 	%f8122, %f8121, %f7994;
	st.f32 	[%rd98+112], %f8122;
	ld.f32 	%f8123, [%rd94+116];
	add.f32 	%f8124, %f8123, %f7996;
	st.f32 	[%rd98+116], %f8124;
	ld.f32 	%f8125, [%rd94+120];
	add.f32 	%f8126, %f8125, %f7998;
	st.f32 	[%rd98+120], %f8126;
	ld.f32 	%f8127, [%rd94+124];
	add.f32 	%f8128, %f8127, %f8000;
	st.f32 	[%rd98+124], %f8128;
	ld.f32 	%f8129, [%rd94+128];
	add.f32 	%f8130, %f8129, %f8002;
	st.f32 	[%rd98+128], %f8130;
	ld.f32 	%f8131, [%rd94+132];
	add.f32 	%f8132, %f8131, %f8004;
	st.f32 	[%rd98+132], %f8132;
	ld.f32 	%f8133, [%rd94+136];
	add.f32 	%f8134, %f8133, %f8006;
	st.f32 	[%rd98+136], %f8134;
	ld.f32 	%f8135, [%rd94+140];
	add.f32 	%f8136, %f8135, %f8008;
	st.f32 	[%rd98+140], %f8136;
	ld.f32 	%f8137, [%rd94+144];
	add.f32 	%f8138, %f8137, %f8010;
	st.f32 	[%rd98+144], %f8138;
	ld.f32 	%f8139, [%rd94+148];
	add.f32 	%f8140, %f8139, %f8012;
	st.f32 	[%rd98+148], %f8140;
	ld.f32 	%f8141, [%rd94+152];
	add.f32 	%f8142, %f8141, %f8014;
	st.f32 	[%rd98+152], %f8142;
	ld.f32 	%f8143, [%rd94+156];
	add.f32 	%f8144, %f8143, %f8016;
	st.f32 	[%rd98+156], %f8144;
	ld.f32 	%f8145, [%rd94+160];
	add.f32 	%f8146, %f8145, %f8018;
	st.f32 	[%rd98+160], %f8146;
	ld.f32 	%f8147, [%rd94+164];
	add.f32 	%f8148, %f8147, %f8020;
	st.f32 	[%rd98+164], %f8148;
	ld.f32 	%f8149, [%rd94+168];
	add.f32 	%f8150, %f8149, %f8022;
	st.f32 	[%rd98+168], %f8150;
	ld.f32 	%f8151, [%rd94+172];
	add.f32 	%f8152, %f8151, %f8024;
	st.f32 	[%rd98+172], %f8152;
	ld.f32 	%f8153, [%rd94+176];
	add.f32 	%f8154, %f8153, %f8026;
	st.f32 	[%rd98+176], %f8154;
	ld.f32 	%f8155, [%rd94+180];
	add.f32 	%f8156, %f8155, %f8028;
	st.f32 	[%rd98+180], %f8156;
	ld.f32 	%f8157, [%rd94+184];
	add.f32 	%f8158, %f8157, %f8030;
	st.f32 	[%rd98+184], %f8158;
	ld.f32 	%f8159, [%rd94+188];
	add.f32 	%f8160, %f8159, %f8032;
	st.f32 	[%rd98+188], %f8160;
	ld.f32 	%f8161, [%rd94+192];
	add.f32 	%f8162, %f8161, %f8034;
	st.f32 	[%rd98+192], %f8162;
	ld.f32 	%f8163, [%rd94+196];
	add.f32 	%f8164, %f8163, %f8036;
	st.f32 	[%rd98+196], %f8164;
	ld.f32 	%f8165, [%rd94+200];
	add.f32 	%f8166, %f8165, %f8038;
	st.f32 	[%rd98+200], %f8166;
	ld.f32 	%f8167, [%rd94+204];
	add.f32 	%f8168, %f8167, %f8040;
	st.f32 	[%rd98+204], %f8168;
	ld.f32 	%f8169, [%rd94+208];
	add.f32 	%f8170, %f8169, %f8042;
	st.f32 	[%rd98+208], %f8170;
	ld.f32 	%f8171, [%rd94+212];
	add.f32 	%f8172, %f8171, %f8044;
	st.f32 	[%rd98+212], %f8172;
	ld.f32 	%f8173, [%rd94+216];
	add.f32 	%f8174, %f8173, %f8046;
	st.f32 	[%rd98+216], %f8174;
	ld.f32 	%f8175, [%rd94+220];
	add.f32 	%f8176, %f8175, %f8048;
	st.f32 	[%rd98+220], %f8176;
	ld.f32 	%f8177, [%rd94+224];
	add.f32 	%f8178, %f8177, %f8050;
	st.f32 	[%rd98+224], %f8178;
	ld.f32 	%f8179, [%rd94+228];
	add.f32 	%f8180, %f8179, %f8052;
	st.f32 	[%rd98+228], %f8180;
	ld.f32 	%f8181, [%rd94+232];
	add.f32 	%f8182, %f8181, %f8054;
	st.f32 	[%rd98+232], %f8182;
	ld.f32 	%f8183, [%rd94+236];
	add.f32 	%f8184, %f8183, %f8056;
	st.f32 	[%rd98+236], %f8184;
	ld.f32 	%f8185, [%rd94+240];
	add.f32 	%f8186, %f8185, %f8058;
	st.f32 	[%rd98+240], %f8186;
	ld.f32 	%f8187, [%rd94+244];
	add.f32 	%f8188, %f8187, %f8060;
	st.f32 	[%rd98+244], %f8188;
	ld.f32 	%f8189, [%rd94+248];
	add.f32 	%f8190, %f8189, %f8062;
	st.f32 	[%rd98+248], %f8190;
	ld.f32 	%f8191, [%rd94+252];
	add.f32 	%f8192, %f8191, %f8064;
	st.f32 	[%rd98+252], %f8192;
	bra.uni 	$L__BB14_64;
$L__BB14_23:
	// begin inline asm
	mov.u32 %r116, %laneid;
	// end inline asm
	and.b32  	%r127, %r1, 992;
	add.s32 	%r128, %r127, 32;
	setp.gt.s32 	%p20, %r128, %r57;
	not.b32 	%r129, %r127;
	add.s32 	%r130, %r57, %r129;
	selp.b32 	%r125, %r130, 31, %p20;
	mov.b64 	{%r118, %r123}, %rd98;
	mov.b32 	%r124, 1;
	mov.b32 	%r126, -1;
	// begin inline asm
	shfl.sync.down.b32 %r117, %r118, %r124, %r125, %r126;
	// end inline asm
	// begin inline asm
	shfl.sync.down.b32 %r122, %r123, %r124, %r125, %r126;
	// end inline asm
	setp.ge.s32 	%p21, %r116, %r125;
	@%p21 bra 	$L__BB14_25;
	mov.b64 	%rd71, {%r117, %r122};
	ld.f32 	%f4737, [%rd71];
	ld.f32 	%f4738, [%rd98];
	add.f32 	%f4739, %f4737, %f4738;
	st.f32 	[%rd98], %f4739;
	ld.f32 	%f4740, [%rd71+4];
	ld.f32 	%f4741, [%rd98+4];
	add.f32 	%f4742, %f4740, %f4741;
	st.f32 	[%rd98+4], %f4742;
	ld.f32 	%f4743, [%rd71+8];
	ld.f32 	%f4744, [%rd98+8];
	add.f32 	%f4745, %f4743, %f4744;
	st.f32 	[%rd98+8], %f4745;
	ld.f32 	%f4746, [%rd71+12];
	ld.f32 	%f4747, [%rd98+12];
	add.f32 	%f4748, %f4746, %f4747;
	st.f32 	[%rd98+12], %f4748;
	ld.f32 	%f4749, [%rd71+16];
	ld.f32 	%f4750, [%rd98+16];
	add.f32 	%f4751, %f4749, %f4750;
	st.f32 	[%rd98+16], %f4751;
	ld.f32 	%f4752, [%rd71+20];
	ld.f32 	%f4753, [%rd98+20];
	add.f32 	%f4754, %f4752, %f4753;
	st.f32 	[%rd98+20], %f4754;
	ld.f32 	%f4755, [%rd71+24];
	ld.f32 	%f4756, [%rd98+24];
	add.f32 	%f4757, %f4755, %f4756;
	st.f32 	[%rd98+24], %f4757;
	ld.f32 	%f4758, [%rd71+28];
	ld.f32 	%f4759, [%rd98+28];
	add.f32 	%f4760, %f4758, %f4759;
	st.f32 	[%rd98+28], %f4760;
	ld.f32 	%f4761, [%rd71+32];
	ld.f32 	%f4762, [%rd98+32];
	add.f32 	%f4763, %f4761, %f4762;
	st.f32 	[%rd98+32], %f4763;
	ld.f32 	%f4764, [%rd71+36];
	ld.f32 	%f4765, [%rd98+36];
	add.f32 	%f4766, %f4764, %f4765;
	st.f32 	[%rd98+36], %f4766;
	ld.f32 	%f4767, [%rd71+40];
	ld.f32 	%f4768, [%rd98+40];
	add.f32 	%f4769, %f4767, %f4768;
	st.f32 	[%rd98+40], %f4769;
	ld.f32 	%f4770, [%rd71+44];
	ld.f32 	%f4771, [%rd98+44];
	add.f32 	%f4772, %f4770, %f4771;
	st.f32 	[%rd98+44], %f4772;
	ld.f32 	%f4773, [%rd71+48];
	ld.f32 	%f4774, [%rd98+48];
	add.f32 	%f4775, %f4773, %f4774;
	st.f32 	[%rd98+48], %f4775;
	ld.f32 	%f4776, [%rd71+52];
	ld.f32 	%f4777, [%rd98+52];
	add.f32 	%f4778, %f4776, %f4777;
	st.f32 	[%rd98+52], %f4778;
	ld.f32 	%f4779, [%rd71+56];
	ld.f32 	%f4780, [%rd98+56];
	add.f32 	%f4781, %f4779, %f4780;
	st.f32 	[%rd98+56], %f4781;
	ld.f32 	%f4782, [%rd71+60];
	ld.f32 	%f4783, [%rd98+60];
	add.f32 	%f4784, %f4782, %f4783;
	st.f32 	[%rd98+60], %f4784;
	ld.f32 	%f4785, [%rd71+64];
	ld.f32 	%f4786, [%rd98+64];
	add.f32 	%f4787, %f4785, %f4786;
	st.f32 	[%rd98+64], %f4787;
	ld.f32 	%f4788, [%rd71+68];
	ld.f32 	%f4789, [%rd98+68];
	add.f32 	%f4790, %f4788, %f4789;
	st.f32 	[%rd98+68], %f4790;
	ld.f32 	%f4791, [%rd71+72];
	ld.f32 	%f4792, [%rd98+72];
	add.f32 	%f4793, %f4791, %f4792;
	st.f32 	[%rd98+72], %f4793;
	ld.f32 	%f4794, [%rd71+76];
	ld.f32 	%f4795, [%rd98+76];
	add.f32 	%f4796, %f4794, %f4795;
	st.f32 	[%rd98+76], %f4796;
	ld.f32 	%f4797, [%rd71+80];
	ld.f32 	%f4798, [%rd98+80];
	add.f32 	%f4799, %f4797, %f4798;
	st.f32 	[%rd98+80], %f4799;
	ld.f32 	%f4800, [%rd71+84];
	ld.f32 	%f4801, [%rd98+84];
	add.f32 	%f4802, %f4800, %f4801;
	st.f32 	[%rd98+84], %f4802;
	ld.f32 	%f4803, [%rd71+88];
	ld.f32 	%f4804, [%rd98+88];
	add.f32 	%f4805, %f4803, %f4804;
	st.f32 	[%rd98+88], %f4805;
	ld.f32 	%f4806, [%rd71+92];
	ld.f32 	%f4807, [%rd98+92];
	add.f32 	%f4808, %f4806, %f4807;
	st.f32 	[%rd98+92], %f4808;
	ld.f32 	%f4809, [%rd71+96];
	ld.f32 	%f4810, [%rd98+96];
	add.f32 	%f4811, %f4809, %f4810;
	st.f32 	[%rd98+96], %f4811;
	ld.f32 	%f4812, [%rd71+100];
	ld.f32 	%f4813, [%rd98+100];
	add.f32 	%f4814, %f4812, %f4813;
	st.f32 	[%rd98+100], %f4814;
	ld.f32 	%f4815, [%rd71+104];
	ld.f32 	%f4816, [%rd98+104];
	add.f32 	%f4817, %f4815, %f4816;
	st.f32 	[%rd98+104], %f4817;
	ld.f32 	%f4818, [%rd71+108];
	ld.f32 	%f4819, [%rd98+108];
	add.f32 	%f4820, %f4818, %f4819;
	st.f32 	[%rd98+108], %f4820;
	ld.f32 	%f4821, [%rd71+112];
	ld.f32 	%f4822, [%rd98+112];
	add.f32 	%f4823, %f4821, %f4822;
	st.f32 	[%rd98+112], %f4823;
	ld.f32 	%f4824, [%rd71+116];
	ld.f32 	%f4825, [%rd98+116];
	add.f32 	%f4826, %f4824, %f4825;
	st.f32 	[%rd98+116], %f4826;
	ld.f32 	%f4827, [%rd71+120];
	ld.f32 	%f4828, [%rd98+120];
	add.f32 	%f4829, %f4827, %f4828;
	st.f32 	[%rd98+120], %f4829;
	ld.f32 	%f4830, [%rd71+124];
	ld.f32 	%f4831, [%rd98+124];
	add.f32 	%f4832, %f4830, %f4831;
	st.f32 	[%rd98+124], %f4832;
	ld.f32 	%f4833, [%rd71+128];
	ld.f32 	%f4834, [%rd98+128];
	add.f32 	%f4835, %f4833, %f4834;
	st.f32 	[%rd98+128], %f4835;
	ld.f32 	%f4836, [%rd71+132];
	ld.f32 	%f4837, [%rd98+132];
	add.f32 	%f4838, %f4836, %f4837;
	st.f32 	[%rd98+132], %f4838;
	ld.f32 	%f4839, [%rd71+136];
	ld.f32 	%f4840, [%rd98+136];
	add.f32 	%f4841, %f4839, %f4840;
	st.f32 	[%rd98+136], %f4841;
	ld.f32 	%f4842, [%rd71+140];
	ld.f32 	%f4843, [%rd98+140];
	add.f32 	%f4844, %f4842, %f4843;
	st.f32 	[%rd98+140], %f4844;
	ld.f32 	%f4845, [%rd71+144];
	ld.f32 	%f4846, [%rd98+144];
	add.f32 	%f4847, %f4845, %f4846;
	st.f32 	[%rd98+144], %f4847;
	ld.f32 	%f4848, [%rd71+148];
	ld.f32 	%f4849, [%rd98+148];
	add.f32 	%f4850, %f4848, %f4849;
	st.f32 	[%rd98+148], %f4850;
	ld.f32 	%f4851, [%rd71+152];
	ld.f32 	%f4852, [%rd98+152];
	add.f32 	%f4853, %f4851, %f4852;
	st.f32 	[%rd98+152], %f4853;
	ld.f32 	%f4854, [%rd71+156];
	ld.f32 	%f4855, [%rd98+156];
	add.f32 	%f4856, %f4854, %f4855;
	st.f32 	[%rd98+156], %f4856;
	ld.f32 	%f4857, [%rd71+160];
	ld.f32 	%f4858, [%rd98+160];
	add.f32 	%f4859, %f4857, %f4858;
	st.f32 	[%rd98+160], %f4859;
	ld.f32 	%f4860, [%rd71+164];
	ld.f32 	%f4861, [%rd98+164];
	add.f32 	%f4862, %f4860, %f4861;
	st.f32 	[%rd98+164], %f4862;
	ld.f32 	%f4863, [%rd71+168];
	ld.f32 	%f4864, [%rd98+168];
	add.f32 	%f4865, %f4863, %f4864;
	st.f32 	[%rd98+168], %f4865;
	ld.f32 	%f4866, [%rd71+172];
	ld.f32 	%f4867, [%rd98+172];
	add.f32 	%f4868, %f4866, %f4867;
	st.f32 	[%rd98+172], %f4868;
	ld.f32 	%f4869, [%rd71+176];
	ld.f32 	%f4870, [%rd98+176];
	add.f32 	%f4871, %f4869, %f4870;
	st.f32 	[%rd98+176], %f4871;
	ld.f32 	%f4872, [%rd71+180];
	ld.f32 	%f4873, [%rd98+180];
	add.f32 	%f4874, %f4872, %f4873;
	st.f32 	[%rd98+180], %f4874;
	ld.f32 	%f4875, [%rd71+184];
	ld.f32 	%f4876, [%rd98+184];
	add.f32 	%f4877, %f4875, %f4876;
	st.f32 	[%rd98+184], %f4877;
	ld.f32 	%f4878, [%rd71+188];
	ld.f32 	%f4879, [%rd98+188];
	add.f32 	%f4880, %f4878, %f4879;
	st.f32 	[%rd98+188], %f4880;
	ld.f32 	%f4881, [%rd71+192];
	ld.f32 	%f4882, [%rd98+192];
	add.f32 	%f4883, %f4881, %f4882;
	st.f32 	[%rd98+192], %f4883;
	ld.f32 	%f4884, [%rd71+196];
	ld.f32 	%f4885, [%rd98+196];
	add.f32 	%f4886, %f4884, %f4885;
	st.f32 	[%rd98+196], %f4886;
	ld.f32 	%f4887, [%rd71+200];
	ld.f32 	%f4888, [%rd98+200];
	add.f32 	%f4889, %f4887, %f4888;
	st.f32 	[%rd98+200], %f4889;
	ld.f32 	%f4890, [%rd71+204];
	ld.f32 	%f4891, [%rd98+204];
	add.f32 	%f4892, %f4890, %f4891;
	st.f32 	[%rd98+204], %f4892;
	ld.f32 	%f4893, [%rd71+208];
	ld.f32 	%f4894, [%rd98+208];
	add.f32 	%f4895, %f4893, %f4894;
	st.f32 	[%rd98+208], %f4895;
	ld.f32 	%f4896, [%rd71+212];
	ld.f32 	%f4897, [%rd98+212];
	add.f32 	%f4898, %f4896, %f4897;
	st.f32 	[%rd98+212], %f4898;
	ld.f32 	%f4899, [%rd71+216];
	ld.f32 	%f4900, [%rd98+216];
	add.f32 	%f4901, %f4899, %f4900;
	st.f32 	[%rd98+216], %f4901;
	ld.f32 	%f4902, [%rd71+220];
	ld.f32 	%f4903, [%rd98+220];
	add.f32 	%f4904, %f4902, %f4903;
	st.f32 	[%rd98+220], %f4904;
	ld.f32 	%f4905, [%rd71+224];
	ld.f32 	%f4906, [%rd98+224];
	add.f32 	%f4907, %f4905, %f4906;
	st.f32 	[%rd98+224], %f4907;
	ld.f32 	%f4908, [%rd71+228];
	ld.f32 	%f4909, [%rd98+228];
	add.f32 	%f4910, %f4908, %f4909;
	st.f32 	[%rd98+228], %f4910;
	ld.f32 	%f4911, [%rd71+232];
	ld.f32 	%f4912, [%rd98+232];
	add.f32 	%f4913, %f4911, %f4912;
	st.f32 	[%rd98+232], %f4913;
	ld.f32 	%f4914, [%rd71+236];
	ld.f32 	%f4915, [%rd98+236];
	add.f32 	%f4916, %f4914, %f4915;
	st.f32 	[%rd98+236], %f4916;
	ld.f32 	%f4917, [%rd71+240];
	ld.f32 	%f4918, [%rd98+240];
	add.f32 	%f4919, %f4917, %f4918;
	st.f32 	[%rd98+240], %f4919;
	ld.f32 	%f4920, [%rd71+244];
	ld.f32 	%f4921, [%rd98+244];
	add.f32 	%f4922, %f4920, %f4921;
	st.f32 	[%rd98+244], %f4922;
	ld.f32 	%f4923, [%rd71+248];
	ld.f32 	%f4924, [%rd98+248];
	add.f32 	%f4925, %f4923, %f4924;
	st.f32 	[%rd98+248], %f4925;
	ld.f32 	%f4926, [%rd71+252];
	ld.f32 	%f4927, [%rd98+252];
	add.f32 	%f4928, %f4926, %f4927;
	st.f32 	[%rd98+252], %f4928;
$L__BB14_25:
	mov.b32 	%r138, 2;
	mov.b32 	%r140, -1;
	// begin inline asm
	shfl.sync.down.b32 %r131, %r118, %r138, %r125, %r140;
	// end inline asm
	// begin inline asm
	shfl.sync.down.b32 %r136, %r123, %r138, %r125, %r140;
	// end inline asm
	add.s32 	%r141, %r116, 2;
	setp.gt.s32 	%p22, %r141, %r125;
	@%p22 bra 	$L__BB14_27;
	mov.b64 	%rd72, {%r131, %r136};
	ld.f32 	%f4929, [%rd72];
	ld.f32 	%f4930, [%rd98];
	add.f32 	%f4931, %f4929, %f4930;
	st.f32 	[%rd98], %f4931;
	ld.f32 	%f4932, [%rd72+4];
	ld.f32 	%f4933, [%rd98+4];
	add.f32 	%f4934, %f4932, %f4933;
	st.f32 	[%rd98+4], %f4934;
	ld.f32 	%f4935, [%rd72+8];
	ld.f32 	%f4936, [%rd98+8];
	add.f32 	%f4937, %f4935, %f4936;
	st.f32 	[%rd98+8], %f4937;
	ld.f32 	%f4938, [%rd72+12];
	ld.f32 	%f4939, [%rd98+12];
	add.f32 	%f4940, %f4938, %f4939;
	st.f32 	[%rd98+12], %f4940;
	ld.f32 	%f4941, [%rd72+16];
	ld.f32 	%f4942, [%rd98+16];
	add.f32 	%f4943, %f4941, %f4942;
	st.f32 	[%rd98+16], %f4943;
	ld.f32 	%f4944, [%rd72+20];
	ld.f32 	%f4945, [%rd98+20];
	add.f32 	%f4946, %f4944, %f4945;
	st.f32 	[%rd98+20], %f4946;
	ld.f32 	%f4947, [%rd72+24];
	ld.f32 	%f4948, [%rd98+24];
	add.f32 	%f4949, %f4947, %f4948;
	st.f32 	[%rd98+24], %f4949;
	ld.f32 	%f4950, [%rd72+28];
	ld.f32 	%f4951, [%rd98+28];
	add.f32 	%f4952, %f4950, %f4951;
	st.f32 	[%rd98+28], %f4952;
	ld.f32 	%f4953, [%rd72+32];
	ld.f32 	%f4954, [%rd98+32];
	add.f32 	%f4955, %f4953, %f4954;
	st.f32 	[%rd98+32], %f4955;
	ld.f32 	%f4956, [%rd72+36];
	ld.f32 	%f4957, [%rd98+36];
	add.f32 	%f4958, %f4956, %f4957;
	st.f32 	[%rd98+36], %f4958;
	ld.f32 	%f4959, [%rd72+40];
	ld.f32 	%f4960, [%rd98+40];
	add.f32 	%f4961, %f4959, %f4960;
	st.f32 	[%rd98+40], %f4961;
	ld.f32 	%f4962, [%rd72+44];
	ld.f32 	%f4963, [%rd98+44];
	add.f32 	%f4964, %f4962, %f4963;
	st.f32 	[%rd98+44], %f4964;
	ld.f32 	%f4965, [%rd72+48];
	ld.f32 	%f4966, [%rd98+48];
	add.f32 	%f4967, %f4965, %f4966;
	st.f32 	[%rd98+48], %f4967;
	ld.f32 	%f4968, [%rd72+52];
	ld.f32 	%f4969, [%rd98+52];
	add.f32 	%f4970, %f4968, %f4969;
	st.f32 	[%rd98+52], %f4970;
	ld.f32 	%f4971, [%rd72+56];
	ld.f32 	%f4972, [%rd98+56];
	add.f32 	%f4973, %f4971, %f4972;
	st.f32 	[%rd98+56], %f4973;
	ld.f32 	%f4974, [%rd72+60];
	ld.f32 	%f4975, [%rd98+60];
	add.f32 	%f4976, %f4974, %f4975;
	st.f32 	[%rd98+60], %f4976;
	ld.f32 	%f4977, [%rd72+64];
	ld.f32 	%f4978, [%rd98+64];
	add.f32 	%f4979, %f4977, %f4978;
	st.f32 	[%rd98+64], %f4979;
	ld.f32 	%f4980, [%rd72+68];
	ld.f32 	%f4981, [%rd98+68];
	add.f32 	%f4982, %f4980, %f4981;
	st.f32 	[%rd98+68], %f4982;
	ld.f32 	%f4983, [%rd72+72];
	ld.f32 	%f4984, [%rd98+72];
	add.f32 	%f4985, %f4983, %f4984;
	st.f32 	[%rd98+72], %f4985;
	ld.f32 	%f4986, [%rd72+76];
	ld.f32 	%f4987, [%rd98+76];
	add.f32 	%f4988, %f4986, %f4987;
	st.f32 	[%rd98+76], %f4988;
	ld.f32 	%f4989, [%rd72+80];
	ld.f32 	%f4990, [%rd98+80];
	add.f32 	%f4991, %f4989, %f4990;
	st.f32 	[%rd98+80], %f4991;
	ld.f32 	%f4992, [%rd72+84];
	ld.f32 	%f4993, [%rd98+84];
	add.f32 	%f4994, %f4992, %f4993;
	st.f32 	[%rd98+84], %f4994;
	ld.f32 	%f4995, [%rd72+88];
	ld.f32 	%f4996, [%rd98+88];
	add.f32 	%f4997, %f4995, %f4996;
	st.f32 	[%rd98+88], %f4997;
	ld.f32 	%f4998, [%rd72+92];
	ld.f32 	%f4999, [%rd98+92];
	add.f32 	%f5000, %f4998, %f4999;
	st.f32 	[%rd98+92], %f5000;
	ld.f32 	%f5001, [%rd72+96];
	ld.f32 	%f5002, [%rd98+96];
	add.f32 	%f5003, %f5001, %f5002;
	st.f32 	[%rd98+96], %f5003;
	ld.f32 	%f5004, [%rd72+100];
	ld.f32 	%f5005, [%rd98+100];
	add.f32 	%f5006, %f5004, %f5005;
	st.f32 	[%rd98+100], %f5006;
	ld.f32 	%f5007, [%rd72+104];
	ld.f32 	%f5008, [%rd98+104];
	add.f32 	%f5009, %f5007, %f5008;
	st.f32 	[%rd98+104], %f5009;
	ld.f32 	%f5010, [%rd72+108];
	ld.f32 	%f5011, [%rd98+108];
	add.f32 	%f5012, %f5010, %f5011;
	st.f32 	[%rd98+108], %f5012;
	ld.f32 	%f5013, [%rd72+112];
	ld.f32 	%f5014, [%rd98+112];
	add.f32 	%f5015, %f5013, %f5014;
	st.f32 	[%rd98+112], %f5015;
	ld.f32 	%f5016, [%rd72+116];
	ld.f32 	%f5017, [%rd98+116];
	add.f32 	%f5018, %f5016, %f5017;
	st.f32 	[%rd98+116], %f5018;
	ld.f32 	%f5019, [%rd72+120];
	ld.f32 	%f5020, [%rd98+120];
	add.f32 	%f5021, %f5019, %f5020;
	st.f32 	[%rd98+120], %f5021;
	ld.f32 	%f5022, [%rd72+124];
	ld.f32 	%f5023, [%rd98+124];
	add.f32 	%f5024, %f5022, %f5023;
	st.f32 	[%rd98+124], %f5024;
	ld.f32 	%f5025, [%rd72+128];
	ld.f32 	%f5026, [%rd98+128];
	add.f32 	%f5027, %f5025, %f5026;
	st.f32 	[%rd98+128], %f5027;
	ld.f32 	%f5028, [%rd72+132];
	ld.f32 	%f5029, [%rd98+132];
	add.f32 	%f5030, %f5028, %f5029;
	st.f32 	[%rd98+132], %f5030;
	ld.f32 	%f5031, [%rd72+136];
	ld.f32 	%f5032, [%rd98+136];
	add.f32 	%f5033, %f5031, %f5032;
	st.f32 	[%rd98+136], %f5033;
	ld.f32 	%f5034, [%rd72+140];
	ld.f32 	%f5035, [%rd98+140];
	add.f32 	%f5036, %f5034, %f5035;
	st.f32 	[%rd98+140], %f5036;
	ld.f32 	%f5037, [%rd72+144];
	ld.f32 	%f5038, [%rd98+144];
	add.f32 	%f5039, %f5037, %f5038;
	st.f32 	[%rd98+144], %f5039;
	ld.f32 	%f5040, [%rd72+148];
	ld.f32 	%f5041, [%rd98+148];
	add.f32 	%f5042, %f5040, %f5041;
	st.f32 	[%rd98+148], %f5042;
	ld.f32 	%f5043, [%rd72+152];
	ld.f32 	%f5044, [%rd98+152];
	add.f32 	%f5045, %f5043, %f5044;
	st.f32 	[%rd98+152], %f5045;
	ld.f32 	%f5046, [%rd72+156];
	ld.f32 	%f5047, [%rd98+156];
	add.f32 	%f5048, %f5046, %f5047;
	st.f32 	[%rd98+156], %f5048;
	ld.f32 	%f5049, [%rd72+160];
	ld.f32 	%f5050, [%rd98+160];
	add.f32 	%f5051, %f5049, %f5050;
	st.f32 	[%rd98+160], %f5051;
	ld.f32 	%f5052, [%rd72+164];
	ld.f32 	%f5053, [%rd98+164];
	add.f32 	%f5054, %f5052, %f5053;
	st.f32 	[%rd98+164], %f5054;
	ld.f32 	%f5055, [%rd72+168];
	ld.f32 	%f5056, [%rd98+168];
	add.f32 	%f5057, %f5055, %f5056;
	st.f32 	[%rd98+168], %f5057;
	ld.f32 	%f5058, [%rd72+172];
	ld.f32 	%f5059, [%rd98+172];
	add.f32 	%f5060, %f5058, %f5059;
	st.f32 	[%rd98+172], %f5060;
	ld.f32 	%f5061, [%rd72+176];
	ld.f32 	%f5062, [%rd98+176];
	add.f32 	%f5063, %f5061, %f5062;
	st.f32 	[%rd98+176], %f5063;
	ld.f32 	%f5064, [%rd72+180];
	ld.f32 	%f5065, [%rd98+180];
	add.f32 	%f5066, %f5064, %f5065;
	st.f32 	[%rd98+180], %f5066;
	ld.f32 	%f5067, [%rd72+184];
	ld.f32 	%f5068, [%rd98+184];
	add.f32 	%f5069, %f5067, %f5068;
	st.f32 	[%rd98+184], %f5069;
	ld.f32 	%f5070, [%rd72+188];
	ld.f32 	%f5071, [%rd98+188];
	add.f32 	%f5072, %f5070, %f5071;
	st.f32 	[%rd98+188], %f5072;
	ld.f32 	%f5073, [%rd72+192];
	ld.f32 	%f5074, [%rd98+192];
	add.f32 	%f5075, %f5073, %f5074;
	st.f32 	[%rd98+192], %f5075;
	ld.f32 	%f5076, [%rd72+196];
	ld.f32 	%f5077, [%rd98+196];
	add.f32 	%f5078, %f5076, %f5077;
	st.f32 	[%rd98+196], %f5078;
	ld.f32 	%f5079, [%rd72+200];
	ld.f32 	%f5080, [%rd98+200];
	add.f32 	%f5081, %f5079, %f5080;
	st.f32 	[%rd98+200], %f5081;
	ld.f32 	%f5082, [%rd72+204];
	ld.f32 	%f5083, [%rd98+204];
	add.f32 	%f5084, %f5082, %f5083;
	st.f32 	[%rd98+204], %f5084;
	ld.f32 	%f5085, [%rd72+208];
	ld.f32 	%f5086, [%rd98+208];
	add.f32 	%f5087, %f5085, %f5086;
	st.f32 	[%rd98+208], %f5087;
	ld.f32 	%f5088, [%rd72+212];
	ld.f32 	%f5089, [%rd98+212];
	add.f32 	%f5090, %f5088, %f5089;
	st.f32 	[%rd98+212], %f5090;
	ld.f32 	%f5091, [%rd72+216];
	ld.f32 	%f5092, [%rd98+216];
	add.f32 	%f5093, %f5091, %f5092;
	st.f32 	[%rd98+216], %f5093;
	ld.f32 	%f5094, [%rd72+220];
	ld.f32 	%f5095, [%rd98+220];
	add.f32 	%f5096, %f5094, %f5095;
	st.f32 	[%rd98+220], %f5096;
	ld.f32 	%f5097, [%rd72+224];
	ld.f32 	%f5098, [%rd98+224];
	add.f32 	%f5099, %f5097, %f5098;
	st.f32 	[%rd98+224], %f5099;
	ld.f32 	%f5100, [%rd72+228];
	ld.f32 	%f5101, [%rd98+228];
	add.f32 	%f5102, %f5100, %f5101;
	st.f32 	[%rd98+228], %f5102;
	ld.f32 	%f5103, [%rd72+232];
	ld.f32 	%f5104, [%rd98+232];
	add.f32 	%f5105, %f5103, %f5104;
	st.f32 	[%rd98+232], %f5105;
	ld.f32 	%f5106, [%rd72+236];
	ld.f32 	%f5107, [%rd98+236];
	add.f32 	%f5108, %f5106, %f5107;
	st.f32 	[%rd98+236], %f5108;
	ld.f32 	%f5109, [%rd72+240];
	ld.f32 	%f5110, [%rd98+240];
	add.f32 	%f5111, %f5109, %f5110;
	st.f32 	[%rd98+240], %f5111;
	ld.f32 	%f5112, [%rd72+244];
	ld.f32 	%f5113, [%rd98+244];
	add.f32 	%f5114, %f5112, %f5113;
	st.f32 	[%rd98+244], %f5114;
	ld.f32 	%f5115, [%rd72+248];
	ld.f32 	%f5116, [%rd98+248];
	add.f32 	%f5117, %f5115, %f5116;
	st.f32 	[%rd98+248], %f5117;
	ld.f32 	%f5118, [%rd72+252];
	ld.f32 	%f5119, [%rd98+252];
	add.f32 	%f5120, %f5118, %f5119;
	st.f32 	[%rd98+252], %f5120;
$L__BB14_27:
	mov.b32 	%r149, 4;
	mov.b32 	%r151, -1;
	// begin inline asm
	shfl.sync.down.b32 %r142, %r118, %r149, %r125, %r151;
	// end inline asm
	// begin inline asm
	shfl.sync.down.b32 %r147, %r123, %r149, %r125, %r151;
	// end inline asm
	add.s32 	%r152, %r116, 4;
	setp.gt.s32 	%p23, %r152, %r125;
	@%p23 bra 	$L__BB14_29;
	mov.b64 	%rd73, {%r142, %r147};
	ld.f32 	%f5121, [%rd73];
	ld.f32 	%f5122, [%rd98];
	add.f32 	%f5123, %f5121, %f5122;
	st.f32 	[%rd98], %f5123;
	ld.f32 	%f5124, [%rd73+4];
	ld.f32 	%f5125, [%rd98+4];
	add.f32 	%f5126, %f5124, %f5125;
	st.f32 	[%rd98+4], %f5126;
	ld.f32 	%f5127, [%rd73+8];
	ld.f32 	%f5128, [%rd98+8];
	add.f32 	%f5129, %f5127, %f5128;
	st.f32 	[%rd98+8], %f5129;
	ld.f32 	%f5130, [%rd73+12];
	ld.f32 	%f5131, [%rd98+12];
	add.f32 	%f5132, %f5130, %f5131;
	st.f32 	[%rd98+12], %f5132;
	ld.f32 	%f5133, [%rd73+16];
	ld.f32 	%f5134, [%rd98+16];
	add.f32 	%f5135, %f5133, %f5134;
	st.f32 	[%rd98+16], %f5135;
	ld.f32 	%f5136, [%rd73+20];
	ld.f32 	%f5137, [%rd98+20];
	add.f32 	%f5138, %f5136, %f5137;
	st.f32 	[%rd98+20], %f5138;
	ld.f32 	%f5139, [%rd73+24];
	ld.f32 	%f5140, [%rd98+24];
	add.f32 	%f5141, %f5139, %f5140;
	st.f32 	[%rd98+24], %f5141;
	ld.f32 	%f5142, [%rd73+28];
	ld.f32 	%f5143, [%rd98+28];
	add.f32 	%f5144, %f5142, %f5143;
	st.f32 	[%rd98+28], %f5144;
	ld.f32 	%f5145, [%rd73+32];
	ld.f32 	%f5146, [%rd98+32];
	add.f32 	%f5147, %f5145, %f5146;
	st.f32 	[%rd98+32], %f5147;
	ld.f32 	%f5148, [%rd73+36];
	ld.f32 	%f5149, [%rd98+36];
	add.f32 	%f5150, %f5148, %f5149;
	st.f32 	[%rd98+36], %f5150;
	ld.f32 	%f5151, [%rd73+40];
	ld.f32 	%f5152, [%rd98+40];
	add.f32 	%f5153, %f5151, %f5152;
	st.f32 	[%rd98+40], %f5153;
	ld.f32 	%f5154, [%rd73+44];
	ld.f32 	%f5155, [%rd98+44];
	add.f32 	%f5156, %f5154, %f5155;
	st.f32 	[%rd98+44], %f5156;
	ld.f32 	%f5157, [%rd73+48];
	ld.f32 	%f5158, [%rd98+48];
	add.f32 	%f5159, %f5157, %f5158;
	st.f32 	[%rd98+48], %f5159;
	ld.f32 	%f5160, [%rd73+52];
	ld.f32 	%f5161, [%rd98+52];
	add.f32 	%f5162, %f5160, %f5161;
	st.f32 	[%rd98+52], %f5162;
	ld.f32 	%f5163, [%rd73+56];
	ld.f32 	%f5164, [%rd98+56];
	add.f32 	%f5165, %f5163, %f5164;
	st.f32 	[%rd98+56], %f5165;
	ld.f32 	%f5166, [%rd73+60];
	ld.f32 	%f5167, [%rd98+60];
	add.f32 	%f5168, %f5166, %f5167;
	st.f32 	[%rd98+60], %f5168;
	ld.f32 	%f5169, [%rd73+64];
	ld.f32 	%f5170, [%rd98+64];
	add.f32 	%f5171, %f5169, %f5170;
	st.f32 	[%rd98+64], %f5171;
	ld.f32 	%f5172, [%rd73+68];
	ld.f32 	%f5173, [%rd98+68];
	add.f32 	%f5174, %f5172, %f5173;
	st.f32 	[%rd98+68], %f5174;
	ld.f32 	%f5175, [%rd73+72];
	ld.f32 	%f5176, [%rd98+72];
	add.f32 	%f5177, %f5175, %f5176;
	st.f32 	[%rd98+72], %f5177;
	ld.f32 	%f5178, [%rd73+76];
	ld.f32 	%f5179, [%rd98+76];
	add.f32 	%f5180, %f5178, %f5179;
	st.f32 	[%rd98+76], %f5180;
	ld.f32 	%f5181, [%rd73+80];
	ld.f32 	%f5182, [%rd98+80];
	add.f32 	%f5183, %f5181, %f5182;
	st.f32 	[%rd98+80], %f5183;
	ld.f32 	%f5184, [%rd73+84];
	ld.f32 	%f5185, [%rd98+84];
	add.f32 	%f5186, %f5184, %f5185;
	st.f32 	[%rd98+84], %f5186;
	ld.f32 	%f5187, [%rd73+88];
	ld.f32 	%f5188, [%rd98+88];
	add.f32 	%f5189, %f5187, %f5188;
	st.f32 	[%rd98+88], %f5189;
	ld.f32 	%f5190, [%rd73+92];
	ld.f32 	%f5191, [%rd98+92];
	add.f32 	%f5192, %f5190, %f5191;
	st.f32 	[%rd98+92], %f5192;
	ld.f32 	%f5193, [%rd73+96];
	ld.f32 	%f5194, [%rd98+96];
	add.f32 	%f5195, %f5193, %f5194;
	st.f32 	[%rd98+96], %f5195;
	ld.f32 	%f5196, [%rd73+100];
	ld.f32 	%f5197, [%rd98+100];
	add.f32 	%f5198, %f5196, %f5197;
	st.f32 	[%rd98+100], %f5198;
	ld.f32 	%f5199, [%rd73+104];
	ld.f32 	%f5200, [%rd98+104];
	add.f32 	%f5201, %f5199, %f5200;
	st.f32 	[%rd98+104], %f5201;
	ld.f32 	%f5202, [%rd73+108];
	ld.f32 	%f5203, [%rd98+108];
	add.f32 	%f5204, %f5202, %f5203;
	st.f32 	[%rd98+108], %f5204;
	ld.f32 	%f5205, [%rd73+112];
	ld.f32 	%f5206, [%rd98+112];
	add.f32 	%f5207, %f5205, %f5206;
	st.f32 	[%rd98+112], %f5207;
	ld.f32 	%f5208, [%rd73+116];
	ld.f32 	%f5209, [%rd98+116];
	add.f32 	%f5210, %f5208, %f5209;
	st.f32 	[%rd98+116], %f5210;
	ld.f32 	%f5211, [%rd73+120];
	ld.f32 	%f5212, [%rd98+120];
	add.f32 	%f5213, %f5211, %f5212;
	st.f32 	[%rd98+120], %f5213;
	ld.f32 	%f5214, [%rd73+124];
	ld.f32 	%f5215, [%rd98+124];
	add.f32 	%f5216, %f5214, %f5215;
	st.f32 	[%rd98+124], %f5216;
	ld.f32 	%f5217, [%rd73+128];
	ld.f32 	%f5218, [%rd98+128];
	add.f32 	%f5219, %f5217, %f5218;
	st.f32 	[%rd98+128], %f5219;
	ld.f32 	%f5220, [%rd73+132];
	ld.f32 	%f5221, [%rd98+132];
	add.f32 	%f5222, %f5220, %f5221;
	st.f32 	[%rd98+132], %f5222;
	ld.f32 	%f5223, [%rd73+136];
	ld.f32 	%f5224, [%rd98+136];
	add.f32 	%f5225, %f5223, %f5224;
	st.f32 	[%rd98+136], %f5225;
	ld.f32 	%f5226, [%rd73+140];
	ld.f32 	%f5227, [%rd98+140];
	add.f32 	%f5228, %f5226, %f5227;
	st.f32 	[%rd98+140], %f5228;
	ld.f32 	%f5229, [%rd73+144];
	ld.f32 	%f5230, [%rd98+144];
	add.f32 	%f5231, %f5229, %f5230;
	st.f32 	[%rd98+144], %f5231;
	ld.f32 	%f5232, [%rd73+148];
	ld.f32 	%f5233, [%rd98+148];
	add.f32 	%f5234, %f5232, %f5233;
	st.f32 	[%rd98+148], %f5234;
	ld.f32 	%f5235, [%rd73+152];
	ld.f32 	%f5236, [%rd98+152];
	add.f32 	%f5237, %f5235, %f5236;
	st.f32 	[%rd98+152], %f5237;
	ld.f32 	%f5238, [%rd73+156];
	ld.f32 	%f5239, [%rd98+156];
	add.f32 	%f5240, %f5238, %f5239;
	st.f32 	[%rd98+156], %f5240;
	ld.f32 	%f5241, [%rd73+160];
	ld.f32 	%f5242, [%rd98+160];
	add.f32 	%f5243, %f5241, %f5242;
	st.f32 	[%rd98+160], %f5243;
	ld.f32 	%f5244, [%rd73+164];
	ld.f32 	%f5245, [%rd98+164];
	add.f32 	%f5246, %f5244, %f5245;
	st.f32 	[%rd98+164], %f5246;
	ld.f32 	%f5247, [%rd73+168];
	ld.f32 	%f5248, [%rd98+168];
	add.f32 	%f5249, %f5247, %f5248;
	st.f32 	[%rd98+168], %f5249;
	ld.f32 	%f5250, [%rd73+172];
	ld.f32 	%f5251, [%rd98+172];
	add.f32 	%f5252, %f5250, %f5251;
	st.f32 	[%rd98+172], %f5252;
	ld.f32 	%f5253, [%rd73+176];
	ld.f32 	%f5254, [%rd98+176];
	add.f32 	%f5255, %f5253, %f5254;
	st.f32 	[%rd98+176], %f5255;
	ld.f32 	%f5256, [%rd73+180];
	ld.f32 	%f5257, [%rd98+180];
	add.f32 	%f5258, %f5256, %f5257;
	st.f32 	[%rd98+180], %f5258;
	ld.f32 	%f5259, [%rd73+184];
	ld.f32 	%f5260, [%rd98+184];
	add.f32 	%f5261, %f5259, %f5260;
	st.f32 	[%rd98+184], %f5261;
	ld.f32 	%f5262, [%rd73+188];
	ld.f32 	%f5263, [%rd98+188];
	add.f32 	%f5264, %f5262, %f5263;
	st.f32 	[%rd98+188], %f5264;
	ld.f32 	%f5265, [%rd73+192];
	ld.f32 	%f5266, [%rd98+192];
	add.f32 	%f5267, %f5265, %f5266;
	st.f32 	[%rd98+192], %f5267;
	ld.f32 	%f5268, [%rd73+196];
	ld.f32 	%f5269, [%rd98+196];
	add.f32 	%f5270, %f5268, %f5269;
	st.f32 	[%rd98+196], %f5270;
	ld.f32 	%f5271, [%rd73+200];
	ld.f32 	%f5272, [%rd98+200];
	add.f32 	%f5273, %f5271, %f5272;
	st.f32 	[%rd98+200], %f5273;
	ld.f32 	%f5274, [%rd73+204];
	ld.f32 	%f5275, [%rd98+204];
	add.f32 	%f5276, %f5274, %f5275;
	st.f32 	[%rd98+204], %f5276;
	ld.f32 	%f5277, [%rd73+208];
	ld.f32 	%f5278, [%rd98+208];
	add.f32 	%f5279, %f5277, %f5278;
	st.f32 	[%rd98+208], %f5279;
	ld.f32 	%f5280, [%rd73+212];
	ld.f32 	%f5281, [%rd98+212];
	add.f32 	%f5282, %f5280, %f5281;
	st.f32 	[%rd98+212], %f5282;
	ld.f32 	%f5283, [%rd73+216];
	ld.f32 	%f5284, [%rd98+216];
	add.f32 	%f5285, %f5283, %f5284;
	st.f32 	[%rd98+216], %f5285;
	ld.f32 	%f5286, [%rd73+220];
	ld.f32 	%f5287, [%rd98+220];
	add.f32 	%f5288, %f5286, %f5287;
	st.f32 	[%rd98+220], %f5288;
	ld.f32 	%f5289, [%rd73+224];
	ld.f32 	%f5290, [%rd98+224];
	add.f32 	%f5291, %f5289, %f5290;
	st.f32 	[%rd98+224], %f5291;
	ld.f32 	%f5292, [%rd73+228];
	ld.f32 	%f5293, [%rd98+228];
	add.f32 	%f5294, %f5292, %f5293;
	st.f32 	[%rd98+228], %f5294;
	ld.f32 	%f5295, [%rd73+232];
	ld.f32 	%f5296, [%rd98+232];
	add.f32 	%f5297, %f5295, %f5296;
	st.f32 	[%rd98+232], %f5297;
	ld.f32 	%f5298, [%rd73+236];
	ld.f32 	%f5299, [%rd98+236];
	add.f32 	%f5300, %f5298, %f5299;
	st.f32 	[%rd98+236], %f5300;
	ld.f32 	%f5301, [%rd73+240];
	ld.f32 	%f5302, [%rd98+240];
	add.f32 	%f5303, %f5301, %f5302;
	st.f32 	[%rd98+240], %f5303;
	ld.f32 	%f5304, [%rd73+244];
	ld.f32 	%f5305, [%rd98+244];
	add.f32 	%f5306, %f5304, %f5305;
	st.f32 	[%rd98+244], %f5306;
	ld.f32 	%f5307, [%rd73+248];
	ld.f32 	%f5308, [%rd98+248];
	add.f32 	%f5309, %f5307, %f5308;
	st.f32 	[%rd98+248], %f5309;
	ld.f32 	%f5310, [%rd73+252];
	ld.f32 	%f5311, [%rd98+252];
	add.f32 	%f5312, %f5310, %f5311;
	st.f32 	[%rd98+252], %f5312;
$L__BB14_29:
	mov.b32 	%r160, 8;
	mov.b32 	%r162, -1;
	// begin inline asm
	shfl.sync.down.b32 %r153, %r118, %r160, %r125, %r162;
	// end inline asm
	// begin inline asm
	shfl.sync.down.b32 %r158, %r123, %r160, %r125, %r162;
	// end inline asm
	add.s32 	%r163, %r116, 8;
	setp.gt.s32 	%p24, %r163, %r125;
	@%p24 bra 	$L__BB14_31;
	mov.b64 	%rd74, {%r153, %r158};
	ld.f32 	%f5313, [%rd74];
	ld.f32 	%f5314, [%rd98];
	add.f32 	%f5315, %f5313, %f5314;
	st.f32 	[%rd98], %f5315;
	ld.f32 	%f5316, [%rd74+4];
	ld.f32 	%f5317, [%rd98+4];
	add.f32 	%f5318, %f5316, %f5317;
	st.f32 	[%rd98+4], %f5318;
	ld.f32 	%f5319, [%rd74+8];
	ld.f32 	%f5320, [%rd98+8];
	add.f32 	%f5321, %f5319, %f5320;
	st.f32 	[%rd98+8], %f5321;
	ld.f32 	%f5322, [%rd74+12];
	ld.f32 	%f5323, [%rd98+12];
	add.f32 	%f5324, %f5322, %f5323;
	st.f32 	[%rd98+12], %f5324;
	ld.f32 	%f5325, [%rd74+16];
	ld.f32 	%f5326, [%rd98+16];
	add.f32 	%f5327, %f5325, %f5326;
	st.f32 	[%rd98+16], %f5327;
	ld.f32 	%f5328, [%rd74+20];
	ld.f32 	%f5329, [%rd98+20];
	add.f32 	%f5330, %f5328, %f5329;
	st.f32 	[%rd98+20], %f5330;
	ld.f32 	%f5331, [%rd74+24];
	ld.f32 	%f5332, [%rd98+24];
	add.f32 	%f5333, %f5331, %f5332;
	st.f32 	[%rd98+24], %f5333;
	ld.f32 	%f5334, [%rd74+28];
	ld.f32 	%f5335, [%rd98+28];
	add.f32 	%f5336, %f5334, %f5335;
	st.f32 	[%rd98+28], %f5336;
	ld.f32 	%f5337, [%rd74+32];
	ld.f32 	%f5338, [%rd98+32];
	add.f32 	%f5339, %f5337, %f5338;
	st.f32 	[%rd98+32], %f5339;
	ld.f32 	%f5340, [%rd74+36];
	ld.f32 	%f5341, [%rd98+36];
	add.f32 	%f5342, %f5340, %f5341;
	st.f32 	[%rd98+36], %f5342;
	ld.f32 	%f5343, [%rd74+40];
	ld.f32 	%f5344, [%rd98+40];
	add.f32 	%f5345, %f5343, %f5344;
	st.f32 	[%rd98+40], %f5345;
	ld.f32 	%f5346, [%rd74+44];
	ld.f32 	%f5347, [%rd98+44];
	add.f32 	%f5348, %f5346, %f5347;
	st.f32 	[%rd98+44], %f5348;
	ld.f32 	%f5349, [%rd74+48];
	ld.f32 	%f5350, [%rd98+48];
	add.f32 	%f5351, %f5349, %f5350;
	st.f32 	[%rd98+48], %f5351;
	ld.f32 	%f5352, [%rd74+52];
	ld.f32 	%f5353, [%rd98+52];
	add.f32 	%f5354, %f5352, %f5353;
	st.f32 	[%rd98+52], %f5354;
	ld.f32 	%f5355, [%rd74+56];
	ld.f32 	%f5356, [%rd98+56];
	add.f32 	%f5357, %f5355, %f5356;
	st.f32 	[%rd98+56], %f5357;
	ld.f32 	%f5358, [%rd74+60];
	ld.f32 	%f5359, [%rd98+60];
	add.f32 	%f5360, %f5358, %f5359;
	st.f32 	[%rd98+60], %f5360;
	ld.f32 	%f5361, [%rd74+64];
	ld.f32 	%f5362, [%rd98+64];
	add.f32 	%f5363, %f5361, %f5362;
	st.f32 	[%rd98+64], %f5363;
	ld.f32 	%f5364, [%rd74+68];
	ld.f32 	%f5365, [%rd98+68];
	add.f32 	%f5366, %f5364, %f5365;
	st.f32 	[%rd98+68], %f5366;
	ld.f32 	%f5367, [%rd74+72];
	ld.f32 	%f5368, [%rd98+72];
	add.f32 	%f5369, %f5367, %f5368;
	st.f32 	[%rd98+72], %f5369;
	ld.f32 	%f5370, [%rd74+76];
	ld.f32 	%f5371, [%rd98+76];
	add.f32 	%f5372, %f5370, %f5371;
	st.f32 	[%rd98+76], %f5372;
	ld.f32 	%f5373, [%rd74+80];
	ld.f32 	%f5374, [%rd98+80];
	add.f32 	%f5375, %f5373, %f5374;
	st.f32 	[%rd98+80], %f5375;
	ld.f32 	%f5376, [%rd74+84];
	ld.f32 	%f5377, [%rd98+84];
	add.f32 	%f5378, %f5376, %f5377;
	st.f32 	[%rd98+84], %f5378;
	ld.f32 	%f5379, [%rd74+88];
	ld.f32 	%f5380, [%rd98+88];
	add.f32 	%f5381, %f5379, %f5380;
	st.f32 	[%rd98+88], %f5381;
	ld.f32 	%f5382, [%rd74+92];
	ld.f32 	%f5383, [%rd98+92];
	add.f32 	%f5384, %f5382, %f5383;
	st.f32 	[%rd98+92], %f5384;
	ld.f32 	%f5385, [%rd74+96];
	ld.f32 	%f5386, [%rd98+96];
	add.f32 	%f5387, %f5385, %f5386;
	st.f32 	[%rd98+96], %f5387;
	ld.f32 	%f5388, [%rd74+100];
	ld.f32 	%f5389, [%rd98+100];
	add.f32 	%f5390, %f5388, %f5389;
	st.f32 	[%rd98+100], %f5390;
	ld.f32 	%f5391, [%rd74+104];
	ld.f32 	%f5392, [%rd98+104];
	add.f32 	%f5393, %f5391, %f5392;
	st.f32 	[%rd98+104], %f5393;
	ld.f32 	%f5394, [%rd74+108];
	ld.f32 	%f5395, [%rd98+108];
	add.f32 	%f5396, %f5394, %f5395;
	st.f32 	[%rd98+108], %f5396;
	ld.f32 	%f5397, [%rd74+112];
	ld.f32 	%f5398, [%rd98+112];
	add.f32 	%f5399, %f5397, %f5398;
	st.f32 	[%rd98+112], %f5399;
	ld.f32 	%f5400, [%rd74+116];
	ld.f32 	%f5401, [%rd98+116];
	add.f32 	%f5402, %f5400, %f5401;
	st.f32 	[%rd98+116], %f5402;
	ld.f32 	%f5403, [%rd74+120];
	ld.f32 	%f5404, [%rd98+120];
	add.f32 	%f5405, %f5403, %f5404;
	st.f32 	[%rd98+120], %f5405;
	ld.f32 	%f5406, [%rd74+124];
	ld.f32 	%f5407, [%rd98+124];
	add.f32 	%f5408, %f5406, %f5407;
	st.f32 	[%rd98+124], %f5408;
	ld.f32 	%f5409, [%rd74+128];
	ld.f32 	%f5410, [%rd98+128];
	add.f32 	%f5411, %f5409, %f5410;
	st.f32 	[%rd98+128], %f5411;
	ld.f32 	%f5412, [%rd74+132];
	ld.f32 	%f5413, [%rd98+132];
	add.f32 	%f5414, %f5412, %f5413;
	st.f32 	[%rd98+132], %f5414;
	ld.f32 	%f5415, [%rd74+136];
	ld.f32 	%f5416, [%rd98+136];
	add.f32 	%f5417, %f5415, %f5416;
	st.f32 	[%rd98+136], %f5417;
	ld.f32 	%f5418, [%rd74+140];
	ld.f32 	%f5419, [%rd98+140];
	add.f32 	%f5420, %f5418, %f5419;
	st.f32 	[%rd98+140], %f5420;
	ld.f32 	%f5421, [%rd74+144];
	ld.f32 	%f5422, [%rd98+144];
	add.f32 	%f5423, %f5421, %f5422;
	st.f32 	[%rd98+144], %f5423;
	ld.f32 	%f5424, [%rd74+148];
	ld.f32 	%f5425, [%rd98+148];
	add.f32 	%f5426, %f5424, %f5425;
	st.f32 	[%rd98+148], %f5426;
	ld.f32 	%f5427, [%rd74+152];
	ld.f32 	%f5428, [%rd98+152];
	add.f32 	%f5429, %f5427, %f5428;
	st.f32 	[%rd98+152], %f5429;
	ld.f32 	%f5430, [%rd74+156];
	ld.f32 	%f5431, [%rd98+156];
	add.f32 	%f5432, %f5430, %f5431;
	st.f32 	[%rd98+156], %f5432;
	ld.f32 	%f5433, [%rd74+160];
	ld.f32 	%f5434, [%rd98+160];
	add.f32 	%f5435, %f5433, %f5434;
	st.f32 	[%rd98+160], %f5435;
	ld.f32 	%f5436, [%rd74+164];
	ld.f32 	%f5437, [%rd98+164];
	add.f32 	%f5438, %f5436, %f5437;
	st.f32 	[%rd98+164], %f5438;
	ld.f32 	%f5439, [%rd74+168];
	ld.f32 	%f5440, [%rd98+168];
	add.f32 	%f5441, %f5439, %f5440;
	st.f32 	[%rd98+168], %f5441;
	ld.f32 	%f5442, [%rd74+172];
	ld.f32 	%f5443, [%rd98+172];
	add.f32 	%f5444, %f5442, %f5443;
	st.f32 	[%rd98+172], %f5444;
	ld.f32 	%f5445, [%rd74+176];
	ld.f32 	%f5446, [%rd98+176];
	add.f32 	%f5447, %f5445, %f5446;
	st.f32 	[%rd98+176], %f5447;
	ld.f32 	%f5448, [%rd74+180];
	ld.f32 	%f5449, [%rd98+180];
	add.f32 	%f5450, %f5448, %f5449;
	st.f32 	[%rd98+180], %f5450;
	ld.f32 	%f5451, [%rd74+184];
	ld.f32 	%f5452, [%rd98+184];
	add.f32 	%f5453, %f5451, %f5452;
	st.f32 	[%rd98+184], %f5453;
	ld.f32 	%f5454, [%rd74+188];
	ld.f32 	%f5455, [%rd98+188];
	add.f32 	%f5456, %f5454, %f5455;
	st.f32 	[%rd98+188], %f5456;
	ld.f32 	%f5457, [%rd74+192];
	ld.f32 	%f5458, [%rd98+192];
	add.f32 	%f5459, %f5457, %f5458;
	st.f32 	[%rd98+192], %f5459;
	ld.f32 	%f5460, [%rd74+196];
	ld.f32 	%f5461, [%rd98+196];
	add.f32 	%f5462, %f5460, %f5461;
	st.f32 	[%rd98+196], %f5462;
	ld.f32 	%f5463, [%rd74+200];
	ld.f32 	%f5464, [%rd98+200];
	add.f32 	%f5465, %f5463, %f5464;
	st.f32 	[%rd98+200], %f5465;
	ld.f32 	%f5466, [%rd74+204];
	ld.f32 	%f5467, [%rd98+204];
	add.f32 	%f5468, %f5466, %f5467;
	st.f32 	[%rd98+204], %f5468;
	ld.f32 	%f5469, [%rd74+208];
	ld.f32 	%f5470, [%rd98+208];
	add.f32 	%f5471, %f5469, %f5470;
	st.f32 	[%rd98+208], %f5471;
	ld.f32 	%f5472, [%rd74+212];
	ld.f32 	%f5473, [%rd98+212];
	add.f32 	%f5474, %f5472, %f5473;
	st.f32 	[%rd98+212], %f5474;
	ld.f32 	%f5475, [%rd74+216];
	ld.f32 	%f5476, [%rd98+216];
	add.f32 	%f5477, %f5475, %f5476;
	st.f32 	[%rd98+216], %f5477;
	ld.f32 	%f5478, [%rd74+220];
	ld.f32 	%f5479, [%rd98+220];
	add.f32 	%f5480, %f5478, %f5479;
	st.f32 	[%rd98+220], %f5480;
	ld.f32 	%f5481, [%rd74+224];
	ld.f32 	%f5482, [%rd98+224];
	add.f32 	%f5483, %f5481, %f5482;
	st.f32 	[%rd98+224], %f5483;
	ld.f32 	%f5484, [%rd74+228];
	ld.f32 	%f5485, [%rd98+228];
	add.f32 	%f5486, %f5484, %f5485;
	st.f32 	[%rd98+228], %f5486;
	ld.f32 	%f5487, [%rd74+232];
	ld.f32 	%f5488, [%rd98+232];
	add.f32 	%f5489, %f5487, %f5488;
	st.f32 	[%rd98+232], %f5489;
	ld.f32 	%f5490, [%rd74+236];
	ld.f32 	%f5491, [%rd98+236];
	add.f32 	%f5492, %f5490, %f5491;
	st.f32 	[%rd98+236], %f5492;
	ld.f32 	%f5493, [%rd74+240];
	ld.f32 	%f5494, [%rd98+240];
	add.f32 	%f5495, %f5493, %f5494;
	st.f32 	[%rd98+240], %f5495;
	ld.f32 	%f5496, [%rd74+244];
	ld.f32 	%f5497, [%rd98+244];
	add.f32 	%f5498, %f5496, %f5497;
	st.f32 	[%rd98+244], %f5498;
	ld.f32 	%f5499, [%rd74+248];
	ld.f32 	%f5500, [%rd98+248];
	add.f32 	%f5501, %f5499, %f5500;
	st.f32 	[%rd98+248], %f5501;
	ld.f32 	%f5502, [%rd74+252];
	ld.f32 	%f5503, [%rd98+252];
	add.f32 	%f5504, %f5502, %f5503;
	st.f32 	[%rd98+252], %f5504;
$L__BB14_31:
	mov.b32 	%r171, 16;
	mov.b32 	%r173, -1;
	// begin inline asm
	shfl.sync.down.b32 %r164, %r118, %r171, %r125, %r173;
	// end inline asm
	// begin inline asm
	shfl.sync.down.b32 %r169, %r123, %r171, %r125, %r173;
	// end inline asm
	add.s32 	%r174, %r116, 16;
	setp.gt.s32 	%p25, %r174, %r125;
	@%p25 bra 	$L__BB14_33;
	mov.b64 	%rd75, {%r164, %r169};
	ld.f32 	%f5505, [%rd75];
	ld.f32 	%f5506, [%rd98];
	add.f32 	%f5507, %f5505, %f5506;
	st.f32 	[%rd98], %f5507;
	ld.f32 	%f5508, [%rd75+4];
	ld.f32 	%f5509, [%rd98+4];
	add.f32 	%f5510, %f5508, %f5509;
	st.f32 	[%rd98+4], %f5510;
	ld.f32 	%f5511, [%rd75+8];
	ld.f32 	%f5512, [%rd98+8];
	add.f32 	%f5513, %f5511, %f5512;
	st.f32 	[%rd98+8], %f5513;
	ld.f32 	%f5514, [%rd75+12];
	ld.f32 	%f5515, [%rd98+12];
	add.f32 	%f5516, %f5514, %f5515;
	st.f32 	[%rd98+12], %f5516;
	ld.f32 	%f5517, [%rd75+16];
	ld.f32 	%f5518, [%rd98+16];
	add.f32 	%f5519, %f5517, %f5518;
	st.f32 	[%rd98+16], %f5519;
	ld.f32 	%f5520, [%rd75+20];
	ld.f32 	%f5521, [%rd98+20];
	add.f32 	%f5522, %f5520, %f5521;
	st.f32 	[%rd98+20], %f5522;
	ld.f32 	%f5523, [%rd75+24];
	ld.f32 	%f5524, [%rd98+24];
	add.f32 	%f5525, %f5523, %f5524;
	st.f32 	[%rd98+24], %f5525;
	ld.f32 	%f5526, [%rd75+28];
	ld.f32 	%f5527, [%rd98+28];
	add.f32 	%f5528, %f5526, %f5527;
	st.f32 	[%rd98+28], %f5528;
	ld.f32 	%f5529, [%rd75+32];
	ld.f32 	%f5530, [%rd98+32];
	add.f32 	%f5531, %f5529, %f5530;
	st.f32 	[%rd98+32], %f5531;
	ld.f32 	%f5532, [%rd75+36];
	ld.f32 	%f5533, [%rd98+36];
	add.f32 	%f5534, %f5532, %f5533;
	st.f32 	[%rd98+36], %f5534;
	ld.f32 	%f5535, [%rd75+40];
	ld.f32 	%f5536, [%rd98+40];
	add.f32 	%f5537, %f5535, %f5536;
	st.f32 	[%rd98+40], %f5537;
	ld.f32 	%f5538, [%rd75+44];
	ld.f32 	%f5539, [%rd98+44];
	add.f32 	%f5540, %f5538, %f5539;
	st.f32 	[%rd98+44], %f5540;
	ld.f32 	%f5541, [%rd75+48];
	ld.f32 	%f5542, [%rd98+48];
	add.f32 	%f5543, %f5541, %f5542;
	st.f32 	[%rd98+48], %f5543;
	ld.f32 	%f5544, [%rd75+52];
	ld.f32 	%f5545, [%rd98+52];
	add.f32 	%f5546, %f5544, %f5545;
	st.f32 	[%rd98+52], %f5546;
	ld.f32 	%f5547, [%rd75+56];
	ld.f32 	%f5548, [%rd98+56];
	add.f32 	%f5549, %f5547, %f5548;
	st.f32 	[%rd98+56], %f5549;
	ld.f32 	%f5550, [%rd75+60];
	ld.f32 	%f5551, [%rd98+60];
	add.f32 	%f5552, %f5550, %f5551;
	st.f32 	[%rd98+60], %f5552;
	ld.f32 	%f5553, [%rd75+64];
	ld.f32 	%f5554, [%rd98+64];
	add.f32 	%f5555, %f5553, %f5554;
	st.f32 	[%rd98+64], %f5555;
	ld.f32 	%f5556, [%rd75+68];
	ld.f32 	%f5557, [%rd98+68];
	add.f32 	%f5558, %f5556, %f5557;
	st.f32 	[%rd98+68], %f5558;
	ld.f32 	%f5559, [%rd75+72];
	ld.f32 	%f5560, [%rd98+72];
	add.f32 	%f5561, %f5559, %f5560;
	st.f32 	[%rd98+72], %f5561;
	ld.f32 	%f5562, [%rd75+76];
	ld.f32 	%f5563, [%rd98+76];
	add.f32 	%f5564, %f5562, %f5563;
	st.f32 	[%rd98+76], %f5564;
	ld.f32 	%f5565, [%rd75+80];
	ld.f32 	%f5566, [%rd98+80];
	add.f32 	%f5567, %f5565, %f5566;
	st.f32 	[%rd98+80], %f5567;
	ld.f32 	%f5568, [%rd75+84];
	ld.f32 	%f5569, [%rd98+84];
	add.f32 	%f5570, %f5568, %f5569;
	st.f32 	[%rd98+84], %f5570;
	ld.f32 	%f5571, [%rd75+88];
	ld.f32 	%f5572, [%rd98+88];
	add.f32 	%f5573, %f5571, %f5572;
	st.f32 	[%rd98+88], %f5573;
	ld.f32 	%f5574, [%rd75+92];
	ld.f32 	%f5575, [%rd98+92];
	add.f32 	%f5576, %f5574, %f5575;
	st.f32 	[%rd98+92], %f5576;
	ld.f32 	%f5577, [%rd75+96];
	ld.f32 	%f5578, [%rd98+96];
	add.f32 	%f5579, %f5577, %f5578;
	st.f32 	[%rd98+96], %f5579;
	ld.f32 	%f5580, [%rd75+100];
	ld.f32 	%f5581, [%rd98+100];
	add.f32 	%f5582, %f5580, %f5581;
	st.f32 	[%rd98+100], %f5582;
	ld.f32 	%f5583, [%rd75+104];
	ld.f32 	%f5584, [%rd98+104];
	add.f32 	%f5585, %f5583, %f5584;
	st.f32 	[%rd98+104], %f5585;
	ld.f32 	%f5586, [%rd75+108];
	ld.f32 	%f5587, [%rd98+108];
	add.f32 	%f5588, %f5586, %f5587;
	st.f32 	[%rd98+108], %f5588;
	ld.f32 	%f5589, [%rd75+112];
	ld.f32 	%f5590, [%rd98+112];
	add.f32 	%f5591, %f5589, %f5590;
	st.f32 	[%rd98+112], %f5591;
	ld.f32 	%f5592, [%rd75+116];
	ld.f32 	%f5593, [%rd98+116];
	add.f32 	%f5594, %f5592, %f5593;
	st.f32 	[%rd98+116], %f5594;
	ld.f32 	%f5595, [%rd75+120];
	ld.f32 	%f5596, [%rd98+120];
	add.f32 	%f5597, %f5595, %f5596;
	st.f32 	[%rd98+120], %f5597;
	ld.f32 	%f5598, [%rd75+124];
	ld.f32 	%f5599, [%rd98+124];
	add.f32 	%f5600, %f5598, %f5599;
	st.f32 	[%rd98+124], %f5600;
	ld.f32 	%f5601, [%rd75+128];
	ld.f32 	%f5602, [%rd98+128];
	add.f32 	%f5603, %f5601, %f5602;
	st.f32 	[%rd98+128], %f5603;
	ld.f32 	%f5604, [%rd75+132];
	ld.f32 	%f5605, [%rd98+132];
	add.f32 	%f5606, %f5604, %f5605;
	st.f32 	[%rd98+132], %f5606;
	ld.f32 	%f5607, [%rd75+136];
	ld.f32 	%f5608, [%rd98+136];
	add.f32 	%f5609, %f5607, %f5608;
	st.f32 	[%rd98+136], %f5609;
	ld.f32 	%f5610, [%rd75+140];
	ld.f32 	%f5611, [%rd98+140];
	add.f32 	%f5612, %f5610, %f5611;
	st.f32 	[%rd98+140], %f5612;
	ld.f32 	%f5613, [%rd75+144];
	ld.f32 	%f5614, [%rd98+144];
	add.f32 	%f5615, %f5613, %f5614;
	st.f32 	[%rd98+144], %f5615;
	ld.f32 	%f5616, [%rd75+148];
	ld.f32 	%f5617, [%rd98+148];
	add.f32 	%f5618, %f5616, %f5617;
	st.f32 	[%rd98+148], %f5618;
	ld.f32 	%f5619, [%rd75+152];
	ld.f32 	%f5620, [%rd98+152];
	add.f32 	%f5621, %f5619, %f5620;
	st.f32 	[%rd98+152], %f5621;
	ld.f32 	%f5622, [%rd75+156];
	ld.f32 	%f5623, [%rd98+156];
	add.f32 	%f5624, %f5622, %f5623;
	st.f32 	[%rd98+156], %f5624;
	ld.f32 	%f5625, [%rd75+160];
	ld.f32 	%f5626, [%rd98+160];
	add.f32 	%f5627, %f5625, %f5626;
	st.f32 	[%rd98+160], %f5627;
	ld.f32 	%f5628, [%rd75+164];
	ld.f32 	%f5629, [%rd98+164];
	add.f32 	%f5630, %f5628, %f5629;
	st.f32 	[%rd98+164], %f5630;
	ld.f32 	%f5631, [%rd75+168];
	ld.f32 	%f5632, [%rd98+168];
	add.f32 	%f5633, %f5631, %f5632;
	st.f32 	[%rd98+168], %f5633;
	ld.f32 	%f5634, [%rd75+172];
	ld.f32 	%f5635, [%rd98+172];
	add.f32 	%f5636, %f5634, %f5635;
	st.f32 	[%rd98+172], %f5636;
	ld.f32 	%f5637, [%rd75+176];
	ld.f32 	%f5638, [%rd98+176];
	add.f32 	%f5639, %f5637, %f5638;
	st.f32 	[%rd98+176], %f5639;
	ld.f32 	%f5640, [%rd75+180];
	ld.f32 	%f5641, [%rd98+180];
	add.f32 	%f5642, %f5640, %f5641;
	st.f32 	[%rd98+180], %f5642;
	ld.f32 	%f5643, [%rd75+184];
	ld.f32 	%f5644, [%rd98+184];
	add.f32 	%f5645, %f5643, %f5644;
	st.f32 	[%rd98+184], %f5645;
	ld.f32 	%f5646, [%rd75+188];
	ld.f32 	%f5647, [%rd98+188];
	add.f32 	%f5648, %f5646, %f5647;
	st.f32 	[%rd98+188], %f5648;
	ld.f32 	%f5649, [%rd75+192];
	ld.f32 	%f5650, [%rd98+192];
	add.f32 	%f5651, %f5649, %f5650;
	st.f32 	[%rd98+192], %f5651;
	ld.f32 	%f5652, [%rd75+196];
	ld.f32 	%f5653, [%rd98+196];
	add.f32 	%f5654, %f5652, %f5653;
	st.f32 	[%rd98+196], %f5654;
	ld.f32 	%f5655, [%rd75+200];
	ld.f32 	%f5656, [%rd98+200];
	add.f32 	%f5657, %f5655, %f5656;
	st.f32 	[%rd98+200], %f5657;
	ld.f32 	%f5658, [%rd75+204];
	ld.f32 	%f5659, [%rd98+204];
	add.f32 	%f5660, %f5658, %f5659;
	st.f32 	[%rd98+204], %f5660;
	ld.f32 	%f5661, [%rd75+208];
	ld.f32 	%f5662, [%rd98+208];
	add.f32 	%f5663, %f5661, %f5662;
	st.f32 	[%rd98+208], %f5663;
	ld.f32 	%f5664, [%rd75+212];
	ld.f32 	%f5665, [%rd98+212];
	add.f32 	%f5666, %f5664, %f5665;
	st.f32 	[%rd98+212], %f5666;
	ld.f32 	%f5667, [%rd75+216];
	ld.f32 	%f5668, [%rd98+216];
	add.f32 	%f5669, %f5667, %f5668;
	st.f32 	[%rd98+216], %f5669;
	ld.f32 	%f5670, [%rd75+220];
	ld.f32 	%f5671, [%rd98+220];
	add.f32 	%f5672, %f5670, %f5671;
	st.f32 	[%rd98+220], %f5672;
	ld.f32 	%f5673, [%rd75+224];
	ld.f32 	%f5674, [%rd98+224];
	add.f32 	%f5675, %f5673, %f5674;
	st.f32 	[%rd98+224], %f5675;
	ld.f32 	%f5676, [%rd75+228];
	ld.f32 	%f5677, [%rd98+228];
	add.f32 	%f5678, %f5676, %f5677;
	st.f32 	[%rd98+228], %f5678;
	ld.f32 	%f5679, [%rd75+232];
	ld.f32 	%f5680, [%rd98+232];
	add.f32 	%f5681, %f5679, %f5680;
	st.f32 	[%rd98+232], %f5681;
	ld.f32 	%f5682, [%rd75+236];
	ld.f32 	%f5683, [%rd98+236];
	add.f32 	%f5684, %f5682, %f5683;
	st.f32 	[%rd98+236], %f5684;
	ld.f32 	%f5685, [%rd75+240];
	ld.f32 	%f5686, [%rd98+240];
	add.f32 	%f5687, %f5685, %f5686;
	st.f32 	[%rd98+240], %f5687;
	ld.f32 	%f5688, [%rd75+244];
	ld.f32 	%f5689, [%rd98+244];
	add.f32 	%f5690, %f5688, %f5689;
	st.f32 	[%rd98+244], %f5690;
	ld.f32 	%f5691, [%rd75+248];
	ld.f32 	%f5692, [%rd98+248];
	add.f32 	%f5693, %f5691, %f5692;
	st.f32 	[%rd98+248], %f5693;
	ld.f32 	%f5694, [%rd75+252];
	ld.f32 	%f5695, [%rd98+252];
	add.f32 	%f5696, %f5694, %f5695;
	st.f32 	[%rd98+252], %f5696;
$L__BB14_33:
	setp.ne.s32 	%p26, %r116, 0;
	@%p26 bra 	$L__BB14_35;
	shr.u32 	%r175, %r1, 2;
	and.b32  	%r176, %r175, 248;
	mov.u32 	%r177, _ZZN3cub18CUB_300001_SM_10006detail6reduce28DeviceReduceSingleTileKernelINS2_10policy_hubIPfj9sum_deltaE10Policy1000EPS5_S9_iS6_S5_S5_N4cuda3std3__410__identityEEEvT0_T1_T2_T3_T4_T6_E12temp_storage;
	add.s32 	%r178, %r177, %r176;
	st.shared.u64 	[%r178+8], %rd98;
$L__BB14_35:
	bar.sync 	0;
	setp.ne.s32 	%p27, %r1, 0;
	setp.lt.s32 	%p28, %r57, 33;
	or.pred  	%p29, %p27, %p28;
	@%p29 bra 	$L__BB14_64;
	ld.shared.u64 	%rd76, [_ZZN3cub18CUB_300001_SM_10006detail6reduce28DeviceReduceSingleTileKernelINS2_10policy_hubIPfj9sum_deltaE10Policy1000EPS5_S9_iS6_S5_S5_N4cuda3std3__410__identityEEEvT0_T1_T2_T3_T4_T6_E12temp_storage+16];
	ld.f32 	%f5697, [%rd76];
	ld.f32 	%f5698, [%rd98];
	add.f32 	%f1, %f5697, %f5698;
	st.f32 	[%rd98], %f1;
	ld.f32 	%f5699, [%rd76+4];
	ld.f32 	%f5700, [%rd98+4];
	add.f32 	%f2, %f5699, %f5700;
	st.f32 	[%rd98+4], %f2;
	ld.f32 	%f5701, [%rd76+8];
	ld.f32 	%f5702, [%rd98+8];
	add.f32 	%f3, %f5701, %f5702;
	st.f32 	[%rd98+8], %f3;
	ld.f32 	%f5703, [%rd76+12];
	ld.f32 	%f5704, [%rd98+12];
	add.f32 	%f4, %f5703, %f5704;
	st.f32 	[%rd98+12], %f4;
	ld.f32 	%f5705, [%rd76+16];
	ld.f32 	%f5706, [%rd98+16];
	add.f32 	%f5, %f5705, %f5706;
	st.f32 	[%rd98+16], %f5;
	ld.f32 	%f5707, [%rd76+20];
	ld.f32 	%f5708, [%rd98+20];
	add.f32 	%f6, %f5707, %f5708;
	st.f32 	[%rd98+20], %f6;
	ld.f32 	%f5709, [%rd76+24];
	ld.f32 	%f5710, [%rd98+24];
	add.f32 	%f7, %f5709, %f5710;
	st.f32 	[%rd98+24], %f7;
	ld.f32 	%f5711, [%rd76+28];
	ld.f32 	%f5712, [%rd98+28];
	add.f32 	%f8, %f5711, %f5712;
	st.f32 	[%rd98+28], %f8;
	ld.f32 	%f5713, [%rd76+32];
	ld.f32 	%f5714, [%rd98+32];
	add.f32 	%f9, %f5713, %f5714;
	st.f32 	[%rd98+32], %f9;
	ld.f32 	%f5715, [%rd76+36];
	ld.f32 	%f5716, [%rd98+36];
	add.f32 	%f10, %f5715, %f5716;
	st.f32 	[%rd98+36], %f10;
	ld.f32 	%f5717, [%rd76+40];
	ld.f32 	%f5718, [%rd98+40];
	add.f32 	%f11, %f5717, %f5718;
	st.f32 	[%rd98+40], %f11;
	ld.f32 	%f5719, [%rd76+44];
	ld.f32 	%f5720, [%rd98+44];
	add.f32 	%f12, %f5719, %f5720;
	st.f32 	[%rd98+44], %f12;
	ld.f32 	%f5721, [%rd76+48];
	ld.f32 	%f5722, [%rd98+48];
	add.f32 	%f13, %f5721, %f5722;
	st.f32 	[%rd98+48], %f13;
	ld.f32 	%f5723, [%rd76+52];
	ld.f32 	%f5724, [%rd98+52];
	add.f32 	%f14, %f5723, %f5724;
	st.f32 	[%rd98+52], %f14;
	ld.f32 	%f5725, [%rd76+56];
	ld.f32 	%f5726, [%rd98+56];
	add.f32 	%f15, %f5725, %f5726;
	st.f32 	[%rd98+56], %f15;
	ld.f32 	%f5727, [%rd76+60];
	ld.f32 	%f5728, [%rd98+60];
	add.f32 	%f16, %f5727, %f5728;
	st.f32 	[%rd98+60], %f16;
	ld.f32 	%f5729, [%rd76+64];
	ld.f32 	%f5730, [%rd98+64];
	add.f32 	%f17, %f5729, %f5730;
	st.f32 	[%rd98+64], %f17;
	ld.f32 	%f5731, [%rd76+68];
	ld.f32 	%f5732, [%rd98+68];
	add.f32 	%f18, %f5731, %f5732;
	st.f32 	[%rd98+68], %f18;
	ld.f32 	%f5733, [%rd76+72];
	ld.f32 	%f5734, [%rd98+72];
	add.f32 	%f19, %f5733, %f5734;
	st.f32 	[%rd98+72], %f19;
	ld.f32 	%f5735, [%rd76+76];
	ld.f32 	%f5736, [%rd98+76];
	add.f32 	%f20, %f5735, %f5736;
	st.f32 	[%rd98+76], %f20;
	ld.f32 	%f5737, [%rd76+80];
	ld.f32 	%f5738, [%rd98+80];
	add.f32 	%f21, %f5737, %f5738;
	st.f32 	[%rd98+80], %f21;
	ld.f32 	%f5739, [%rd76+84];
	ld.f32 	%f5740, [%rd98+84];
	add.f32 	%f22, %f5739, %f5740;
	st.f32 	[%rd98+84], %f22;
	ld.f32 	%f5741, [%rd76+88];
	ld.f32 	%f5742, [%rd98+88];
	add.f32 	%f23, %f5741, %f5742;
	st.f32 	[%rd98+88], %f23;
	ld.f32 	%f5743, [%rd76+92];
	ld.f32 	%f5744, [%rd98+92];
	add.f32 	%f24, %f5743, %f5744;
	st.f32 	[%rd98+92], %f24;
	ld.f32 	%f5745, [%rd76+96];
	ld.f32 	%f5746, [%rd98+96];
	add.f32 	%f25, %f5745, %f5746;
	st.f32 	[%rd98+96], %f25;
	ld.f32 	%f5747, [%rd76+100];
	ld.f32 	%f5748, [%rd98+100];
	add.f32 	%f26, %f5747, %f5748;
	st.f32 	[%rd98+100], %f26;
	ld.f32 	%f5749, [%rd76+104];
	ld.f32 	%f5750, [%rd98+104];
	add.f32 	%f27, %f5749, %f5750;
	st.f32 	[%rd98+104], %f27;
	ld.f32 	%f5751, [%rd76+108];
	ld.f32 	%f5752, [%rd98+108];
	add.f32 	%f28, %f5751, %f5752;
	st.f32 	[%rd98+108], %f28;
	ld.f32 	%f5753, [%rd76+112];
	ld.f32 	%f5754, [%rd98+112];
	add.f32 	%f29, %f5753, %f5754;
	st.f32 	[%rd98+112], %f29;
	ld.f32 	%f5755, [%rd76+116];
	ld.f32 	%f5756, [%rd98+116];
	add.f32 	%f30, %f5755, %f5756;
	st.f32 	[%rd98+116], %f30;
	ld.f32 	%f5757, [%rd76+120];
	ld.f32 	%f5758, [%rd98+120];
	add.f32 	%f31, %f5757, %f5758;
	st.f32 	[%rd98+120], %f31;
	ld.f32 	%f5759, [%rd76+124];
	ld.f32 	%f5760, [%rd98+124];
	add.f32 	%f32, %f5759, %f5760;
	st.f32 	[%rd98+124], %f32;
	ld.f32 	%f5761, [%rd76+128];
	ld.f32 	%f5762, [%rd98+128];
	add.f32 	%f33, %f5761, %f5762;
	st.f32 	[%rd98+128], %f33;
	ld.f32 	%f5763, [%rd76+132];
	ld.f32 	%f5764, [%rd98+132];
	add.f32 	%f34, %f5763, %f5764;
	st.f32 	[%rd98+132], %f34;
	ld.f32 	%f5765, [%rd76+136];
	ld.f32 	%f5766, [%rd98+136];
	add.f32 	%f35, %f5765, %f5766;
	st.f32 	[%rd98+136], %f35;
	ld.f32 	%f5767, [%rd76+140];
	ld.f32 	%f5768, [%rd98+140];
	add.f32 	%f36, %f5767, %f5768;
	st.f32 	[%rd98+140], %f36;
	ld.f32 	%f5769, [%rd76+144];
	ld.f32 	%f5770, [%rd98+144];
	add.f32 	%f37, %f5769, %f5770;
	st.f32 	[%rd98+144], %f37;
	ld.f32 	%f5771, [%rd76+148];
	ld.f32 	%f5772, [%rd98+148];
	add.f32 	%f38, %f5771, %f5772;
	st.f32 	[%rd98+148], %f38;
	ld.f32 	%f5773, [%rd76+152];
	ld.f32 	%f5774, [%rd98+152];
	add.f32 	%f39, %f5773, %f5774;
	st.f32 	[%rd98+152], %f39;
	ld.f32 	%f5775, [%rd76+156];
	ld.f32 	%f5776, [%rd98+156];
	add.f32 	%f40, %f5775, %f5776;
	st.f32 	[%rd98+156], %f40;
	ld.f32 	%f5777, [%rd76+160];
	ld.f32 	%f5778, [%rd98+160];
	add.f32 	%f41, %f5777, %f5778;
	st.f32 	[%rd98+160], %f41;
	ld.f32 	%f5779, [%rd76+164];
	ld.f32 	%f5780, [%rd98+164];
	add.f32 	%f42, %f5779, %f5780;
	st.f32 	[%rd98+164], %f42;
	ld.f32 	%f5781, [%rd76+168];
	ld.f32 	%f5782, [%rd98+168];
	add.f32 	%f43, %f5781, %f5782;
	st.f32 	[%rd98+168], %f43;
	ld.f32 	%f5783, [%rd76+172];
	ld.f32 	%f5784, [%rd98+172];
	add.f32 	%f44, %f5783, %f5784;
	st.f32 	[%rd98+172], %f44;
	ld.f32 	%f5785, [%rd76+176];
	ld.f32 	%f5786, [%rd98+176];
	add.f32 	%f45, %f5785, %f5786;
	st.f32 	[%rd98+176], %f45;
	ld.f32 	%f5787, [%rd76+180];
	ld.f32 	%f5788, [%rd98+180];
	add.f32 	%f46, %f5787, %f5788;
	st.f32 	[%rd98+180], %f46;
	ld.f32 	%f5789, [%rd76+184];
	ld.f32 	%f5790, [%rd98+184];
	add.f32 	%f47, %f5789, %f5790;
	st.f32 	[%rd98+184], %f47;
	ld.f32 	%f5791, [%rd76+188];
	ld.f32 	%f5792, [%rd98+188];
	add.f32 	%f48, %f5791, %f5792;
	st.f32 	[%rd98+188], %f48;
	ld.f32 	%f5793, [%rd76+192];
	ld.f32 	%f5794, [%rd98+192];
	add.f32 	%f49, %f5793, %f5794;
	st.f32 	[%rd98+192], %f49;
	ld.f32 	%f5795, [%rd76+196];
	ld.f32 	%f5796, [%rd98+196];
	add.f32 	%f50, %f5795, %f5796;
	st.f32 	[%rd98+196], %f50;
	ld.f32 	%f5797, [%rd76+200];
	ld.f32 	%f5798, [%rd98+200];
	add.f32 	%f51, %f5797, %f5798;
	st.f32 	[%rd98+200], %f51;
	ld.f32 	%f5799, [%rd76+204];
	ld.f32 	%f5800, [%rd98+204];
	add.f32 	%f52, %f5799, %f5800;
	st.f32 	[%rd98+204], %f52;
	ld.f32 	%f5801, [%rd76+208];
	ld.f32 	%f5802, [%rd98+208];
	add.f32 	%f53, %f5801, %f5802;
	st.f32 	[%rd98+208], %f53;
	ld.f32 	%f5803, [%rd76+212];
	ld.f32 	%f5804, [%rd98+212];
	add.f32 	%f54, %f5803, %f5804;
	st.f32 	[%rd98+212], %f54;
	ld.f32 	%f5805, [%rd76+216];
	ld.f32 	%f5806, [%rd98+216];
	add.f32 	%f55, %f5805, %f5806;
	st.f32 	[%rd98+216], %f55;
	ld.f32 	%f5807, [%rd76+220];
	ld.f32 	%f5808, [%rd98+220];
	add.f32 	%f56, %f5807, %f5808;
	st.f32 	[%rd98+220], %f56;
	ld.f32 	%f5809, [%rd76+224];
	ld.f32 	%f5810, [%rd98+224];
	add.f32 	%f57, %f5809, %f5810;
	st.f32 	[%rd98+224], %f57;
	ld.f32 	%f5811, [%rd76+228];
	ld.f32 	%f5812, [%rd98+228];
	add.f32 	%f58, %f5811, %f5812;
	st.f32 	[%rd98+228], %f58;
	ld.f32 	%f5813, [%rd76+232];
	ld.f32 	%f5814, [%rd98+232];
	add.f32 	%f59, %f5813, %f5814;
	st.f32 	[%rd98+232], %f59;
	ld.f32 	%f5815, [%rd76+236];
	ld.f32 	%f5816, [%rd98+236];
	add.f32 	%f60, %f5815, %f5816;
	st.f32 	[%rd98+236], %f60;
	ld.f32 	%f5817, [%rd76+240];
	ld.f32 	%f5818, [%rd98+240];
	add.f32 	%f61, %f5817, %f5818;
	st.f32 	[%rd98+240], %f61;
	ld.f32 	%f5819, [%rd76+244];
	ld.f32 	%f5820, [%rd98+244];
	add.f32 	%f62, %f5819, %f5820;
	st.f32 	[%rd98+244], %f62;
	ld.f32 	%f5821, [%rd76+248];
	ld.f32 	%f5822, [%rd98+248];
	add.f32 	%f63, %f5821, %f5822;
	st.f32 	[%rd98+248], %f63;
	ld.f32 	%f5823, [%rd76+252];
	ld.f32 	%f5824, [%rd98+252];
	add.f32 	%f64, %f5823, %f5824;
	st.f32 	[%rd98+252], %f64;
	setp.lt.u32 	%p30, %r57, 65;
	@%p30 bra 	$L__BB14_64;
	ld.shared.u64 	%rd77, [_ZZN3cub18CUB_300001_SM_10006detail6reduce28DeviceReduceSingleTileKernelINS2_10policy_hubIPfj9sum_deltaE10Policy1000EPS5_S9_iS6_S5_S5_N4cuda3std3__410__identityEEEvT0_T1_T2_T3_T4_T6_E12temp_storage+24];
	ld.f32 	%f5825, [%rd77];
	add.f32 	%f65, %f5825, %f1;
	st.f32 	[%rd98], %f65;
	ld.f32 	%f5826, [%rd77+4];
	add.f32 	%f66, %f5826, %f2;
	st.f32 	[%rd98+4], %f66;
	ld.f32 	%f5827, [%rd77+8];
	add.f32 	%f67, %f5827, %f3;
	st.f32 	[%rd98+8], %f67;
	ld.f32 	%f5828, [%rd77+12];
	add.f32 	%f68, %f5828, %f4;
	st.f32 	[%rd98+12], %f68;
	ld.f32 	%f5829, [%rd77+16];
	add.f32 	%f69, %f5829, %f5;
	st.f32 	[%rd98+16], %f69;
	ld.f32 	%f5830, [%rd77+20];
	add.f32 	%f70, %f5830, %f6;
	st.f32 	[%rd98+20], %f70;
	ld.f32 	%f5831, [%rd77+24];
	add.f32 	%f71, %f5831, %f7;
	st.f32 	[%rd98+24], %f71;
	ld.f32 	%f5832, [%rd77+28];
	add.f32 	%f72, %f5832, %f8;
	st.f32 	[%rd98+28], %f72;
	ld.f32 	%f5833, [%rd77+32];
	add.f32 	%f73, %f5833, %f9;
	st.f32 	[%rd98+32], %f73;
	ld.f32 	%f5834, [%rd77+36];
	add.f32 	%f74, %f5834, %f10;
	st.f32 	[%rd98+36], %f74;
	ld.f32 	%f5835, [%rd77+40];
	add.f32 	%f75, %f5835, %f11;
	st.f32 	[%rd98+40], %f75;
	ld.f32 	%f5836, [%rd77+44];
	add.f32 	%f76, %f5836, %f12;
	st.f32 	[%rd98+44], %f76;
	ld.f32 	%f5837, [%rd77+48];
	add.f32 	%f77, %f5837, %f13;
	st.f32 	[%rd98+48], %f77;
	ld.f32 	%f5838, [%rd77+52];
	add.f32 	%f78, %f5838, %f14;
	st.f32 	[%rd98+52], %f78;
	ld.f32 	%f5839, [%rd77+56];
	add.f32 	%f79, %f5839, %f15;
	st.f32 	[%rd98+56], %f79;
	ld.f32 	%f5840, [%rd77+60];
	add.f32 	%f80, %f5840, %f16;
	st.f32 	[%rd98+60], %f80;
	ld.f32 	%f5841, [%rd77+64];
	add.f32 	%f81, %f5841, %f17;
	st.f32 	[%rd98+64], %f81;
	ld.f32 	%f5842, [%rd77+68];
	add.f32 	%f82, %f5842, %f18;
	st.f32 	[%rd98+68], %f82;
	ld.f32 	%f5843, [%rd77+72];
	add.f32 	%f83, %f5843, %f19;
	st.f32 	[%rd98+72], %f83;
	ld.f32 	%f5844, [%rd77+76];
	add.f32 	%f84, %f5844, %f20;
	st.f32 	[%rd98+76], %f84;
	ld.f32 	%f5845, [%rd77+80];
	add.f32 	%f85, %f5845, %f21;
	st.f32 	[%rd98+80], %f85;
	ld.f32 	%f5846, [%rd77+84];
	add.f32 	%f86, %f5846, %f22;
	st.f32 	[%rd98+84], %f86;
	ld.f32 	%f5847, [%rd77+88];
	add.f32 	%f87, %f5847, %f23;
	st.f32 	[%rd98+88], %f87;
	ld.f32 	%f5848, [%rd77+92];
	add.f32 	%f88, %f5848, %f24;
	st.f32 	[%rd98+92], %f88;
	ld.f32 	%f5849, [%rd77+96];
	add.f32 	%f89, %f5849, %f25;
	st.f32 	[%rd98+96], %f89;
	ld.f32 	%f5850, [%rd77+100];
	add.f32 	%f90, %f5850, %f26;
	st.f32 	[%rd98+100], %f90;
	ld.f32 	%f5851, [%rd77+104];
	add.f32 	%f91, %f5851, %f27;
	st.f32 	[%rd98+104], %f91;
	ld.f32 	%f5852, [%rd77+108];
	add.f32 	%f92, %f5852, %f28;
	st.f32 	[%rd98+108], %f92;
	ld.f32 	%f5853, [%rd77+112];
	add.f32 	%f93, %f5853, %f29;
	st.f32 	[%rd98+112], %f93;
	ld.f32 	%f5854, [%rd77+116];
	add.f32 	%f94, %f5854, %f30;
	st.f32 	[%rd98+116], %f94;
	ld.f32 	%f5855, [%rd77+120];
	add.f32 	%f95, %f5855, %f31;
	st.f32 	[%rd98+120], %f95;
	ld.f32 	%f5856, [%rd77+124];
	add.f32 	%f96, %f5856, %f32;
	st.f32 	[%rd98+124], %f96;
	ld.f32 	%f5857, [%rd77+128];
	add.f32 	%f97, %f5857, %f33;
	st.f32 	[%rd98+128], %f97;
	ld.f32 	%f5858, [%rd77+132];
	add.f32 	%f98, %f5858, %f34;
	st.f32 	[%rd98+132], %f98;
	ld.f32 	%f5859, [%rd77+136];
	add.f32 	%f99, %f5859, %f35;
	st.f32 	[%rd98+136], %f99;
	ld.f32 	%f5860, [%rd77+140];
	add.f32 	%f100, %f5860, %f36;
	st.f32 	[%rd98+140], %f100;
	ld.f32 	%f5861, [%rd77+144];
	add.f32 	%f101, %f5861, %f37;
	st.f32 	[%rd98+144], %f101;
	ld.f32 	%f5862, [%rd77+148];
	add.f32 	%f102, %f5862, %f38;
	st.f32 	[%rd98+148], %f102;
	ld.f32 	%f5863, [%rd77+152];
	add.f32 	%f103, %f5863, %f39;
	st.f32 	[%rd98+152], %f103;
	ld.f32 	%f5864, [%rd77+156];
	add.f32 	%f104, %f5864, %f40;
	st.f32 	[%rd98+156], %f104;
	ld.f32 	%f5865, [%rd77+160];
	add.f32 	%f105, %f5865, %f41;
	st.f32 	[%rd98+160], %f105;
	ld.f32 	%f5866, [%rd77+164];
	add.f32 	%f106, %f5866, %f42;
	st.f32 	[%rd98+164], %f106;
	ld.f32 	%f5867, [%rd77+168];
	add.f32 	%f107, %f5867, %f43;
	st.f32 	[%rd98+168], %f107;
	ld.f32 	%f5868, [%rd77+172];
	add.f32 	%f108, %f5868, %f44;
	st.f32 	[%rd98+172], %f108;
	ld.f32 	%f5869, [%rd77+176];
	add.f32 	%f109, %f5869, %f45;
	st.f32 	[%rd98+176], %f109;
	ld.f32 	%f5870, [%rd77+180];
	add.f32 	%f110, %f5870, %f46;
	st.f32 	[%rd98+180], %f110;
	ld.f32 	%f5871, [%rd77+184];
	add.f32 	%f111, %f5871, %f47;
	st.f32 	[%rd98+184], %f111;
	ld.f32 	%f5872, [%rd77+188];
	add.f32 	%f112, %f5872, %f48;
	st.f32 	[%rd98+188], %f112;
	ld.f32 	%f5873, [%rd77+192];
	add.f32 	%f113, %f5873, %f49;
	st.f32 	[%rd98+192], %f113;
	ld.f32 	%f5874, [%rd77+196];
	add.f32 	%f114, %f5874, %f50;
	st.f32 	[%rd98+196], %f114;
	ld.f32 	%f5875, [%rd77+200];
	add.f32 	%f115, %f5875, %f51;
	st.f32 	[%rd98+200], %f115;
	ld.f32 	%f5876, [%rd77+204];
	add.f32 	%f116, %f5876, %f52;
	st.f32 	[%rd98+204], %f116;
	ld.f32 	%f5877, [%rd77+208];
	add.f32 	%f117, %f5877, %f53;
	st.f32 	[%rd98+208], %f117;
	ld.f32 	%f5878, [%rd77+212];
	add.f32 	%f118, %f5878, %f54;
	st.f32 	[%rd98+212], %f118;
	ld.f32 	%f5879, [%rd77+216];
	add.f32 	%f119, %f5879, %f55;
	st.f32 	[%rd98+216], %f119;
	ld.f32 	%f5880, [%rd77+220];
	add.f32 	%f120, %f5880, %f56;
	st.f32 	[%rd98+220], %f120;
	ld.f32 	%f5881, [%rd77+224];
	add.f32 	%f121, %f5881, %f57;
	st.f32 	[%rd98+224], %f121;
	ld.f32 	%f5882, [%rd77+228];
	add.f32 	%f122, %f5882, %f58;
	st.f32 	[%rd98+228], %f122;
	ld.f32 	%f5883, [%rd77+232];
	add.f32 	%f123, %f5883, %f59;
	st.f32 	[%rd98+232], %f123;
	ld.f32 	%f5884, [%rd77+236];
	add.f32 	%f124, %f5884, %f60;
	st.f32 	[%rd98+236], %f124;
	ld.f32 	%f5885, [%rd77+240];
	add.f32 	%f125, %f5885, %f61;
	st.f32 	[%rd98+240], %f125;
	ld.f32 	%f5886, [%rd77+244];
	add.f32 	%f126, %f5886, %f62;
	st.f32 	[%rd98+244], %f126;
	ld.f32 	%f5887, [%rd77+248];
	add.f32 	%f127, %f5887, %f63;
	st.f32 	[%rd98+248], %f127;
	ld.f32 	%f5888, [%rd77+252];
	add.f32 	%f128, %f5888, %f64;
	st.f32 	[%rd98+252], %f128;
	setp.lt.u32 	%p31, %r57, 97;
	@%p31 bra 	$L__BB14_64;
	ld.shared.u64 	%rd78, [_ZZN3cub18CUB_300001_SM_10006detail6reduce28DeviceReduceSingleTileKernelINS2_10policy_hubIPfj9sum_deltaE10Policy1000EPS5_S9_iS6_S5_S5_N4cuda3std3__410__identityEEEvT0_T1_T2_T3_T4_T6_E12temp_storage+32];
	ld.f32 	%f5889, [%rd78];
	add.f32 	%f129, %f5889, %f65;
	st.f32 	[%rd98], %f129;
	ld.f32 	%f5890, [%rd78+4];
	add.f32 	%f130, %f5890, %f66;
	st.f32 	[%rd98+4], %f130;
	ld.f32 	%f5891, [%rd78+8];
	add.f32 	%f131, %f5891, %f67;
	st.f32 	[%rd98+8], %f131;
	ld.f32 	%f5892, [%rd78+12];
	add.f32 	%f132, %f5892, %f68;
	st.f32 	[%rd98+12], %f132;
	ld.f32 	%f5893, [%rd78+16];
	add.f32 	%f133, %f5893, %f69;
	st.f32 	[%rd98+16], %f133;
	ld.f32 	%f5894, [%rd78+20];
	add.f32 	%f134, %f5894, %f70;
	st.f32 	[%rd98+20], %f134;
	ld.f32 	%f5895, [%rd78+24];
	add.f32 	%f135, %f5895, %f71;
	st.f32 	[%rd98+24], %f135;
	ld.f32 	%f5896, [%rd78+28];
	add.f32 	%f136, %f5896, %f72;
	st.f32 	[%rd98+28], %f136;
	ld.f32 	%f5897, [%rd78+32];
	add.f32 	%f137, %f5897, %f73;
	st.f32 	[%rd98+32], %f137;
	ld.f32 	%f5898, [%rd78+36];
	add.f32 	%f138, %f5898, %f74;
	st.f32 	[%rd98+36], %f138;
	ld.f32 	%f5899, [%rd78+40];
	add.f32 	%f139, %f5899, %f75;
	st.f32 	[%rd98+40], %f139;
	ld.f32 	%f5900, [%rd78+44];
	add.f32 	%f140, %f5900, %f76;
	st.f32 	[%rd98+44], %f140;
	ld.f32 	%f5901, [%rd78+48];
	add.f32 	%f141, %f5901, %f77;
	st.f32 	[%rd98+48], %f141;
	ld.f32 	%f5902, [%rd78+52];
	add.f32 	%f142, %f5902, %f78;
	st.f32 	[%rd98+52], %f142;
	ld.f32 	%f5903, [%rd78+56];
	add.f32 	%f143, %f5903, %f79;
	st.f32 	[%rd98+56], %f143;
	ld.f32 	%f5904, [%rd78+60];
	add.f32 	%f144, %f5904, %f80;
	st.f32 	[%rd98+60], %f144;
	ld.f32 	%f5905, [%rd78+64];
	add.f32 	%f145, %f5905, %f81;
	st.f32 	[%rd98+64], %f145;
	ld.f32 	%f5906, [%rd78+68];
	add.f32 	%f146, %f5906, %f82;
	st.f32 	[%rd98+68], %f146;
	ld.f32 	%f5907, [%rd78+72];
	add.f32 	%f147, %f5907, %f83;
	st.f32 	[%rd98+72], %f147;
	ld.f32 	%f5908, [%rd78+76];
	add.f32 	%f148, %f5908, %f84;
	st.f32 	[%rd98+76], %f148;
	ld.f32 	%f5909, [%rd78+80];
	add.f32 	%f149, %f5909, %f85;
	st.f32 	[%rd98+80], %f149;
	ld.f32 	%f5910, [%rd78+84];
	add.f32 	%f150, %f5910, %f86;
	st.f32 	[%rd98+84], %f150;
	ld.f32 	%f5911, [%rd78+88];
	add.f32 	%f151, %f5911, %f87;
	st.f32 	[%rd98+88], %f151;
	ld.f32 	%f5912, [%rd78+92];
	add.f32 	%f152, %f5912, %f88;
	st.f32 	[%rd98+92], %f152;
	ld.f32 	%f5913, [%rd78+96];
	add.f32 	%f153, %f5913, %f89;
	st.f32 	[%rd98+96], %f153;
	ld.f32 	%f5914, [%rd78+100];
	add.f32 	%f154, %f5914, %f90;
	st.f32 	[%rd98+100], %f154;
	ld.f32 	%f5915, [%rd78+104];
	add.f32 	%f155, %f5915, %f91;
	st.f32 	[%rd98+104], %f155;
	ld.f32 	%f5916, [%rd78+108];
	add.f32 	%f156, %f5916, %f92;
	st.f32 	[%rd98+108], %f156;
	ld.f32 	%f5917, [%rd78+112];
	add.f32 	%f157, %f5917, %f93;
	st.f32 	[%rd98+112], %f157;
	ld.f32 	%f5918, [%rd78+116];
	add.f32 	%f158, %f5918, %f94;
	st.f32 	[%rd98+116], %f158;
	ld.f32 	%f5919, [%rd78+120];
	add.f32 	%f159, %f5919, %f95;
	st.f32 	[%rd98+120], %f159;
	ld.f32 	%f5920, [%rd78+124];
	add.f32 	%f160, %f5920, %f96;
	st.f32 	[%rd98+124], %f160;
	ld.f32 	%f5921, [%rd78+128];
	add.f32 	%f161, %f5921, %f97;
	st.f32 	[%rd98+128], %f161;
	ld.f32 	%f5922, [%rd78+132];
	add.f32 	%f162, %f5922, %f98;
	st.f32 	[%rd98+132], %f162;
	ld.f32 	%f5923, [%rd78+136];
	add.f32 	%f163, %f5923, %f99;
	st.f32 	[%rd98+136], %f163;
	ld.f32 	%f5924, [%rd78+140];
	add.f32 	%f164, %f5924, %f100;
	st.f32 	[%rd98+140], %f164;
	ld.f32 	%f5925, [%rd78+144];
	add.f32 	%f165, %f5925, %f101;
	st.f32 	[%rd98+144], %f165;
	ld.f32 	%f5926, [%rd78+148];
	add.f32 	%f166, %f5926, %f102;
	st.f32 	[%rd98+148], %f166;
	ld.f32 	%f5927, [%rd78+152];
	add.f32 	%f167, %f5927, %f103;
	st.f32 	[%rd98+152], %f167;
	ld.f32 	%f5928, [%rd78+156];
	add.f32 	%f168, %f5928, %f104;
	st.f32 	[%rd98+156], %f168;
	ld.f32 	%f5929, [%rd78+160];
	add.f32 	%f169, %f5929, %f105;
	st.f32 	[%rd98+160], %f169;
	ld.f32 	%f5930, [%rd78+164];
	add.f32 	%f170, %f5930, %f106;
	st.f32 	[%rd98+164], %f170;
	ld.f32 	%f5931, [%rd78+168];
	add.f32 	%f171, %f5931, %f107;
	st.f32 	[%rd98+168], %f171;
	ld.f32 	%f5932, [%rd78+172];
	add.f32 	%f172, %f5932, %f108;
	st.f32 	[%rd98+172], %f172;
	ld.f32 	%f5933, [%rd78+176];
	add.f32 	%f173, %f5933, %f109;
	st.f32 	[%rd98+176], %f173;
	ld.f32 	%f5934, [%rd78+180];
	add.f32 	%f174, %f5934, %f110;
	st.f32 	[%rd98+180], %f174;
	ld.f32 	%f5935, [%rd78+184];
	add.f32 	%f175, %f5935, %f111;
	st.f32 	[%rd98+184], %f175;
	ld.f32 	%f5936, [%rd78+188];
	add.f32 	%f176, %f5936, %f112;
	st.f32 	[%rd98+188], %f176;
	ld.f32 	%f5937, [%rd78+192];
	add.f32 	%f177, %f5937, %f113;
	st.f32 	[%rd98+192], %f177;
	ld.f32 	%f5938, [%rd78+196];
	add.f32 	%f178, %f5938, %f114;
	st.f32 	[%rd98+196], %f178;
	ld.f32 	%f5939, [%rd78+200];
	add.f32 	%f179, %f5939, %f115;
	st.f32 	[%rd98+200], %f179;
	ld.f32 	%f5940, [%rd78+204];
	add.f32 	%f180, %f5940, %f116;
	st.f32 	[%rd98+204], %f180;
	ld.f32 	%f5941, [%rd78+208];
	add.f32 	%f181, %f5941, %f117;
	st.f32 	[%rd98+208], %f181;
	ld.f32 	%f5942, [%rd78+212];
	add.f32 	%f182, %f5942, %f118;
	st.f32 	[%rd98+212], %f182;
	ld.f32 	%f5943, [%rd78+216];
	add.f32 	%f183, %f5943, %f119;
	st.f32 	[%rd98+216], %f183;
	ld.f32 	%f5944, [%rd78+220];
	add.f32 	%f184, %f5944, %f120;
	st.f32 	[%rd98+220], %f184;
	ld.f32 	%f5945, [%rd78+224];
	add.f32 	%f185, %f5945, %f121;
	st.f32 	[%rd98+224], %f185;
	ld.f32 	%f5946, [%rd78+228];
	add.f32 	%f186, %f5946, %f122;
	st.f32 	[%rd98+228], %f186;
	ld.f32 	%f5947, [%rd78+232];
	add.f32 	%f187, %f5947, %f123;
	st.f32 	[%rd98+232], %f187;
	ld.f32 	%f5948, [%rd78+236];
	add.f32 	%f188, %f5948, %f124;
	st.f32 	[%rd98+236], %f188;
	ld.f32 	%f5949, [%rd78+240];
	add.f32 	%f189, %f5949, %f125;
	st.f32 	[%rd98+240], %f189;
	ld.f32 	%f5950, [%rd78+244];
	add.f32 	%f190, %f5950, %f126;
	st.f32 	[%rd98+244], %f190;
	ld.f32 	%f5951, [%rd78+248];
	add.f32 	%f191, %f5951, %f127;
	st.f32 	[%rd98+248], %f191;
	ld.f32 	%f5952, [%rd78+252];
	add.f32 	%f192, %f5952, %f128;
	st.f32 	[%rd98+252], %f192;
	setp.lt.u32 	%p32, %r57, 129;
	@%p32 bra 	$L__BB14_64;
	ld.shared.u64 	%rd79, [_ZZN3cub18CUB_300001_SM_10006detail6reduce28DeviceReduceSingleTileKernelINS2_10policy_hubIPfj9sum_deltaE10Policy1000EPS5_S9_iS6_S5_S5_N4cuda3std3__410__identityEEEvT0_T1_T2_T3_T4_T6_E12temp_storage+40];
	ld.f32 	%f5953, [%rd79];
	add.f32 	%f193, %f5953, %f129;
	st.f32 	[%rd98], %f193;
	ld.f32 	%f5954, [%rd79+4];
	add.f32 	%f194, %f5954, %f130;
	st.f32 	[%rd98+4], %f194;
	ld.f32 	%f5955, [%rd79+8];
	add.f32 	%f195, %f5955, %f131;
	st.f32 	[%rd98+8], %f195;
	ld.f32 	%f5956, [%rd79+12];
	add.f32 	%f196, %f5956, %f132;
	st.f32 	[%rd98+12], %f196;
	ld.f32 	%f5957, [%rd79+16];
	add.f32 	%f197, %f5957, %f133;
	st.f32 	[%rd98+16], %f197;
	ld.f32 	%f5958, [%rd79+20];
	add.f32 	%f198, %f5958, %f134;
	st.f32 	[%rd98+20], %f198;
	ld.f32 	%f5959, [%rd79+24];
	add.f32 	%f199, %f5959, %f135;
	st.f32 	[%rd98+24], %f199;
	ld.f32 	%f5960, [%rd79+28];
	add.f32 	%f200, %f5960, %f136;
	st.f32 	[%rd98+28], %f200;
	ld.f32 	%f5961, [%rd79+32];
	add.f32 	%f201, %f5961, %f137;
	st.f32 	[%rd98+32], %f201;
	ld.f32 	%f5962, [%rd79+36];
	add.f32 	%f202, %f5962, %f138;
	st.f32 	[%rd98+36], %f202;
	ld.f32 	%f5963, [%rd79+40];
	add.f32 	%f203, %f5963, %f139;
	st.f32 	[%rd98+40], %f203;
	ld.f32 	%f5964, [%rd79+44];
	add.f32 	%f204, %f5964, %f140;
	st.f32 	[%rd98+44], %f204;
	ld.f32 	%f5965, [%rd79+48];
	add.f32 	%f205, %f5965, %f141;
	st.f32 	[%rd98+48], %f205;
	ld.f32 	%f5966, [%rd79+52];
	add.f32 	%f206, %f5966, %f142;
	st.f32 	[%rd98+52], %f206;
	ld.f32 	%f5967, [%rd79+56];
	add.f32 	%f207, %f5967, %f143;
	st.f32 	[%rd98+56], %f207;
	ld.f32 	%f5968, [%rd79+60];
	add.f32 	%f208, %f5968, %f144;
	st.f32 	[%rd98+60], %f208;
	ld.f32 	%f5969, [%rd79+64];
	add.f32 	%f209, %f5969, %f145;
	st.f32 	[%rd98+64], %f209;
	ld.f32 	%f5970, [%rd79+68];
	add.f32 	%f210, %f5970, %f146;
	st.f32 	[%rd98+68], %f210;
	ld.f32 	%f5971, [%rd79+72];
	add.f32 	%f211, %f5971, %f147;
	st.f32 	[%rd98+72], %f211;
	ld.f32 	%f5972, [%rd79+76];
	add.f32 	%f212, %f5972, %f148;
	st.f32 	[%rd98+76], %f212;
	ld.f32 	%f5973, [%rd79+80];
	add.f32 	%f213, %f5973, %f149;
	st.f32 	[%rd98+80], %f213;
	ld.f32 	%f5974, [%rd79+84];
	add.f32 	%f214, %f5974, %f150;
	st.f32 	[%rd98+84], %f214;
	ld.f32 	%f5975, [%rd79+88];
	add.f32 	%f215, %f5975, %f151;
	st.f32 	[%rd98+88], %f215;
	ld.f32 	%f5976, [%rd79+92];
	add.f32 	%f216, %f5976, %f152;
	st.f32 	[%rd98+92], %f216;
	ld.f32 	%f5977, [%rd79+96];
	add.f32 	%f217, %f5977, %f153;
	st.f32 	[%rd98+96], %f217;
	ld.f32 	%f5978, [%rd79+100];
	add.f32 	%f218, %f5978, %f154;
	st.f32 	[%rd98+100], %f218;
	ld.f32 	%f5979, [%rd79+104];
	add.f32 	%f219, %f5979, %f155;
	st.f32 	[%rd98+104], %f219;
	ld.f32 	%f5980, [%rd79+108];
	add.f32 	%f220, %f5980, %f156;
	st.f32 	[%rd98+108], %f220;
	ld.f32 	%f5981, [%rd79+112];
	add.f32 	%f221, %f5981, %f157;
	st.f32 	[%rd98+112], %f221;
	ld.f32 	%f5982, [%rd79+116];
	add.f32 	%f222, %f5982, %f158;
	st.f32 	[%rd98+116], %f222;
	ld.f32 	%f5983, [%rd79+120];
	add.f32 	%f223, %f5983, %f159;
	st.f32 	[%rd98+120], %f223;
	ld.f32 	%f5984, [%rd79+124];
	add.f32 	%f224, %f5984, %f160;
	st.f32 	[%rd98+124], %f224;
	ld.f32 	%f5985, [%rd79+128];
	add.f32 	%f225, %f5985, %f161;
	st.f32 	[%rd98+128], %f225;
	ld.f32 	%f5986, [%rd79+132];
	add.f32 	%f226, %f5986, %f162;
	st.f32 	[%rd98+132], %f226;
	ld.f32 	%f5987, [%rd79+136];
	add.f32 	%f227, %f5987, %f163;
	st.f32 	[%rd98+136], %f227;
	ld.f32 	%f5988, [%rd79+140];
	add.f32 	%f228, %f5988, %f164;
	st.f32 	[%rd98+140], %f228;
	ld.f32 	%f5989, [%rd79+144];
	add.f32 	%f229, %f5989, %f165;
	st.f32 	[%rd98+144], %f229;
	ld.f32 	%f5990, [%rd79+148];
	add.f32 	%f230, %f5990, %f166;
	st.f32 	[%rd98+148], %f230;
	ld.f32 	%f5991, [%rd79+152];
	add.f32 	%f231, %f5991, %f167;
	st.f32 	[%rd98+152], %f231;
	ld.f32 	%f5992, [%rd79+156];
	add.f32 	%f232, %f5992, %f168;
	st.f32 	[%rd98+156], %f232;
	ld.f32 	%f5993, [%rd79+160];
	add.f32 	%f233, %f5993, %f169;
	st.f32 	[%rd98+160], %f233;
	ld.f32 	%f5994, [%rd79+164];
	add.f32 	%f234, %f5994, %f170;
	st.f32 	[%rd98+164], %f234;
	ld.f32 	%f5995, [%rd79+168];
	add.f32 	%f235, %f5995, %f171;
	st.f32 	[%rd98+168], %f235;
	ld.f32 	%f5996, [%rd79+172];
	add.f32 	%f236, %f5996, %f172;
	st.f32 	[%rd98+172], %f236;
	ld.f32 	%f5997, [%rd79+176];
	add.f32 	%f237, %f5997, %f173;
	st.f32 	[%rd98+176], %f237;
	ld.f32 	%f5998, [%rd79+180];
	add.f32 	%f238, %f5998, %f174;
	st.f32 	[%rd98+180], %f238;
	ld.f32 	%f5999, [%rd79+184];
	add.f32 	%f239, %f5999, %f175;
	st.f32 	[%rd98+184], %f239;
	ld.f32 	%f6000, [%rd79+188];
	add.f32 	%f240, %f6000, %f176;
	st.f32 	[%rd98+188], %f240;
	ld.f32 	%f6001, [%rd79+192];
	add.f32 	%f241, %f6001, %f177;
	st.f32 	[%rd98+192], %f241;
	ld.f32 	%f6002, [%rd79+196];
	add.f32 	%f242, %f6002, %f178;
	st.f32 	[%rd98+196], %f242;
	ld.f32 	%f6003, [%rd79+200];
	add.f32 	%f243, %f6003, %f179;
	st.f32 	[%rd98+200], %f243;
	ld.f32 	%f6004, [%rd79+204];
	add.f32 	%f244, %f6004, %f180;
	st.f32 	[%rd98+204], %f244;
	ld.f32 	%f6005, [%rd79+208];
	add.f32 	%f245, %f6005, %f181;
	st.f32 	[%rd98+208], %f245;
	ld.f32 	%f6006, [%rd79+212];
	add.f32 	%f246, %f6006, %f182;
	st.f32 	[%rd98+212], %f246;
	ld.f32 	%f6007, [%rd79+216];
	add.f32 	%f247, %f6007, %f183;
	st.f32 	[%rd98+216], %f247;
	ld.f32 	%f6008, [%rd79+220];
	add.f32 	%f248, %f6008, %f184;
	st.f32 	[%rd98+220], %f248;
	ld.f32 	%f6009, [%rd79+224];
	add.f32 	%f249, %f6009, %f185;
	st.f32 	[%rd98+224], %f249;
	ld.f32 	%f6010, [%rd79+228];
	add.f32 	%f250, %f6010, %f186;
	st.f32 	[%rd98+228], %f250;
	ld.f32 	%f6011, [%rd79+232];
	add.f32 	%f251, %f6011, %f187;
	st.f32 	[%rd98+232], %f251;
	ld.f32 	%f6012, [%rd79+236];
	add.f32 	%f252, %f6012, %f188;
	st.f32 	[%rd98+236], %f252;
	ld.f32 	%f6013, [%rd79+240];
	add.f32 	%f253, %f6013, %f189;
	st.f32 	[%rd98+240], %f253;
	ld.f32 	%f6014, [%rd79+244];
	add.f32 	%f254, %f6014, %f190;
	st.f32 	[%rd98+244], %f254;
	ld.f32 	%f6015, [%rd79+248];
	add.f32 	%f255, %f6015, %f191;
	st.f32 	[%rd98+248], %f255;
	ld.f32 	%f6016, [%rd79+252];
	add.f32 	%f256, %f6016, %f192;
	st.f32 	[%rd98+252], %f256;
	setp.lt.u32 	%p33, %r57, 161;
	@%p33 bra 	$L__BB14_64;
	ld.shared.u64 	%rd80, [_ZZN3cub18CUB_300001_SM_10006detail6reduce28DeviceReduceSingleTileKernelINS2_10policy_hubIPfj9sum_deltaE10Policy1000EPS5_S9_iS6_S5_S5_N4cuda3std3__410__identityEEEvT0_T1_T2_T3_T4_T6_E12temp_storage+48];
	ld.f32 	%f6017, [%rd80];
	add.f32 	%f257, %f6017, %f193;
	st.f32 	[%rd98], %f257;
	ld.f32 	%f6018, [%rd80+4];
	add.f32 	%f258, %f6018, %f194;
	st.f32 	[%rd98+4], %f258;
	ld.f32 	%f6019, [%rd80+8];
	add.f32 	%f259, %f6019, %f195;
	st.f32 	[%rd98+8], %f259;
	ld.f32 	%f6020, [%rd80+12];
	add.f32 	%f260, %f6020, %f196;
	st.f32 	[%rd98+12], %f260;
	ld.f32 	%f6021, [%rd80+16];
	add.f32 	%f261, %f6021, %f197;
	st.f32 	[%rd98+16], %f261;
	ld.f32 	%f6022, [%rd80+20];
	add.f32 	%f262, %f6022, %f198;
	st.f32 	[%rd98+20], %f262;
	ld.f32 	%f6023, [%rd80+24];
	add.f32 	%f263, %f6023, %f199;
	st.f32 	[%rd98+24], %f263;
	ld.f32 	%f6024, [%rd80+28];
	add.f32 	%f264, %f6024, %f200;
	st.f32 	[%rd98+28], %f264;
	ld.f32 	%f6025, [%rd80+32];
	add.f32 	%f265, %f6025, %f201;
	st.f32 	[%rd98+32], %f265;
	ld.f32 	%f6026, [%rd80+36];
	add.f32 	%f266, %f6026, %f202;
	st.f32 	[%rd98+36], %f266;
	ld.f32 	%f6027, [%rd80+40];
	add.f32 	%f267, %f6027, %f203;
	st.f32 	[%rd98+40], %f267;
	ld.f32 	%f6028, [%rd80+44];
	add.f32 	%f268, %f6028, %f204;
	st.f32 	[%rd98+44], %f268;
	ld.f32 	%f6029, [%rd80+48];
	add.f32 	%f269, %f6029, %f205;
	st.f32 	[%rd98+48], %f269;
	ld.f32 	%f6030, [%rd80+52];
	add.f32 	%f270, %f6030, %f206;
	st.f32 	[%rd98+52], %f270;
	ld.f32 	%f6031, [%rd80+56];
	add.f32 	%f271, %f6031, %f207;
	st.f32 	[%rd98+56], %f271;
	ld.f32 	%f6032, [%rd80+60];
	add.f32 	%f272, %f6032, %f208;
	st.f32 	[%rd98+60], %f272;
	ld.f32 	%f6033, [%rd80+64];
	add.f32 	%f273, %f6033, %f209;
	st.f32 	[%rd98+64], %f273;
	ld.f32 	%f6034, [%rd80+68];
	add.f32 	%f274, %f6034, %f210;
	st.f32 	[%rd98+68], %f274;
	ld.f32 	%f6035, [%rd80+72];
	add.f32 	%f275, %f6035, %f211;
	st.f32 	[%rd98+72], %f275;
	ld.f32 	%f6036, [%rd80+76];
	add.f32 	%f276, %f6036, %f212;
	st.f32 	[%rd98+76], %f276;
	ld.f32 	%f6037, [%rd80+80];
	add.f32 	%f277, %f6037, %f213;
	st.f32 	[%rd98+80], %f277;
	ld.f32 	%f6038, [%rd80+84];
	add.f32 	%f278, %f6038, %f214;
	st.f32 	[%rd98+84], %f278;
	ld.f32 	%f6039, [%rd80+88];
	add.f32 	%f279, %f6039, %f215;
	st.f32 	[%rd98+88], %f279;
	ld.f32 	%f6040, [%rd80+92];
	add.f32 	%f280, %f6040, %f216;
	st.f32 	[%rd98+92], %f280;
	ld.f32 	%f6041, [%rd80+96];
	add.f32 	%f281, %f6041, %f217;
	st.f32 	[%rd98+96], %f281;
	ld.f32 	%f6042, [%rd80+100];
	add.f32 	%f282, %f6042, %f218;
	st.f32 	[%rd98+100], %f282;
	ld.f32 	%f6043, [%rd80+104];
	add.f32 	%f283, %f6043, %f219;
	st.f32 	[%rd98+104], %f283;
	ld.f32 	%f6044, [%rd80+108];
	add.f32 	%f284, %f6044, %f220;
	st.f32 	[%rd98+108], %f284;
	ld.f32 	%f6045, [%rd80+112];
	add.f32 	%f285, %f6045, %f221;
	st.f32 	[%rd98+112], %f285;
	ld.f32 	%f6046, [%rd80+116];
	add.f32 	%f286, %f6046, %f222;
	st.f32 	[%rd98+116], %f286;
	ld.f32 	%f6047, [%rd80+120];
	add.f32 	%f287, %f6047, %f223;
	st.f32 	[%rd98+120], %f287;
	ld.f32 	%f6048, [%rd80+124];
	add.f32 	%f288, %f6048, %f224;
	st.f32 	[%rd98+124], %f288;
	ld.f32 	%f6049, [%rd80+128];
	add.f32 	%f289, %f6049, %f225;
	st.f32 	[%rd98+128], %f289;
	ld.f32 	%f6050, [%rd80+132];
	add.f32 	%f290, %f6050, %f226;
	st.f32 	[%rd98+132], %f290;
	ld.f32 	%f6051, [%rd80+136];
	add.f32 	%f291, %f6051, %f227;
	st.f32 	[%rd98+136], %f291;
	ld.f32 	%f6052, [%rd80+140];
	add.f32 	%f292, %f6052, %f228;
	st.f32 	[%rd98+140], %f292;
	ld.f32 	%f6053, [%rd80+144];
	add.f32 	%f293, %f6053, %f229;
	st.f32 	[%rd98+144], %f293;
	ld.f32 	%f6054, [%rd80+148];
	add.f32 	%f294, %f6054, %f230;
	st.f32 	[%rd98+148], %f294;
	ld.f32 	%f6055, [%rd80+152];
	add.f32 	%f295, %f6055, %f231;
	st.f32 	[%rd98+152], %f295;
	ld.f32 	%f6056, [%rd80+156];
	add.f32 	%f296, %f6056, %f232;
	st.f32 	[%rd98+156], %f296;
	ld.f32 	%f6057, [%rd80+160];
	add.f32 	%f297, %f6057, %f233;
	st.f32 	[%rd98+160], %f297;
	ld.f32 	%f6058, [%rd80+164];
	add.f32 	%f298, %f6058, %f234;
	st.f32 	[%rd98+164], %f298;
	ld.f32 	%f6059, [%rd80+168];
	add.f32 	%f299, %f6059, %f235;
	st.f32 	[%rd98+168], %f299;
	ld.f32 	%f6060, [%rd80+172];
	add.f32 	%f300, %f6060, %f236;
	st.f32 	[%rd98+172], %f300;
	ld.f32 	%f6061, [%rd80+176];
	add.f32 	%f301, %f6061, %f237;
	st.f32 	[%rd98+176], %f301;
	ld.f32 	%f6062, [%rd80+180];
	add.f32 	%f302, %f6062, %f238;
	st.f32 	[%rd98+180], %f302;
	ld.f32 	%f6063, [%rd80+184];
	add.f32 	%f303, %f6063, %f239;
	st.f32 	[%rd98+184], %f303;
	ld.f32 	%f6064, [%rd80+188];
	add.f32 	%f304, %f6064, %f240;
	st.f32 	[%rd98+188], %f304;
	ld.f32 	%f6065, [%rd80+192];
	add.f32 	%f305, %f6065, %f241;
	st.f32 	[%rd98+192], %f305;
	ld.f32 	%f6066, [%rd80+196];
	add.f32 	%f306, %f6066, %f242;
	st.f32 	[%rd98+196], %f306;
	ld.f32 	%f6067, [%rd80+200];
	add.f32 	%f307, %f6067, %f243;
	st.f32 	[%rd98+200], %f307;
	ld.f32 	%f6068, [%rd80+204];
	add.f32 	%f308, %f6068, %f244;
	st.f32 	[%rd98+204], %f308;
	ld.f32 	%f6069, [%rd80+208];
	add.f32 	%f309, %f6069, %f245;
	st.f32 	[%rd98+208], %f309;
	ld.f32 	%f6070, [%rd80+212];
	add.f32 	%f310, %f6070, %f246;
	st.f32 	[%rd98+212], %f310;
	ld.f32 	%f6071, [%rd80+216];
	add.f32 	%f311, %f6071, %f247;
	st.f32 	[%rd98+216], %f311;
	ld.f32 	%f6072, [%rd80+220];
	add.f32 	%f312, %f6072, %f248;
	st.f32 	[%rd98+220], %f312;
	ld.f32 	%f6073, [%rd80+224];
	add.f32 	%f313, %f6073, %f249;
	st.f32 	[%rd98+224], %f313;
	ld.f32 	%f6074, [%rd80+228];
	add.f32 	%f314, %f6074, %f250;
	st.f32 	[%rd98+228], %f314;
	ld.f32 	%f6075, [%rd80+232];
	add.f32 	%f315, %f6075, %f251;
	st.f32 	[%rd98+232], %f315;
	ld.f32 	%f6076, [%rd80+236];
	add.f32 	%f316, %f6076, %f252;
	st.f32 	[%rd98+236], %f316;
	ld.f32 	%f6077, [%rd80+240];
	add.f32 	%f317, %f6077, %f253;
	st.f32 	[%rd98+240], %f317;
	ld.f32 	%f6078, [%rd80+244];
	add.f32 	%f318, %f6078, %f254;
	st.f32 	[%rd98+244], %f318;
	ld.f32 	%f6079, [%rd80+248];
	add.f32 	%f319, %f6079, %f255;
	st.f32 	[%rd98+248], %f319;
	ld.f32 	%f6080, [%rd80+252];
	add.f32 	%f320, %f6080, %f256;
	st.f32 	[%rd98+252], %f320;
	setp.lt.u32 	%p34, %r57, 193;
	@%p34 bra 	$L__BB14_64;
	ld.shared.u64 	%rd81, [_ZZN3cub18CUB_300001_SM_10006detail6reduce28DeviceReduceSingleTileKernelINS2_10policy_hubIPfj9sum_deltaE10Policy1000EPS5_S9_iS6_S5_S5_N4cuda3std3__410__identityEEEvT0_T1_T2_T3_T4_T6_E12temp_storage+56];
	ld.f32 	%f6081, [%rd81];
	add.f32 	%f321, %f6081, %f257;
	st.f32 	[%rd98], %f321;
	ld.f32 	%f6082, [%rd81+4];
	add.f32 	%f322, %f6082, %f258;
	st.f32 	[%rd98+4], %f322;
	ld.f32 	%f6083, [%rd81+8];
	add.f32 	%f323, %f6083, %f259;
	st.f32 	[%rd98+8], %f323;
	ld.f32 	%f6084, [%rd81+12];
	add.f32 	%f324, %f6084, %f260;
	st.f32 	[%rd98+12], %f324;
	ld.f32 	%f6085, [%rd81+16];
	add.f32 	%f325, %f6085, %f261;
	st.f32 	[%rd98+16], %f325;
	ld.f32 	%f6086, [%rd81+20];
	add.f32 	%f326, %f6086, %f262;
	st.f32 	[%rd98+20], %f326;
	ld.f32 	%f6087, [%rd81+24];
	add.f32 	%f327, %f6087, %f263;
	st.f32 	[%rd98+24], %f327;
	ld.f32 	%f6088, [%rd81+28];
	add.f32 	%f328, %f6088, %f264;
	st.f32 	[%rd98+28], %f328;
	ld.f32 	%f6089, [%rd81+32];
	add.f32 	%f329, %f6089, %f265;
	st.f32 	[%rd98+32], %f329;
	ld.f32 	%f6090, [%rd81+36];
	add.f32 	%f330, %f6090, %f266;
	st.f32 	[%rd98+36], %f330;
	ld.f32 	%f6091, [%rd81+40];
	add.f32 	%f331, %f6091, %f267;
	st.f32 	[%rd98+40], %f331;
	ld.f32 	%f6092, [%rd81+44];
	add.f32 	%f332, %f6092, %f268;
	st.f32 	[%rd98+44], %f332;
	ld.f32 	%f6093, [%rd81+48];
	add.f32 	%f333, %f6093, %f269;
	st.f32 	[%rd98+48], %f333;
	ld.f32 	%f6094, [%rd81+52];
	add.f32 	%f334, %f6094, %f270;
	st.f32 	[%rd98+52], %f334;
	ld.f32 	%f6095, [%rd81+56];
	add.f32 	%f335, %f6095, %f271;
	st.f32 	[%rd98+56], %f335;
	ld.f32 	%f6096, [%rd81+60];
	add.f32 	%f336, %f6096, %f272;
	st.f32 	[%rd98+60], %f336;
	ld.f32 	%f6097, [%rd81+64];
	add.f32 	%f337, %f6097, %f273;
	st.f32 	[%rd98+64], %f337;
	ld.f32 	%f6098, [%rd81+68];
	add.f32 	%f338, %f6098, %f274;
	st.f32 	[%rd98+68], %f338;
	ld.f32 	%f6099, [%rd81+72];
	add.f32 	%f339, %f6099, %f275;
	st.f32 	[%rd98+72], %f339;
	ld.f32 	%f6100, [%rd81+76];
	add.f32 	%f340, %f6100, %f276;
	st.f32 	[%rd98+76], %f340;
	ld.f32 	%f6101, [%rd81+80];
	add.f32 	%f341, %f6101, %f277;
	st.f32 	[%rd98+80], %f341;
	ld.f32 	%f6102, [%rd81+84];
	add.f32 	%f342, %f6102, %f278;
	st.f32 	[%rd98+84], %f342;
	ld.f32 	%f6103, [%rd81+88];
	add.f32 	%f343, %f6103, %f279;
	st.f32 	[%rd98+88], %f343;
	ld.f32 	%f6104, [%rd81+92];
	add.f32 	%f344, %f6104, %f280;
	st.f32 	[%rd98+92], %f344;
	ld.f32 	%f6105, [%rd81+96];
	add.f32 	%f345, %f6105, %f281;
	st.f32 	[%rd98+96], %f345;
	ld.f32 	%f6106, [%rd81+100];
	add.f32 	%f346, %f6106, %f282;
	st.f32 	[%rd98+100], %f346;
	ld.f32 	%f6107, [%rd81+104];
	add.f32 	%f347, %f6107, %f283;
	st.f32 	[%rd98+104], %f347;
	ld.f32 	%f6108, [%rd81+108];
	add.f32 	%f348, %f6108, %f284;
	st.f32 	[%rd98+108], %f348;
	ld.f32 	%f6109, [%rd81+112];
	add.f32 	%f349, %f6109, %f285;
	st.f32 	[%rd98+112], %f349;
	ld.f32 	%f6110, [%rd81+116];
	add.f32 	%f350, %f6110, %f286;
	st.f32 	[%rd98+116], %f350;
	ld.f32 	%f6111, [%rd81+120];
	add.f32 	%f351, %f6111, %f287;
	st.f32 	[%rd98+120], %f351;
	ld.f32 	%f6112, [%rd81+124];
	add.f32 	%f352, %f6112, %f288;
	st.f32 	[%rd98+124], %f352;
	ld.f32 	%f6113, [%rd81+128];
	add.f32 	%f353, %f6113, %f289;
	st.f32 	[%rd98+128], %f353;
	ld.f32 	%f6114, [%rd81+132];
	add.f32 	%f354, %f6114, %f290;
	st.f32 	[%rd98+132], %f354;
	ld.f32 	%f6115, [%rd81+136];
	add.f32 	%f355, %f6115, %f291;
	st.f32 	[%rd98+136], %f355;
	ld.f32 	%f6116, [%rd81+140];
	add.f32 	%f356, %f6116, %f292;
	st.f32 	[%rd98+140], %f356;
	ld.f32 	%f6117, [%rd81+144];
	add.f32 	%f357, %f6117, %f293;
	st.f32 	[%rd98+144], %f357;
	ld.f32 	%f6118, [%rd81+148];
	add.f32 	%f358, %f6118, %f294;
	st.f32 	[%rd98+148], %f358;
	ld.f32 	%f6119, [%rd81+152];
	add.f32 	%f359, %f6119, %f295;
	st.f32 	[%rd98+152], %f359;
	ld.f32 	%f6120, [%rd81+156];
	add.f32 	%f360, %f6120, %f296;
	st.f32 	[%rd98+156], %f360;
	ld.f32 	%f6121, [%rd81+160];
	add.f32 	%f361, %f6121, %f297;
	st.f32 	[%rd98+160], %f361;
	ld.f32 	%f6122, [%rd81+164];
	add.f32 	%f362, %f6122, %f298;
	st.f32 	[%rd98+164], %f362;
	ld.f32 	%f6123, [%rd81+168];
	add.f32 	%f363, %f6123, %f299;
	st.f32 	[%rd98+168], %f363;
	ld.f32 	%f6124, [%rd81+172];
	add.f32 	%f364, %f6124, %f300;
	st.f32 	[%rd98+172], %f364;
	ld.f32 	%f6125, [%rd81+176];
	add.f32 	%f365, %f6125, %f301;
	st.f32 	[%rd98+176], %f365;
	ld.f32 	%f6126, [%rd81+180];
	add.f32 	%f366, %f6126, %f302;
	st.f32 	[%rd98+180], %f366;
	ld.f32 	%f6127, [%rd81+184];
	add.f32 	%f367, %f6127, %f303;
	st.f32 	[%rd98+184], %f367;
	ld.f32 	%f6128, [%rd81+188];
	add.f32 	%f368, %f6128, %f304;
	st.f32 	[%rd98+188], %f368;
	ld.f32 	%f6129, [%rd81+192];
	add.f32 	%f369, %f6129, %f305;
	st.f32 	[%rd98+192], %f369;
	ld.f32 	%f6130, [%rd81+196];
	add.f32 	%f370, %f6130, %f306;
	st.f32 	[%rd98+196], %f370;
	ld.f32 	%f6131, [%rd81+200];
	add.f32 	%f371, %f6131, %f307;
	st.f32 	[%rd98+200], %f371;
	ld.f32 	%f6132, [%rd81+204];
	add.f32 	%f372, %f6132, %f308;
	st.f32 	[%rd98+204], %f372;
	ld.f32 	%f6133, [%rd81+208];
	add.f32 	%f373, %f6133, %f309;
	st.f32 	[%rd98+208], %f373;
	ld.f32 	%f6134, [%rd81+212];
	add.f32 	%f374, %f6134, %f310;
	st.f32 	[%rd98+212], %f374;
	ld.f32 	%f6135, [%rd81+216];
	add.f32 	%f375, %f6135, %f311;
	st.f32 	[%rd98+216], %f375;
	ld.f32 	%f6136, [%rd81+220];
	add.f32 	%f376, %f6136, %f312;
	st.f32 	[%rd98+220], %f376;
	ld.f32 	%f6137, [%rd81+224];
	add.f32 	%f377, %f6137, %f313;
	st.f32 	[%rd98+224], %f377;
	ld.f32 	%f6138, [%rd81+228];
	add.f32 	%f378, %f6138, %f314;
	st.f32 	[%rd98+228], %f378;
	ld.f32 	%f6139, [%rd81+232];
	add.f32 	%f379, %f6139, %f315;
	st.f32 	[%rd98+232], %f379;
	ld.f32 	%f6140, [%rd81+236];
	add.f32 	%f380, %f6140, %f316;
	st.f32 	[%rd98+236], %f380;
	ld.f32 	%f6141, [%rd81+240];
	add.f32 	%f381, %f6141, %f317;
	st.f32 	[%rd98+240], %f381;
	ld.f32 	%f6142, [%rd81+244];
	add.f32 	%f382, %f6142, %f318;
	st.f32 	[%rd98+244], %f382;
	ld.f32 	%f6143, [%rd81+248];
	add.f32 	%f383, %f6143, %f319;
	st.f32 	[%rd98+248], %f383;
	ld.f32 	%f6144, [%rd81+252];
	add.f32 	%f384, %f6144, %f320;
	st.f32 	[%rd98+252], %f384;
	setp.lt.u32 	%p35, %r57, 225;
	@%p35 bra 	$L__BB14_64;
	ld.shared.u64 	%rd82, [_ZZN3cub18CUB_300001_SM_10006detail6reduce28DeviceReduceSingleTileKernelINS2_10policy_hubIPfj9sum_deltaE10Policy1000EPS5_S9_iS6_S5_S5_N4cuda3std3__410__identityEEEvT0_T1_T2_T3_T4_T6_E12temp_storage+64];
	ld.f32 	%f6145, [%rd82];
	add.f32 	%f6146, %f6145, %f321;
	st.f32 	[%rd98], %f6146;
	ld.f32 	%f6147, [%rd82+4];
	add.f32 	%f6148, %f6147, %f322;
	st.f32 	[%rd98+4], %f6148;
	ld.f32 	%f6149, [%rd82+8];
	add.f32 	%f6150, %f6149, %f323;
	st.f32 	[%rd98+8], %f6150;
	ld.f32 	%f6151, [%rd82+12];
	add.f32 	%f6152, %f6151, %f324;
	st.f32 	[%rd98+12], %f6152;
	ld.f32 	%f6153, [%rd82+16];
	add.f32 	%f6154, %f6153, %f325;
	st.f32 	[%rd98+16], %f6154;
	ld.f32 	%f6155, [%rd82+20];
	add.f32 	%f6156, %f6155, %f326;
	st.f32 	[%rd98+20], %f6156;
	ld.f32 	%f6157, [%rd82+24];
	add.f32 	%f6158, %f6157, %f327;
	st.f32 	[%rd98+24], %f6158;
	ld.f32 	%f6159, [%rd82+28];
	add.f32 	%f6160, %f6159, %f328;
	st.f32 	[%rd98+28], %f6160;
	ld.f32 	%f6161, [%rd82+32];
	add.f32 	%f6162, %f6161, %f329;
	st.f32 	[%rd98+32], %f6162;
	ld.f32 	%f6163, [%rd82+36];
	add.f32 	%f6164, %f6163, %f330;
	st.f32 	[%rd98+36], %f6164;
	ld.f32 	%f6165, [%rd82+40];
	add.f32 	%f6166, %f6165, %f331;
	st.f32 	[%rd98+40], %f6166;
	ld.f32 	%f6167, [%rd82+44];
	add.f32 	%f6168, %f6167, %f332;
	st.f32 	[%rd98+44], %f6168;
	ld.f32 	%f6169, [%rd82+48];
	add.f32 	%f6170, %f6169, %f333;
	st.f32 	[%rd98+48], %f6170;
	ld.f32 	%f6171, [%rd82+52];
	add.f32 	%f6172, %f6171, %f334;
	st.f32 	[%rd98+52], %f6172;
	ld.f32 	%f6173, [%rd82+56];
	add.f32 	%f6174, %f6173, %f335;
	st.f32 	[%rd98+56], %f6174;
	ld.f32 	%f6175, [%rd82+60];
	add.f32 	%f6176, %f6175, %f336;
	st.f32 	[%rd98+60], %f6176;
	ld.f32 	%f6177, [%rd82+64];
	add.f32 	%f6178, %f6177, %f337;
	st.f32 	[%rd98+64], %f6178;
	ld.f32 	%f6179, [%rd82+68];
	add.f32 	%f6180, %f6179, %f338;
	st.f32 	[%rd98+68], %f6180;
	ld.f32 	%f6181, [%rd82+72];
	add.f32 	%f6182, %f6181, %f339;
	st.f32 	[%rd98+72], %f6182;
	ld.f32 	%f6183, [%rd82+76];
	add.f32 	%f6184, %f6183, %f340;
	st.f32 	[%rd98+76], %f6184;
	ld.f32 	%f6185, [%rd82+80];
	add.f32 	%f6186, %f6185, %f341;
	st.f32 	[%rd98+80], %f6186;
	ld.f32 	%f6187, [%rd82+84];
	add.f32 	%f6188, %f6187, %f342;
	st.f32 	[%rd98+84], %f6188;
	ld.f32 	%f6189, [%rd82+88];
	add.f32 	%f6190, %f6189, %f343;
	st.f32 	[%rd98+88], %f6190;
	ld.f32 	%f6191, [%rd82+92];
	add.f32 	%f6192, %f6191, %f344;
	st.f32 	[%rd98+92], %f6192;
	ld.f32 	%f6193, [%rd82+96];
	add.f32 	%f6194, %f6193, %f345;
	st.f32 	[%rd98+96], %f6194;
	ld.f32 	%f6195, [%rd82+100];
	add.f32 	%f6196, %f6195, %f346;
	st.f32 	[%rd98+100], %f6196;
	ld.f32 	%f6197, [%rd82+104];
	add.f32 	%f6198, %f6197, %f347;
	st.f32 	[%rd98+104], %f6198;
	ld.f32 	%f6199, [%rd82+108];
	add.f32 	%f6200, %f6199, %f348;
	st.f32 	[%rd98+108], %f6200;
	ld.f32 	%f6201, [%rd82+112];
	add.f32 	%f6202, %f6201, %f349;
	st.f32 	[%rd98+112], %f6202;
	ld.f32 	%f6203, [%rd82+116];
	add.f32 	%f6204, %f6203, %f350;
	st.f32 	[%rd98+116], %f6204;
	ld.f32 	%f6205, [%rd82+120];
	add.f32 	%f6206, %f6205, %f351;
	st.f32 	[%rd98+120], %f6206;
	ld.f32 	%f6207, [%rd82+124];
	add.f32 	%f6208, %f6207, %f352;
	st.f32 	[%rd98+124], %f6208;
	ld.f32 	%f6209, [%rd82+128];
	add.f32 	%f6210, %f6209, %f353;
	st.f32 	[%rd98+128], %f6210;
	ld.f32 	%f6211, [%rd82+132];
	add.f32 	%f6212, %f6211, %f354;
	st.f32 	[%rd98+132], %f6212;
	ld.f32 	%f6213, [%rd82+136];
	add.f32 	%f6214, %f6213, %f355;
	st.f32 	[%rd98+136], %f6214;
	ld.f32 	%f6215, [%rd82+140];
	add.f32 	%f6216, %f6215, %f356;
	st.f32 	[%rd98+140], %f6216;
	ld.f32 	%f6217, [%rd82+144];
	add.f32 	%f6218, %f6217, %f357;
	st.f32 	[%rd98+144], %f6218;
	ld.f32 	%f6219, [%rd82+148];
	add.f32 	%f6220, %f6219, %f358;
	st.f32 	[%rd98+148], %f6220;
	ld.f32 	%f6221, [%rd82+152];
	add.f32 	%f6222, %f6221, %f359;
	st.f32 	[%rd98+152], %f6222;
	ld.f32 	%f6223, [%rd82+156];
	add.f32 	%f6224, %f6223, %f360;
	st.f32 	[%rd98+156], %f6224;
	ld.f32 	%f6225, [%rd82+160];
	add.f32 	%f6226, %f6225, %f361;
	st.f32 	[%rd98+160], %f6226;
	ld.f32 	%f6227, [%rd82+164];
	add.f32 	%f6228, %f6227, %f362;
	st.f32 	[%rd98+164], %f6228;
	ld.f32 	%f6229, [%rd82+168];
	add.f32 	%f6230, %f6229, %f363;
	st.f32 	[%rd98+168], %f6230;
	ld.f32 	%f6231, [%rd82+172];
	add.f32 	%f6232, %f6231, %f364;
	st.f32 	[%rd98+172], %f6232;
	ld.f32 	%f6233, [%rd82+176];
	add.f32 	%f6234, %f6233, %f365;
	st.f32 	[%rd98+176], %f6234;
	ld.f32 	%f6235, [%rd82+180];
	add.f32 	%f6236, %f6235, %f366;
	st.f32 	[%rd98+180], %f6236;
	ld.f32 	%f6237, [%rd82+184];
	add.f32 	%f6238, %f6237, %f367;
	st.f32 	[%rd98+184], %f6238;
	ld.f32 	%f6239, [%rd82+188];
	add.f32 	%f6240, %f6239, %f368;
	st.f32 	[%rd98+188], %f6240;
	ld.f32 	%f6241, [%rd82+192];
	add.f32 	%f6242, %f6241, %f369;
	st.f32 	[%rd98+192], %f6242;
	ld.f32 	%f6243, [%rd82+196];
	add.f32 	%f6244, %f6243, %f370;
	st.f32 	[%rd98+196], %f6244;
	ld.f32 	%f6245, [%rd82+200];
	add.f32 	%f6246, %f6245, %f371;
	st.f32 	[%rd98+200], %f6246;
	ld.f32 	%f6247, [%rd82+204];
	add.f32 	%f6248, %f6247, %f372;
	st.f32 	[%rd98+204], %f6248;
	ld.f32 	%f6249, [%rd82+208];
	add.f32 	%f6250, %f6249, %f373;
	st.f32 	[%rd98+208], %f6250;
	ld.f32 	%f6251, [%rd82+212];
	add.f32 	%f6252, %f6251, %f374;
	st.f32 	[%rd98+212], %f6252;
	ld.f32 	%f6253, [%rd82+216];
	add.f32 	%f6254, %f6253, %f375;
	st.f32 	[%rd98+216], %f6254;
	ld.f32 	%f6255, [%rd82+220];
	add.f32 	%f6256, %f6255, %f376;
	st.f32 	[%rd98+220], %f6256;
	ld.f32 	%f6257, [%rd82+224];
	add.f32 	%f6258, %f6257, %f377;
	st.f32 	[%rd98+224], %f6258;
	ld.f32 	%f6259, [%rd82+228];
	add.f32 	%f6260, %f6259, %f378;
	st.f32 	[%rd98+228], %f6260;
	ld.f32 	%f6261, [%rd82+232];
	add.f32 	%f6262, %f6261, %f379;
	st.f32 	[%rd98+232], %f6262;
	ld.f32 	%f6263, [%rd82+236];
	add.f32 	%f6264, %f6263, %f380;
	st.f32 	[%rd98+236], %f6264;
	ld.f32 	%f6265, [%rd82+240];
	add.f32 	%f6266, %f6265, %f381;
	st.f32 	[%rd98+240], %f6266;
	ld.f32 	%f6267, [%rd82+244];
	add.f32 	%f6268, %f6267, %f382;
	st.f32 	[%rd98+244], %f6268;
	ld.f32 	%f6269, [%rd82+248];
	add.f32 	%f6270, %f6269, %f383;
	st.f32 	[%rd98+248], %f6270;
	ld.f32 	%f6271, [%rd82+252];
	add.f32 	%f6272, %f6271, %f384;
	st.f32 	[%rd98+252], %f6272;
	bra.uni 	$L__BB14_64;
$L__BB14_43:
	mov.u32 	%r33, %tid.x;
	mul.wide.u32 	%rd31, %r33, 8;
	add.s64 	%rd16, %rd12, %rd31;
	// begin inline asm
	ld.global.nc.u64 %rd98, [%rd16];
	// end inline asm
	add.s64 	%rd18, %rd16, 2048;
	// begin inline asm
	ld.global.nc.u64 %rd17, [%rd18];
	// end inline asm
	add.s64 	%rd20, %rd16, 4096;
	// begin inline asm
	ld.global.nc.u64 %rd19, [%rd20];
	// end inline asm
	add.s64 	%rd22, %rd16, 6144;
	// begin inline asm
	ld.global.nc.u64 %rd21, [%rd22];
	// end inline asm
	add.s64 	%rd24, %rd16, 8192;
	// begin inline asm
	ld.global.nc.u64 %rd23, [%rd24];
	// end inline asm
	add.s64 	%rd26, %rd16, 10240;
	// begin inline asm
	ld.global.nc.u64 %rd25, [%rd26];
	// end inline asm
	add.s64 	%rd28, %rd16, 12288;
	// begin inline asm
	ld.global.nc.u64 %rd27, [%rd28];
	// end inline asm
	add.s64 	%rd30, %rd16, 14336;
	// begin inline asm
	ld.global.nc.u64 %rd29, [%rd30];
	// end inline asm
	ld.f32 	%f385, [%rd17];
	ld.f32 	%f386, [%rd98];
	add.f32 	%f387, %f385, %f386;
	st.f32 	[%rd98], %f387;
	ld.f32 	%f388, [%rd17+4];
	ld.f32 	%f389, [%rd98+4];
	add.f32 	%f390, %f388, %f389;
	st.f32 	[%rd98+4], %f390;
	ld.f32 	%f391, [%rd17+8];
	ld.f32 	%f392, [%rd98+8];
	add.f32 	%f393, %f391, %f392;
	st.f32 	[%rd98+8], %f393;
	ld.f32 	%f394, [%rd17+12];
	ld.f32 	%f395, [%rd98+12];
	add.f32 	%f396, %f394, %f395;
	st.f32 	[%rd98+12], %f396;
	ld.f32 	%f397, [%rd17+16];
	ld.f32 	%f398, [%rd98+16];
	add.f32 	%f399, %f397, %f398;
	st.f32 	[%rd98+16], %f399;
	ld.f32 	%f400, [%rd17+20];
	ld.f32 	%f401, [%rd98+20];
	add.f32 	%f402, %f400, %f401;
	st.f32 	[%rd98+20], %f402;
	ld.f32 	%f403, [%rd17+24];
	ld.f32 	%f404, [%rd98+24];
	add.f32 	%f405, %f403, %f404;
	st.f32 	[%rd98+24], %f405;
	ld.f32 	%f406, [%rd17+28];
	ld.f32 	%f407, [%rd98+28];
	add.f32 	%f408, %f406, %f407;
	st.f32 	[%rd98+28], %f408;
	ld.f32 	%f409, [%rd17+32];
	ld.f32 	%f410, [%rd98+32];
	add.f32 	%f411, %f409, %f410;
	st.f32 	[%rd98+32], %f411;
	ld.f32 	%f412, [%rd17+36];
	ld.f32 	%f413, [%rd98+36];
	add.f32 	%f414, %f412, %f413;
	st.f32 	[%rd98+36], %f414;
	ld.f32 	%f415, [%rd17+40];
	ld.f32 	%f416, [%rd98+40];
	add.f32 	%f417, %f415, %f416;
	st.f32 	[%rd98+40], %f417;
	ld.f32 	%f418, [%rd17+44];
	ld.f32 	%f419, [%rd98+44];
	add.f32 	%f420, %f418, %f419;
	st.f32 	[%rd98+44], %f420;
	ld.f32 	%f421, [%rd17+48];
	ld.f32 	%f422, [%rd98+48];
	add.f32 	%f423, %f421, %f422;
	st.f32 	[%rd98+48], %f423;
	ld.f32 	%f424, [%rd17+52];
	ld.f32 	%f425, [%rd98+52];
	add.f32 	%f426, %f424, %f425;
	st.f32 	[%rd98+52], %f426;
	ld.f32 	%f427, [%rd17+56];
	ld.f32 	%f428, [%rd98+56];
	add.f32 	%f429, %f427, %f428;
	st.f32 	[%rd98+56], %f429;
	ld.f32 	%f430, [%rd17+60];
	ld.f32 	%f431, [%rd98+60];
	add.f32 	%f432, %f430, %f431;
	st.f32 	[%rd98+60], %f432;
	ld.f32 	%f433, [%rd17+64];
	ld.f32 	%f434, [%rd98+64];
	add.f32 	%f435, %f433, %f434;
	st.f32 	[%rd98+64], %f435;
	ld.f32 	%f436, [%rd17+68];
	ld.f32 	%f437, [%rd98+68];
	add.f32 	%f438, %f436, %f437;
	st.f32 	[%rd98+68], %f438;
	ld.f32 	%f439, [%rd17+72];
	ld.f32 	%f440, [%rd98+72];
	add.f32 	%f441, %f439, %f440;
	st.f32 	[%rd98+72], %f441;
	ld.f32 	%f442, [%rd17+76];
	ld.f32 	%f443, [%rd98+76];
	add.f32 	%f444, %f442, %f443;
	st.f32 	[%rd98+76], %f444;
	ld.f32 	%f445, [%rd17+80];
	ld.f32 	%f446, [%rd98+80];
	add.f32 	%f447, %f445, %f446;
	st.f32 	[%rd98+80], %f447;
	ld.f32 	%f448, [%rd17+84];
	ld.f32 	%f449, [%rd98+84];
	add.f32 	%f450, %f448, %f449;
	st.f32 	[%rd98+84], %f450;
	ld.f32 	%f451, [%rd17+88];
	ld.f32 	%f452, [%rd98+88];
	add.f32 	%f453, %f451, %f452;
	st.f32 	[%rd98+88], %f453;
	ld.f32 	%f454, [%rd17+92];
	ld.f32 	%f455, [%rd98+92];
	add.f32 	%f456, %f454, %f455;
	st.f32 	[%rd98+92], %f456;
	ld.f32 	%f457, [%rd17+96];
	ld.f32 	%f458, [%rd98+96];
	add.f32 	%f459, %f457, %f458;
	st.f32 	[%rd98+96], %f459;
	ld.f32 	%f460, [%rd17+100];
	ld.f32 	%f461, [%rd98+100];
	add.f32 	%f462, %f460, %f461;
	st.f32 	[%rd98+100], %f462;
	ld.f32 	%f463, [%rd17+104];
	ld.f32 	%f464, [%rd98+104];
	add.f32 	%f465, %f463, %f464;
	st.f32 	[%rd98+104], %f465;
	ld.f32 	%f466, [%rd17+108];
	ld.f32 	%f467, [%rd98+108];
	add.f32 	%f468, %f466, %f467;
	st.f32 	[%rd98+108], %f468;
	ld.f32 	%f469, [%rd17+112];
	ld.f32 	%f470, [%rd98+112];
	add.f32 	%f471, %f469, %f470;
	st.f32 	[%rd98+112], %f471;
	ld.f32 	%f472, [%rd17+116];
	ld.f32 	%f473, [%rd98+116];
	add.f32 	%f474, %f472, %f473;
	st.f32 	[%rd98+116], %f474;
	ld.f32 	%f475, [%rd17+120];
	ld.f32 	%f476, [%rd98+120];
	add.f32 	%f477, %f475, %f476;
	st.f32 	[%rd98+120], %f477;
	ld.f32 	%f478, [%rd17+124];
	ld.f32 	%f479, [%rd98+124];
	add.f32 	%f480, %f478, %f479;
	st.f32 	[%rd98+124], %f480;
	ld.f32 	%f481, [%rd17+128];
	ld.f32 	%f482, [%rd98+128];
	add.f32 	%f483, %f481, %f482;
	st.f32 	[%rd98+128], %f483;
	ld.f32 	%f484, [%rd17+132];
	ld.f32 	%f485, [%rd98+132];
	add.f32 	%f486, %f484, %f485;
	st.f32 	[%rd98+132], %f486;
	ld.f32 	%f487, [%rd17+136];
	ld.f32 	%f488, [%rd98+136];
	add.f32 	%f489, %f487, %f488;
	st.f32 	[%rd98+136], %f489;
	ld.f32 	%f490, [%rd17+140];
	ld.f32 	%f491, [%rd98+140];
	add.f32 	%f492, %f490, %f491;
	st.f32 	[%rd98+140], %f492;
	ld.f32 	%f493, [%rd17+144];
	ld.f32 	%f494, [%rd98+144];
	add.f32 	%f495, %f493, %f494;
	st.f32 	[%rd98+144], %f495;
	ld.f32 	%f496, [%rd17+148];
	ld.f32 	%f497, [%rd98+148];
	add.f32 	%f498, %f496, %f497;
	st.f32 	[%rd98+148], %f498;
	ld.f32 	%f499, [%rd17+152];
	ld.f32 	%f500, [%rd98+152];
	add.f32 	%f501, %f499, %f500;
	st.f32 	[%rd98+152], %f501;
	ld.f32 	%f502, [%rd17+156];
	ld.f32 	%f503, [%rd98+156];
	add.f32 	%f504, %f502, %f503;
	st.f32 	[%rd98+156], %f504;
	ld.f32 	%f505, [%rd17+160];
	ld.f32 	%f506, [%rd98+160];
	add.f32 	%f507, %f505, %f506;
	st.f32 	[%rd98+160], %f507;
	ld.f32 	%f508, [%rd17+164];
	ld.f32 	%f509, [%rd98+164];
	add.f32 	%f510, %f508, %f509;
	st.f32 	[%rd98+164], %f510;
	ld.f32 	%f511, [%rd17+168];
	ld.f32 	%f512, [%rd98+168];
	add.f32 	%f513, %f511, %f512;
	st.f32 	[%rd98+168], %f513;
	ld.f32 	%f514, [%rd17+172];
	ld.f32 	%f515, [%rd98+172];
	add.f32 	%f516, %f514, %f515;
	st.f32 	[%rd98+172], %f516;
	ld.f32 	%f517, [%rd17+176];
	ld.f32 	%f518, [%rd98+176];
	add.f32 	%f519, %f517, %f518;
	st.f32 	[%rd98+176], %f519;
	ld.f32 	%f520, [%rd17+180];
	ld.f32 	%f521, [%rd98+180];
	add.f32 	%f522, %f520, %f521;
	st.f32 	[%rd98+180], %f522;
	ld.f32 	%f523, [%rd17+184];
	ld.f32 	%f524, [%rd98+184];
	add.f32 	%f525, %f523, %f524;
	st.f32 	[%rd98+184], %f525;
	ld.f32 	%f526, [%rd17+188];
	ld.f32 	%f527, [%rd98+188];
	add.f32 	%f528, %f526, %f527;
	st.f32 	[%rd98+188], %f528;
	ld.f32 	%f529, [%rd17+192];
	ld.f32 	%f530, [%rd98+192];
	add.f32 	%f531, %f529, %f530;
	st.f32 	[%rd98+192], %f531;
	ld.f32 	%f532, [%rd17+196];
	ld.f32 	%f533, [%rd98+196];
	add.f32 	%f534, %f532, %f533;
	st.f32 	[%rd98+196], %f534;
	ld.f32 	%f535, [%rd17+200];
	ld.f32 	%f536, [%rd98+200];
	add.f32 	%f537, %f535, %f536;
	st.f32 	[%rd98+200], %f537;
	ld.f32 	%f538, [%rd17+204];
	ld.f32 	%f539, [%rd98+204];
	add.f32 	%f540, %f538, %f539;
	st.f32 	[%rd98+204], %f540;
	ld.f32 	%f541, [%rd17+208];
	ld.f32 	%f542, [%rd98+208];
	add.f32 	%f543, %f541, %f542;
	st.f32 	[%rd98+208], %f543;
	ld.f32 	%f544, [%rd17+212];
	ld.f32 	%f545, [%rd98+212];
	add.f32 	%f546, %f544, %f545;
	st.f32 	[%rd98+212], %f546;
	ld.f32 	%f547, [%rd17+216];
	ld.f32 	%f548, [%rd98+216];
	add.f32 	%f549, %f547, %f548;
	st.f32 	[%rd98+216], %f549;
	ld.f32 	%f550, [%rd17+220];
	ld.f32 	%f551, [%rd98+220];
	add.f32 	%f552, %f550, %f551;
	st.f32 	[%rd98+220], %f552;
	ld.f32 	%f553, [%rd17+224];
	ld.f32 	%f554, [%rd98+224];
	add.f32 	%f555, %f553, %f554;
	st.f32 	[%rd98+224], %f555;
	ld.f32 	%f556, [%rd17+228];
	ld.f32 	%f557, [%rd98+228];
	add.f32 	%f558, %f556, %f557;
	st.f32 	[%rd98+228], %f558;
	ld.f32 	%f559, [%rd17+232];
	ld.f32 	%f560, [%rd98+232];
	add.f32 	%f561, %f559, %f560;
	st.f32 	[%rd98+232], %f561;
	ld.f32 	%f562, [%rd17+236];
	ld.f32 	%f563, [%rd98+236];
	add.f32 	%f564, %f562, %f563;
	st.f32 	[%rd98+236], %f564;
	ld.f32 	%f565, [%rd17+240];
	ld.f32 	%f566, [%rd98+240];
	add.f32 	%f567, %f565, %f566;
	st.f32 	[%rd98+240], %f567;
	ld.f32 	%f568, [%rd17+244];
	ld.f32 	%f569, [%rd98+244];
	add.f32 	%f570, %f568, %f569;
	st.f32 	[%rd98+244], %f570;
	ld.f32 	%f571, [%rd17+248];
	ld.f32 	%f572, [%rd98+248];
	add.f32 	%f573, %f571, %f572;
	st.f32 	[%rd98+248], %f573;
	ld.f32 	%f574, [%rd17+252];
	ld.f32 	%f575, [%rd98+252];
	add.f32 	%f576, %f574, %f575;
	st.f32 	[%rd98+252], %f576;
	ld.f32 	%f577, [%rd19];
	add.f32 	%f578, %f577, %f387;
	st.f32 	[%rd98], %f578;
	ld.f32 	%f579, [%rd19+4];
	add.f32 	%f580, %f579, %f390;
	st.f32 	[%rd98+4], %f580;
	ld.f32 	%f581, [%rd19+8];
	add.f32 	%f582, %f581, %f393;
	st.f32 	[%rd98+8], %f582;
	ld.f32 	%f583, [%rd19+12];
	add.f32 	%f584, %f583, %f396;
	st.f32 	[%rd98+12], %f584;
	ld.f32 	%f585, [%rd19+16];
	add.f32 	%f586, %f585, %f399;
	st.f32 	[%rd98+16], %f586;
	ld.f32 	%f587, [%rd19+20];
	add.f32 	%f588, %f587, %f402;
	st.f32 	[%rd98+20], %f588;
	ld.f32 	%f589, [%rd19+24];
	add.f32 	%f590, %f589, %f405;
	st.f32 	[%rd98+24], %f590;
	ld.f32 	%f591, [%rd19+28];
	add.f32 	%f592, %f591, %f408;
	st.f32 	[%rd98+28], %f592;
	ld.f32 	%f593, [%rd19+32];
	add.f32 	%f594, %f593, %f411;
	st.f32 	[%rd98+32], %f594;
	ld.f32 	%f595, [%rd19+36];
	add.f32 	%f596, %f595, %f414;
	st.f32 	[%rd98+36], %f596;
	ld.f32 	%f597, [%rd19+40];
	add.f32 	%f598, %f597, %f417;
	st.f32 	[%rd98+40], %f598;
	ld.f32 	%f599, [%rd19+44];
	add.f32 	%f600, %f599, %f420;
	st.f32 	[%rd98+44], %f600;
	ld.f32 	%f601, [%rd19+48];
	add.f32 	%f602, %f601, %f423;
	st.f32 	[%rd98+48], %f602;
	ld.f32 	%f603, [%rd19+52];
	add.f32 	%f604, %f603, %f426;
	st.f32 	[%rd98+52], %f604;
	ld.f32 	%f605, [%rd19+56];
	add.f32 	%f606, %f605, %f429;
	st.f32 	[%rd98+56], %f606;
	ld.f32 	%f607, [%rd19+60];
	add.f32 	%f608, %f607, %f432;
	st.f32 	[%rd98+60], %f608;
	ld.f32 	%f609, [%rd19+64];
	add.f32 	%f610, %f609, %f435;
	st.f32 	[%rd98+64], %f610;
	ld.f32 	%f611, [%rd19+68];
	add.f32 	%f612, %f611, %f438;
	st.f32 	[%rd98+68], %f612;
	ld.f32 	%f613, [%rd19+72];
	add.f32 	%f614, %f613, %f441;
	st.f32 	[%rd98+72], %f614;
	ld.f32 	%f615, [%rd19+76];
	add.f32 	%f616, %f615, %f444;
	st.f32 	[%rd98+76], %f616;
	ld.f32 	%f617, [%rd19+80];
	add.f32 	%f618, %f617, %f447;
	st.f32 	[%rd98+80], %f618;
	ld.f32 	%f619, [%rd19+84];
	add.f32 	%f620, %f619, %f450;
	st.f32 	[%rd98+84], %f620;
	ld.f32 	%f621, [%rd19+88];
	add.f32 	%f622, %f621, %f453;
	st.f32 	[%rd98+88], %f622;
	ld.f32 	%f623, [%rd19+92];
	add.f32 	%f624, %f623, %f456;
	st.f32 	[%rd98+92], %f624;
	ld.f32 	%f625, [%rd19+96];
	add.f32 	%f626, %f625, %f459;
	st.f32 	[%rd98+96], %f626;
	ld.f32 	%f627, [%rd19+100];
	add.f32 	%f628, %f627, %f462;
	st.f32 	[%rd98+100], %f628;
	ld.f32 	%f629, [%rd19+104];
	add.f32 	%f630, %f629, %f465;
	st.f32 	[%rd98+104], %f630;
	ld.f32 	%f631, [%rd19+108];
	add.f32 	%f632, %f631, %f468;
	st.f32 	[%rd98+108], %f632;
	ld.f32 	%f633, [%rd19+112];
	add.f32 	%f634, %f633, %f471;
	st.f32 	[%rd98+112], %f634;
	ld.f32 	%f635, [%rd19+116];
	add.f32 	%f636, %f635, %f474;
	st.f32 	[%rd98+116], %f636;
	ld.f32 	%f637, [%rd19+120];
	add.f32 	%f638, %f637, %f477;
	st.f32 	[%rd98+120], %f638;
	ld.f32 	%f639, [%rd19+124];
	add.f32 	%f640, %f639, %f480;
	st.f32 	[%rd98+124], %f640;
	ld.f32 	%f641, [%rd19+128];
	add.f32 	%f642, %f641, %f483;
	st.f32 	[%rd98+128], %f642;
	ld.f32 	%f643, [%rd19+132];
	add.f32 	%f644, %f643, %f486;
	st.f32 	[%rd98+132], %f644;
	ld.f32 	%f645, [%rd19+136];
	add.f32 	%f646, %f645, %f489;
	st.f32 	[%rd98+136], %f646;
	ld.f32 	%f647, [%rd19+140];
	add.f32 	%f648, %f647, %f492;
	st.f32 	[%rd98+140], %f648;
	ld.f32 	%f649, [%rd19+144];
	add.f32 	%f650, %f649, %f495;
	st.f32 	[%rd98+144], %f650;
	ld.f32 	%f651, [%rd19+148];
	add.f32 	%f652, %f651, %f498;
	st.f32 	[%rd98+148], %f652;
	ld.f32 	%f653, [%rd19+152];
	add.f32 	%f654, %f653, %f501;
	st.f32 	[%rd98+152], %f654;
	ld.f32 	%f655, [%rd19+156];
	add.f32 	%f656, %f655, %f504;
	st.f32 	[%rd98+156], %f656;
	ld.f32 	%f657, [%rd19+160];
	add.f32 	%f658, %f657, %f507;
	st.f32 	[%rd98+160], %f658;
	ld.f32 	%f659, [%rd19+164];
	add.f32 	%f660, %f659, %f510;
	st.f32 	[%rd98+164], %f660;
	ld.f32 	%f661, [%rd19+168];
	add.f32 	%f662, %f661, %f513;
	st.f32 	[%rd98+168], %f662;
	ld.f32 	%f663, [%rd19+172];
	add.f32 	%f664, %f663, %f516;
	st.f32 	[%rd98+172], %f664;
	ld.f32 	%f665, [%rd19+176];
	add.f32 	%f666, %f665, %f519;
	st.f32 	[%rd98+176], %f666;
	ld.f32 	%f667, [%rd19+180];
	add.f32 	%f668, %f667, %f522;
	st.f32 	[%rd98+180], %f668;
	ld.f32 	%f669, [%rd19+184];
	add.f32 	%f670, %f669, %f525;
	st.f32 	[%rd98+184], %f670;
	ld.f32 	%f671, [%rd19+188];
	add.f32 	%f672, %f671, %f528;
	st.f32 	[%rd98+188], %f672;
	ld.f32 	%f673, [%rd19+192];
	add.f32 	%f674, %f673, %f531;
	st.f32 	[%rd98+192], %f674;
	ld.f32 	%f675, [%rd19+196];
	add.f32 	%f676, %f675, %f534;
	st.f32 	[%rd98+196], %f676;
	ld.f32 	%f677, [%rd19+200];
	add.f32 	%f678, %f677, %f537;
	st.f32 	[%rd98+200], %f678;
	ld.f32 	%f679, [%rd19+204];
	add.f32 	%f680, %f679, %f540;
	st.f32 	[%rd98+204], %f680;
	ld.f32 	%f681, [%rd19+208];
	add.f32 	%f682, %f681, %f543;
	st.f32 	[%rd98+208], %f682;
	ld.f32 	%f683, [%rd19+212];
	add.f32 	%f684, %f683, %f546;
	st.f32 	[%rd98+212], %f684;
	ld.f32 	%f685, [%rd19+216];
	add.f32 	%f686, %f685, %f549;
	st.f32 	[%rd98+216], %f686;
	ld.f32 	%f687, [%rd19+220];
	add.f32 	%f688, %f687, %f552;
	st.f32 	[%rd98+220], %f688;
	ld.f32 	%f689, [%rd19+224];
	add.f32 	%f690, %f689, %f555;
	st.f32 	[%rd98+224], %f690;
	ld.f32 	%f691, [%rd19+228];
	add.f32 	%f692, %f691, %f558;
	st.f32 	[%rd98+228], %f692;
	ld.f32 	%f693, [%rd19+232];
	add.f32 	%f694, %f693, %f561;
	st.f32 	[%rd98+232], %f694;
	ld.f32 	%f695, [%rd19+236];
	add.f32 	%f696, %f695, %f564;
	st.f32 	[%rd98+236], %f696;
	ld.f32 	%f697, [%rd19+240];
	add.f32 	%f698, %f697, %f567;
	st.f32 	[%rd98+240], %f698;
	ld.f32 	%f699, [%rd19+244];
	add.f32 	%f700, %f699, %f570;
	st.f32 	[%rd98+244], %f700;
	ld.f32 	%f701, [%rd19+248];
	add.f32 	%f702, %f701, %f573;
	st.f32 	[%rd98+248], %f702;
	ld.f32 	%f703, [%rd19+252];
	add.f32 	%f704, %f703, %f576;
	st.f32 	[%rd98+252], %f704;
	ld.f32 	%f705, [%rd21];
	add.f32 	%f706, %f705, %f578;
	st.f32 	[%rd98], %f706;
	ld.f32 	%f707, [%rd21+4];
	add.f32 	%f708, %f707, %f580;
	st.f32 	[%rd98+4], %f708;
	ld.f32 	%f709, [%rd21+8];
	add.f32 	%f710, %f709, %f582;
	st.f32 	[%rd98+8], %f710;
	ld.f32 	%f711, [%rd21+12];
	add.f32 	%f712, %f711, %f584;
	st.f32 	[%rd98+12], %f712;
	ld.f32 	%f713, [%rd21+16];
	add.f32 	%f714, %f713, %f586;
	st.f32 	[%rd98+16], %f714;
	ld.f32 	%f715, [%rd21+20];
	add.f32 	%f716, %f715, %f588;
	st.f32 	[%rd98+20], %f716;
	ld.f32 	%f717, [%rd21+24];
	add.f32 	%f718, %f717, %f590;
	st.f32 	[%rd98+24], %f718;
	ld.f32 	%f719, [%rd21+28];
	add.f32 	%f720, %f719, %f592;
	st.f32 	[%rd98+28], %f720;
	ld.f32 	%f721, [%rd21+32];
	add.f32 	%f722, %f721, %f594;
	st.f32 	[%rd98+32], %f722;
	ld.f32 	%f723, [%rd21+36];
	add.f32 	%f724, %f723, %f596;
	st.f32 	[%rd98+36], %f724;
	ld.f32 	%f725, [%rd21+40];
	add.f32 	%f726, %f725, %f598;
	st.f32 	[%rd98+40], %f726;
	ld.f32 	%f727, [%rd21+44];
	add.f32 	%f728, %f727, %f600;
	st.f32 	[%rd98+44], %f728;
	ld.f32 	%f729, [%rd21+48];
	add.f32 	%f730, %f729, %f602;
	st.f32 	[%rd98+48], %f730;
	ld.f32 	%f731, [%rd21+52];
	add.f32 	%f732, %f731, %f604;
	st.f32 	[%rd98+52], %f732;
	ld.f32 	%f733, [%rd21+56];
	add.f32 	%f734, %f733, %f606;
	st.f32 	[%rd98+56], %f734;
	ld.f32 	%f735, [%rd21+60];
	add.f32 	%f736, %f735, %f608;
	st.f32 	[%rd98+60], %f736;
	ld.f32 	%f737, [%rd21+64];
	add.f32 	%f738, %f737, %f610;
	st.f32 	[%rd98+64], %f738;
	ld.f32 	%f739, [%rd21+68];
	add.f32 	%f740, %f739, %f612;
	st.f32 	[%rd98+68], %f740;
	ld.f32 	%f741, [%rd21+72];
	add.f32 	%f742, %f741, %f614;
	st.f32 	[%rd98+72], %f742;
	ld.f32 	%f743, [%rd21+76];
	add.f32 	%f744, %f743, %f616;
	st.f32 	[%rd98+76], %f744;
	ld.f32 	%f745, [%rd21+80];
	add.f32 	%f746, %f745, %f618;
	st.f32 	[%rd98+80], %f746;
	ld.f32 	%f747, [%rd21+84];
	add.f32 	%f748, %f747, %f620;
	st.f32 	[%rd98+84], %f748;
	ld.f32 	%f749, [%rd21+88];
	add.f32 	%f750, %f749, %f622;
	st.f32 	[%rd98+88], %f750;
	ld.f32 	%f751, [%rd21+92];
	add.f32 	%f752, %f751, %f624;
	st.f32 	[%rd98+92], %f752;
	ld.f32 	%f753, [%rd21+96];
	add.f32 	%f754, %f753, %f626;
	st.f32 	[%rd98+96], %f754;
	ld.f32 	%f755, [%rd21+100];
	add.f32 	%f756, %f755, %f628;
	st.f32 	[%rd98+100], %f756;
	ld.f32 	%f757, [%rd21+104];
	add.f32 	%f758, %f757, %f630;
	st.f32 	[%rd98+104], %f758;
	ld.f32 	%f759, [%rd21+108];
	add.f32 	%f760, %f759, %f632;
	st.f32 	[%rd98+108], %f760;
	ld.f32 	%f761, [%rd21+112];
	add.f32 	%f762, %f761, %f634;
	st.f32 	[%rd98+112], %f762;
	ld.f32 	%f763, [%rd21+116];
	add.f32 	%f764, %f763, %f636;
	st.f32 	[%rd98+116], %f764;
	ld.f32 	%f765, [%rd21+120];
	add.f32 	%f766, %f765, %f638;
	st.f32 	[%rd98+120], %f766;
	ld.f32 	%f767, [%rd21+124];
	add.f32 	%f768, %f767, %f640;
	st.f32 	[%rd98+124], %f768;
	ld.f32 	%f769, [%rd21+128];
	add.f32 	%f770, %f769, %f642;
	st.f32 	[%rd98+128], %f770;
	ld.f32 	%f771, [%rd21+132];
	add.f32 	%f772, %f771, %f644;
	st.f32 	[%rd98+132], %f772;
	ld.f32 	%f773, [%rd21+136];
	add.f32 	%f774, %f773, %f646;
	st.f32 	[%rd98+136], %f774;
	ld.f32 	%f775, [%rd21+140];
	add.f32 	%f776, %f775, %f648;
	st.f32 	[%rd98+140], %f776;
	ld.f32 	%f777, [%rd21+144];
	add.f32 	%f778, %f777, %f650;
	st.f32 	[%rd98+144], %f778;
	ld.f32 	%f779, [%rd21+148];
	add.f32 	%f780, %f779, %f652;
	st.f32 	[%rd98+148], %f780;
	ld.f32 	%f781, [%rd21+152];
	add.f32 	%f782, %f781, %f654;
	st.f32 	[%rd98+152], %f782;
	ld.f32 	%f783, [%rd21+156];
	add.f32 	%f784, %f783, %f656;
	st.f32 	[%rd98+156], %f784;
	ld.f32 	%f785, [%rd21+160];
	add.f32 	%f786, %f785, %f658;
	st.f32 	[%rd98+160], %f786;
	ld.f32 	%f787, [%rd21+164];
	add.f32 	%f788, %f787, %f660;
	st.f32 	[%rd98+164], %f788;
	ld.f32 	%f789, [%rd21+168];
	add.f32 	%f790, %f789, %f662;
	st.f32 	[%rd98+168], %f790;
	ld.f32 	%f791, [%rd21+172];
	add.f32 	%f792, %f791, %f664;
	st.f32 	[%rd98+172], %f792;
	ld.f32 	%f793, [%rd21+176];
	add.f32 	%f794, %f793, %f666;
	st.f32 	[%rd98+176], %f794;
	ld.f32 	%f795, [%rd21+180];
	add.f32 	%f796, %f795, %f668;
	st.f32 	[%rd98+180], %f796;
	ld.f32 	%f797, [%rd21+184];
	add.f32 	%f798, %f797, %f670;
	st.f32 	[%rd98+184], %f798;
	ld.f32 	%f799, [%rd21+188];
	add.f32 	%f800, %f799, %f672;
	st.f32 	[%rd98+188], %f800;
	ld.f32 	%f801, [%rd21+192];
	add.f32 	%f802, %f801, %f674;
	st.f32 	[%rd98+192], %f802;
	ld.f32 	%f803, [%rd21+196];
	add.f32 	%f804, %f803, %f676;
	st.f32 	[%rd98+196], %f804;
	ld.f32 	%f805, [%rd21+200];
	add.f32 	%f806, %f805, %f678;
	st.f32 	[%rd98+200], %f806;
	ld.f32 	%f807, [%rd21+204];
	add.f32 	%f808, %f807, %f680;
	st.f32 	[%rd98+204], %f808;
	ld.f32 	%f809, [%rd21+208];
	add.f32 	%f810, %f809, %f682;
	st.f32 	[%rd98+208], %f810;
	ld.f32 	%f811, [%rd21+212];
	add.f32 	%f812, %f811, %f684;
	st.f32 	[%rd98+212], %f812;
	ld.f32 	%f813, [%rd21+216];
	add.f32 	%f814, %f813, %f686;
	st.f32 	[%rd98+216], %f814;
	ld.f32 	%f815, [%rd21+220];
	add.f32 	%f816, %f815, %f688;
	st.f32 	[%rd98+220], %f816;
	ld.f32 	%f817, [%rd21+224];
	add.f32 	%f818, %f817, %f690;
	st.f32 	[%rd98+224], %f818;
	ld.f32 	%f819, [%rd21+228];
	add.f32 	%f820, %f819, %f692;
	st.f32 	[%rd98+228], %f820;
	ld.f32 	%f821, [%rd21+232];
	add.f32 	%f822, %f821, %f694;
	st.f32 	[%rd98+232], %f822;
	ld.f32 	%f823, [%rd21+236];
	add.f32 	%f824, %f823, %f696;
	st.f32 	[%rd98+236], %f824;
	ld.f32 	%f825, [%rd21+240];
	add.f32 	%f826, %f825, %f698;
	st.f32 	[%rd98+240], %f826;
	ld.f32 	%f827, [%rd21+244];
	add.f32 	%f828, %f827, %f700;
	st.f32 	[%rd98+244], %f828;
	ld.f32 	%f829, [%rd21+248];
	add.f32 	%f830, %f829, %f702;
	st.f32 	[%rd98+248], %f830;
	ld.f32 	%f831, [%rd21+252];
	add.f32 	%f832, %f831, %f704;
	st.f32 	[%rd98+252], %f832;
	ld.f32 	%f833, [%rd23];
	add.f32 	%f834, %f833, %f706;
	st.f32 	[%rd98], %f834;
	ld.f32 	%f835, [%rd23+4];
	add.f32 	%f836, %f835, %f708;
	st.f32 	[%rd98+4], %f836;
	ld.f32 	%f837, [%rd23+8];
	add.f32 	%f838, %f837, %f710;
	st.f32 	[%rd98+8], %f838;
	ld.f32 	%f839, [%rd23+12];
	add.f32 	%f840, %f839, %f712;
	st.f32 	[%rd98+12], %f840;
	ld.f32 	%f841, [%rd23+16];
	add.f32 	%f842, %f841, %f714;
	st.f32 	[%rd98+16], %f842;
	ld.f32 	%f843, [%rd23+20];
	add.f32 	%f844, %f843, %f716;
	st.f32 	[%rd98+20], %f844;
	ld.f32 	%f845, [%rd23+24];
	add.f32 	%f846, %f845, %f718;
	st.f32 	[%rd98+24], %f846;
	ld.f32 	%f847, [%rd23+28];
	add.f32 	%f848, %f847, %f720;
	st.f32 	[%rd98+28], %f848;
	ld.f32 	%f849, [%rd23+32];
	add.f32 	%f850, %f849, %f722;
	st.f32 	[%rd98+32], %f850;
	ld.f32 	%f851, [%rd23+36];
	add.f32 	%f852, %f851, %f724;
	st.f32 	[%rd98+36], %f852;
	ld.f32 	%f853, [%rd23+40];
	add.f32 	%f854, %f853, %f726;
	st.f32 	[%rd98+40], %f854;
	ld.f32 	%f855, [%rd23+44];
	add.f32 	%f856, %f855, %f728;
	st.f32 	[%rd98+44], %f856;
	ld.f32 	%f857, [%rd23+48];
	add.f32 	%f858, %f857, %f730;
	st.f32 	[%rd98+48], %f858;
	ld.f32 	%f859, [%rd23+52];
	add.f32 	%f860, %f859, %f732;
	st.f32 	[%rd98+52], %f860;
	ld.f32 	%f861, [%rd23+56];
	add.f32 	%f862, %f861, %f734;
	st.f32 	[%rd98+56], %f862;
	ld.f32 	%f863, [%rd23+60];
	add.f32 	%f864, %f863, %f736;
	st.f32 	[%rd98+60], %f864;
	ld.f32 	%f865, [%rd23+64];
	add.f32 	%f866, %f865, %f738;
	st.f32 	[%rd98+64], %f866;
	ld.f32 	%f867, [%rd23+68];
	add.f32 	%f868, %f867, %f740;
	st.f32 	[%rd98+68], %f868;
	ld.f32 	%f869, [%rd23+72];
	add.f32 	%f870, %f869, %f742;
	st.f32 	[%rd98+72], %f870;
	ld.f32 	%f871, [%rd23+76];
	add.f32 	%f872, %f871, %f744;
	st.f32 	[%rd98+76], %f872;
	ld.f32 	%f873, [%rd23+80];
	add.f32 	%f874, %f873, %f746;
	st.f32 	[%rd98+80], %f874;
	ld.f32 	%f875, [%rd23+84];
	add.f32 	%f876, %f875, %f748;
	st.f32 	[%rd98+84], %f876;
	ld.f32 	%f877, [%rd23+88];
	add.f32 	%f878, %f877, %f750;
	st.f32 	[%rd98+88], %f878;
	ld.f32 	%f879, [%rd23+92];
	add.f32 	%f880, %f879, %f752;
	st.f32 	[%rd98+92], %f880;
	ld.f32 	%f881, [%rd23+96];
	add.f32 	%f882, %f881, %f754;
	st.f32 	[%rd98+96], %f882;
	ld.f32 	%f883, [%rd23+100];
	add.f32 	%f884, %f883, %f756;
	st.f32 	[%rd98+100], %f884;
	ld.f32 	%f885, [%rd23+104];
	add.f32 	%f886, %f885, %f758;
	st.f32 	[%rd98+104], %f886;
	ld.f32 	%f887, [%rd23+108];
	add.f32 	%f888, %f887, %f760;
	st.f32 	[%rd98+108], %f888;
	ld.f32 	%f889, [%rd23+112];
	add.f32 	%f890, %f889, %f762;
	st.f32 	[%rd98+112], %f890;
	ld.f32 	%f891, [%rd23+116];
	add.f32 	%f892, %f891, %f764;
	st.f32 	[%rd98+116], %f892;
	ld.f32 	%f893, [%rd23+120];
	add.f32 	%f894, %f893, %f766;
	st.f32 	[%rd98+120], %f894;
	ld.f32 	%f895, [%rd23+124];
	add.f32 	%f896, %f895, %f768;
	st.f32 	[%rd98+124], %f896;
	ld.f32 	%f897, [%rd23+128];
	add.f32 	%f898, %f897, %f770;
	st.f32 	[%rd98+128], %f898;
	ld.f32 	%f899, [%rd23+132];
	add.f32 	%f900, %f899, %f772;
	st.f32 	[%rd98+132], %f900;
	ld.f32 	%f901, [%rd23+136];
	add.f32 	%f902, %f901, %f774;
	st.f32 	[%rd98+136], %f902;
	ld.f32 	%f903, [%rd23+140];
	add.f32 	%f904, %f903, %f776;
	st.f32 	[%rd98+140], %f904;
	ld.f32 	%f905, [%rd23+144];
	add.f32 	%f906, %f905, %f778;
	st.f32 	[%rd98+144], %f906;
	ld.f32 	%f907, [%rd23+148];
	add.f32 	%f908, %f907, %f780;
	st.f32 	[%rd98+148], %f908;
	ld.f32 	%f909, [%rd23+152];
	add.f32 	%f910, %f909, %f782;
	st.f32 	[%rd98+152], %f910;
	ld.f32 	%f911, [%rd23+156];
	add.f32 	%f912, %f911, %f784;
	st.f32 	[%rd98+156], %f912;
	ld.f32 	%f913, [%rd23+160];
	add.f32 	%f914, %f913, %f786;
	st.f32 	[%rd98+160], %f914;
	ld.f32 	%f915, [%rd23+164];
	add.f32 	%f916, %f915, %f788;
	st.f32 	[%rd98+164], %f916;
	ld.f32 	%f917, [%rd23+168];
	add.f32 	%f918, %f917, %f790;
	st.f32 	[%rd98+168], %f918;
	ld.f32 	%f919, [%rd23+172];
	add.f32 	%f920, %f919, %f792;
	st.f32 	[%rd98+172], %f920;
	ld.f32 	%f921, [%rd23+176];
	add.f32 	%f922, %f921, %f794;
	st.f32 	[%rd98+176], %f922;
	ld.f32 	%f923, [%rd23+180];
	add.f32 	%f924, %f923, %f796;
	st.f32 	[%rd98+180], %f924;
	ld.f32 	%f925, [%rd23+184];
	add.f32 	%f926, %f925, %f798;
	st.f32 	[%rd98+184], %f926;
	ld.f32 	%f927, [%rd23+188];
	add.f32 	%f928, %f927, %f800;
	st.f32 	[%rd98+188], %f928;
	ld.f32 	%f929, [%rd23+192];
	add.f32 	%f930, %f929, %f802;
	st.f32 	[%rd98+192], %f930;
	ld.f32 	%f931, [%rd23+196];
	add.f32 	%f932, %f931, %f804;
	st.f32 	[%rd98+196], %f932;
	ld.f32 	%f933, [%rd23+200];
	add.f32 	%f934, %f933, %f806;
	st.f32 	[%rd98+200], %f934;
	ld.f32 	%f935, [%rd23+204];
	add.f32 	%f936, %f935, %f808;
	st.f32 	[%rd98+204], %f936;
	ld.f32 	%f937, [%rd23+208];
	add.f32 	%f938, %f937, %f810;
	st.f32 	[%rd98+208], %f938;
	ld.f32 	%f939, [%rd23+212];
	add.f32 	%f940, %f939, %f812;
	st.f32 	[%rd98+212], %f940;
	ld.f32 	%f941, [%rd23+216];
	add.f32 	%f942, %f941, %f814;
	st.f32 	[%rd98+216], %f942;
	ld.f32 	%f943, [%rd23+220];
	add.f32 	%f944, %f943, %f816;
	st.f32 	[%rd98+220], %f944;
	ld.f32 	%f945, [%rd23+224];
	add.f32 	%f946, %f945, %f818;
	st.f32 	[%rd98+224], %f946;
	ld.f32 	%f947, [%rd23+228];
	add.f32 	%f948, %f947, %f820;
	st.f32 	[%rd98+228], %f948;
	ld.f32 	%f949, [%rd23+232];
	add.f32 	%f950, %f949, %f822;
	st.f32 	[%rd98+232], %f950;
	ld.f32 	%f951, [%rd23+236];
	add.f32 	%f952, %f951, %f824;
	st.f32 	[%rd98+236], %f952;
	ld.f32 	%f953, [%rd23+240];
	add.f32 	%f954, %f953, %f826;
	st.f32 	[%rd98+240], %f954;
	ld.f32 	%f955, [%rd23+244];
	add.f32 	%f956, %f955, %f828;
	st.f32 	[%rd98+244], %f956;
	ld.f32 	%f957, [%rd23+248];
	add.f32 	%f958, %f957, %f830;
	st.f32 	[%rd98+248], %f958;
	ld.f32 	%f959, [%rd23+252];
	add.f32 	%f960, %f959, %f832;
	st.f32 	[%rd98+252], %f960;
	ld.f32 	%f961, [%rd25];
	add.f32 	%f962, %f961, %f834;
	st.f32 	[%rd98], %f962;
	ld.f32 	%f963, [%rd25+4];
	add.f32 	%f964, %f963, %f836;
	st.f32 	[%rd98+4], %f964;
	ld.f32 	%f965, [%rd25+8];
	add.f32 	%f966, %f965, %f838;
	st.f32 	[%rd98+8], %f966;
	ld.f32 	%f967, [%rd25+12];
	add.f32 	%f968, %f967, %f840;
	st.f32 	[%rd98+12], %f968;
	ld.f32 	%f969, [%rd25+16];
	add.f32 	%f970, %f969, %f842;
	st.f32 	[%rd98+16], %f970;
	ld.f32 	%f971, [%rd25+20];
	add.f32 	%f972, %f971, %f844;
	st.f32 	[%rd98+20], %f972;
	ld.f32 	%f973, [%rd25+24];
	add.f32 	%f974, %f973, %f846;
	st.f32 	[%rd98+24], %f974;
	ld.f32 	%f975, [%rd25+28];
	add.f32 	%f976, %f975, %f848;
	st.f32 	[%rd98+28], %f976;
	ld.f32 	%f977, [%rd25+32];
	add.f32 	%f978, %f977, %f850;
	st.f32 	[%rd98+32], %f978;
	ld.f32 	%f979, [%rd25+36];
	add.f32 	%f980, %f979, %f852;
	st.f32 	[%rd98+36], %f980;
	ld.f32 	%f981, [%rd25+40];
	add.f32 	%f982, %f981, %f854;
	st.f32 	[%rd98+40], %f982;
	ld.f32 	%f983, [%rd25+44];
	add.f32 	%f984, %f983, %f856;
	st.f32 	[%rd98+44], %f984;
	ld.f32 	%f985, [%rd25+48];
	add.f32 	%f986, %f985, %f858;
	st.f32 	[%rd98+48], %f986;
	ld.f32 	%f987, [%rd25+52];
	add.f32 	%f988, %f987, %f860;
	st.f32 	[%rd98+52], %f988;
	ld.f32 	%f989, [%rd25+56];
	add.f32 	%f990, %f989, %f862;
	st.f32 	[%rd98+56], %f990;
	ld.f32 	%f991, [%rd25+60];
	add.f32 	%f992, %f991, %f864;
	st.f32 	[%rd98+60], %f992;
	ld.f32 	%f993, [%rd25+64];
	add.f32 	%f994, %f993, %f866;
	st.f32 	[%rd98+64], %f994;
	ld.f32 	%f995, [%rd25+68];
	add.f32 	%f996, %f995, %f868;
	st.f32 	[%rd98+68], %f996;
	ld.f32 	%f997, [%rd25+72];
	add.f32 	%f998, %f997, %f870;
	st.f32 	[%rd98+72], %f998;
	ld.f32 	%f999, [%rd25+76];
	add.f32 	%f1000, %f999, %f872;
	st.f32 	[%rd98+76], %f1000;
	ld.f32 	%f1001, [%rd25+80];
	add.f32 	%f1002, %f1001, %f874;
	st.f32 	[%rd98+80], %f1002;
	ld.f32 	%f1003, [%rd25+84];
	add.f32 	%f1004, %f1003, %f876;
	st.f32 	[%rd98+84], %f1004;
	ld.f32 	%f1005, [%rd25+88];
	add.f32 	%f1006, %f1005, %f878;
	st.f32 	[%rd98+88], %f1006;
	ld.f32 	%f1007, [%rd25+92];
	add.f32 	%f1008, %f1007, %f880;
	st.f32 	[%rd98+92], %f1008;
	ld.f32 	%f1009, [%rd25+96];
	add.f32 	%f1010, %f1009, %f882;
	st.f32 	[%rd98+96], %f1010;
	ld.f32 	%f1011, [%rd25+100];
	add.f32 	%f1012, %f1011, %f884;
	st.f32 	[%rd98+100], %f1012;
	ld.f32 	%f1013, [%rd25+104];
	add.f32 	%f1014, %f1013, %f886;
	st.f32 	[%rd98+104], %f1014;
	ld.f32 	%f1015, [%rd25+108];
	add.f32 	%f1016, %f1015, %f888;
	st.f32 	[%rd98+108], %f1016;
	ld.f32 	%f1017, [%rd25+112];
	add.f32 	%f1018, %f1017, %f890;
	st.f32 	[%rd98+112], %f1018;
	ld.f32 	%f1019, [%rd25+116];
	add.f32 	%f1020, %f1019, %f892;
	st.f32 	[%rd98+116], %f1020;
	ld.f32 	%f1021, [%rd25+120];
	add.f32 	%f1022, %f1021, %f894;
	st.f32 	[%rd98+120], %f1022;
	ld.f32 	%f1023, [%rd25+124];
	add.f32 	%f1024, %f1023, %f896;
	st.f32 	[%rd98+124], %f1024;
	ld.f32 	%f1025, [%rd25+128];
	add.f32 	%f1026, %f1025, %f898;
	st.f32 	[%rd98+128], %f1026;
	ld.f32 	%f1027, [%rd25+132];
	add.f32 	%f1028, %f1027, %f900;
	st.f32 	[%rd98+132], %f1028;
	ld.f32 	%f1029, [%rd25+136];
	add.f32 	%f1030, %f1029, %f902;
	st.f32 	[%rd98+136], %f1030;
	ld.f32 	%f1031, [%rd25+140];
	add.f32 	%f1032, %f1031, %f904;
	st.f32 	[%rd98+140], %f1032;
	ld.f32 	%f1033, [%rd25+144];
	add.f32 	%f1034, %f1033, %f906;
	st.f32 	[%rd98+144], %f1034;
	ld.f32 	%f1035, [%rd25+148];
	add.f32 	%f1036, %f1035, %f908;
	st.f32 	[%rd98+148], %f1036;
	ld.f32 	%f1037, [%rd25+152];
	add.f32 	%f1038, %f1037, %f910;
	st.f32 	[%rd98+152], %f1038;
	ld.f32 	%f1039, [%rd25+156];
	add.f32 	%f1040, %f1039, %f912;
	st.f32 	[%rd98+156], %f1040;
	ld.f32 	%f1041, [%rd25+160];
	add.f32 	%f1042, %f1041, %f914;
	st.f32 	[%rd98+160], %f1042;
	ld.f32 	%f1043, [%rd25+164];
	add.f32 	%f1044, %f1043, %f916;
	st.f32 	[%rd98+164], %f1044;
	ld.f32 	%f1045, [%rd25+168];
	add.f32 	%f1046, %f1045, %f918;
	st.f32 	[%rd98+168], %f1046;
	ld.f32 	%f1047, [%rd25+172];
	add.f32 	%f1048, %f1047, %f920;
	st.f32 	[%rd98+172], %f1048;
	ld.f32 	%f1049, [%rd25+176];
	add.f32 	%f1050, %f1049, %f922;
	st.f32 	[%rd98+176], %f1050;
	ld.f32 	%f1051, [%rd25+180];
	add.f32 	%f1052, %f1051, %f924;
	st.f32 	[%rd98+180], %f1052;
	ld.f32 	%f1053, [%rd25+184];
	add.f32 	%f1054, %f1053, %f926;
	st.f32 	[%rd98+184], %f1054;
	ld.f32 	%f1055, [%rd25+188];
	add.f32 	%f1056, %f1055, %f928;
	st.f32 	[%rd98+188], %f1056;
	ld.f32 	%f1057, [%rd25+192];
	add.f32 	%f1058, %f1057, %f930;
	st.f32 	[%rd98+192], %f1058;
	ld.f32 	%f1059, [%rd25+196];
	add.f32 	%f1060, %f1059, %f932;
	st.f32 	[%rd98+196], %f1060;
	ld.f32 	%f1061, [%rd25+200];
	add.f32 	%f1062, %f1061, %f934;
	st.f32 	[%rd98+200], %f1062;
	ld.f32 	%f1063, [%rd25+204];
	add.f32 	%f1064, %f1063, %f936;
	st.f32 	[%rd98+204], %f1064;
	ld.f32 	%f1065, [%rd25+208];
	add.f32 	%f1066, %f1065, %f938;
	st.f32 	[%rd98+208], %f1066;
	ld.f32 	%f1067, [%rd25+212];
	add.f32 	%f1068, %f1067, %f940;
	st.f32 	[%rd98+212], %f1068;
	ld.f32 	%f1069, [%rd25+216];
	add.f32 	%f1070, %f1069, %f942;
	st.f32 	[%rd98+216], %f1070;
	ld.f32 	%f1071, [%rd25+220];
	add.f32 	%f1072, %f1071, %f944;
	st.f32 	[%rd98+220], %f1072;
	ld.f32 	%f1073, [%rd25+224];
	add.f32 	%f1074, %f1073, %f946;
	st.f32 	[%rd98+224], %f1074;
	ld.f32 	%f1075, [%rd25+228];
	add.f32 	%f1076, %f1075, %f948;
	st.f32 	[%rd98+228], %f1076;
	ld.f32 	%f1077, [%rd25+232];
	add.f32 	%f1078, %f1077, %f950;
	st.f32 	[%rd98+232], %f1078;
	ld.f32 	%f1079, [%rd25+236];
	add.f32 	%f1080, %f1079, %f952;
	st.f32 	[%rd98+236], %f1080;
	ld.f32 	%f1081, [%rd25+240];
	add.f32 	%f1082, %f1081, %f954;
	st.f32 	[%rd98+240], %f1082;
	ld.f32 	%f1083, [%rd25+244];
	add.f32 	%f1084, %f1083, %f956;
	st.f32 	[%rd98+244], %f1084;
	ld.f32 	%f1085, [%rd25+248];
	add.f32 	%f1086, %f1085, %f958;
	st.f32 	[%rd98+248], %f1086;
	ld.f32 	%f1087, [%rd25+252];
	add.f32 	%f1088, %f1087, %f960;
	st.f32 	[%rd98+252], %f1088;
	ld.f32 	%f1089, [%rd27];
	add.f32 	%f1090, %f1089, %f962;
	st.f32 	[%rd98], %f1090;
	ld.f32 	%f1091, [%rd27+4];
	add.f32 	%f1092, %f1091, %f964;
	st.f32 	[%rd98+4], %f1092;
	ld.f32 	%f1093, [%rd27+8];
	add.f32 	%f1094, %f1093, %f966;
	st.f32 	[%rd98+8], %f1094;
	ld.f32 	%f1095, [%rd27+12];
	add.f32 	%f1096, %f1095, %f968;
	st.f32 	[%rd98+12], %f1096;
	ld.f32 	%f1097, [%rd27+16];
	add.f32 	%f1098, %f1097, %f970;
	st.f32 	[%rd98+16], %f1098;
	ld.f32 	%f1099, [%rd27+20];
	add.f32 	%f1100, %f1099, %f972;
	st.f32 	[%rd98+20], %f1100;
	ld.f32 	%f1101, [%rd27+24];
	add.f32 	%f1102, %f1101, %f974;
	st.f32 	[%rd98+24], %f1102;
	ld.f32 	%f1103, [%rd27+28];
	add.f32 	%f1104, %f1103, %f976;
	st.f32 	[%rd98+28], %f1104;
	ld.f32 	%f1105, [%rd27+32];
	add.f32 	%f1106, %f1105, %f978;
	st.f32 	[%rd98+32], %f1106;
	ld.f32 	%f1107, [%rd27+36];
	add.f32 	%f1108, %f1107, %f980;
	st.f32 	[%rd98+36], %f1108;
	ld.f32 	%f1109, [%rd27+40];
	add.f32 	%f1110, %f1109, %f982;
	st.f32 	[%rd98+40], %f1110;
	ld.f32 	%f1111, [%rd27+44];
	add.f32 	%f1112, %f1111, %f984;
	st.f32 	[%rd98+44], %f1112;
	ld.f32 	%f1113, [%rd27+48];
	add.f32 	%f1114, %f1113, %f986;
	st.f32 	[%rd98+48], %f1114;
	ld.f32 	%f1115, [%rd27+52];
	add.f32 	%f1116, %f1115, %f988;
	st.f32 	[%rd98+52], %f1116;
	ld.f32 	%f1117, [%rd27+56];
	add.f32 	%f1118, %f1117, %f990;
	st.f32 	[%rd98+56], %f1118;
	ld.f32 	%f1119, [%rd27+60];
	add.f32 	%f1120, %f1119, %f992;
	st.f32 	[%rd98+60], %f1120;
	ld.f32 	%f1121, [%rd27+64];
	add.f32 	%f1122, %f1121, %f994;
	st.f32 	[%rd98+64], %f1122;
	ld.f32 	%f1123, [%rd27+68];
	add.f32 	%f1124, %f1123, %f996;
	st.f32 	[%rd98+68], %f1124;
	ld.f32 	%f1125, [%rd27+72];
	add.f32 	%f1126, %f1125, %f998;
	st.f32 	[%rd98+72], %f1126;
	ld.f32 	%f1127, [%rd27+76];
	add.f32 	%f1128, %f1127, %f1000;
	st.f32 	[%rd98+76], %f1128;
	ld.f32 	%f1129, [%rd27+80];
	add.f32 	%f1130, %f1129, %f1002;
	st.f32 	[%rd98+80], %f1130;
	ld.f32 	%f1131, [%rd27+84];
	add.f32 	%f1132, %f1131, %f1004;
	st.f32 	[%rd98+84], %f1132;
	ld.f32 	%f1133, [%rd27+88];
	add.f32 	%f1134, %f1133, %f1006;
	st.f32 	[%rd98+88], %f1134;
	ld.f32 	%f1135, [%rd27+92];
	add.f32 	%f1136, %f1135, %f1008;
	st.f32 	[%rd98+92], %f1136;
	ld.f32 	%f1137, [%rd27+96];
	add.f32 	%f1138, %f1137, %f1010;
	st.f32 	[%rd98+96], %f1138;
	ld.f32 	%f1139, [%rd27+100];
	add.f32 	%f1140, %f1139, %f1012;
	st.f32 	[%rd98+100], %f1140;
	ld.f32 	%f1141, [%rd27+104];
	add.f32 	%f1142, %f1141, %f1014;
	st.f32 	[%rd98+104], %f1142;
	ld.f32 	%f1143, [%rd27+108];
	add.f32 	%f1144, %f1143, %f1016;
	st.f32 	[%rd98+108], %f1144;
	ld.f32 	%f1145, [%rd27+112];
	add.f32 	%f1146, %f1145, %f1018;
	st.f32 	[%rd98+112], %f1146;
	ld.f32 	%f1147, [%rd27+116];
	add.f32 	%f1148, %f1147, %f1020;
	st.f32 	[%rd98+116], %f1148;
	ld.f32 	%f1149, [%rd27+120];
	add.f32 	%f1150, %f1149, %f1022;
	st.f32 	[%rd98+120], %f1150;
	ld.f32 	%f1151, [%rd27+124];
	add.f32 	%f1152, %f1151, %f1024;
	st.f32 	[%rd98+124], %f1152;
	ld.f32 	%f1153, [%rd27+128];
	add.f32 	%f1154, %f1153, %f1026;
	st.f32 	[%rd98+128], %f1154;
	ld.f32 	%f1155, [%rd27+132];
	add.f32 	%f1156, %f1155, %f1028;
	st.f32 	[%rd98+132], %f1156;
	ld.f32 	%f1157, [%rd27+136];
	add.f32 	%f1158, %f1157, %f1030;
	st.f32 	[%rd98+136], %f1158;
	ld.f32 	%f1159, [%rd27+140];
	add.f32 	%f1160, %f1159, %f1032;
	st.f32 	[%rd98+140], %f1160;
	ld.f32 	%f1161, [%rd27+144];
	add.f32 	%f1162, %f1161, %f1034;
	st.f32 	[%rd98+144], %f1162;
	ld.f32 	%f1163, [%rd27+148];
	add.f32 	%f1164, %f1163, %f1036;
	st.f32 	[%rd98+148], %f1164;
	ld.f32 	%f1165, [%rd27+152];
	add.f32 	%f1166, %f1165, %f1038;
	st.f32 	[%rd98+152], %f1166;
	ld.f32 	%f1167, [%rd27+156];
	add.f32 	%f1168, %f1167, %f1040;
	st.f32 	[%rd98+156], %f1168;
	ld.f32 	%f1169, [%rd27+160];
	add.f32 	%f1170, %f1169, %f1042;
	st.f32 	[%rd98+160], %f1170;
	ld.f32 	%f1171, [%rd27+164];
	add.f32 	%f1172, %f1171, %f1044;
	st.f32 	[%rd98+164], %f1172;
	ld.f32 	%f1173, [%rd27+168];
	add.f32 	%f1174, %f1173, %f1046;
	st.f32 	[%rd98+168], %f1174;
	ld.f32 	%f1175, [%rd27+172];
	add.f32 	%f1176, %f1175, %f1048;
	st.f32 	[%rd98+172], %f1176;
	ld.f32 	%f1177, [%rd27+176];
	add.f32 	%f1178, %f1177, %f1050;
	st.f32 	[%rd98+176], %f1178;
	ld.f32 	%f1179, [%rd27+180];
	add.f32 	%f1180, %f1179, %f1052;
	st.f32 	[%rd98+180], %f1180;
	ld.f32 	%f1181, [%rd27+184];
	add.f32 	%f1182, %f1181, %f1054;
	st.f32 	[%rd98+184], %f1182;
	ld.f32 	%f1183, [%rd27+188];
	add.f32 	%f1184, %f1183, %f1056;
	st.f32 	[%rd98+188], %f1184;
	ld.f32 	%f1185, [%rd27+192];
	add.f32 	%f1186, %f1185, %f1058;
	st.f32 	[%rd98+192], %f1186;
	ld.f32 	%f1187, [%rd27+196];
	add.f32 	%f1188, %f1187, %f1060;
	st.f32 	[%rd98+196], %f1188;
	ld.f32 	%f1189, [%rd27+200];
	add.f32 	%f1190, %f1189, %f1062;
	st.f32 	[%rd98+200], %f1190;
	ld.f32 	%f1191, [%rd27+204];
	add.f32 	%f1192, %f1191, %f1064;
	st.f32 	[%rd98+204], %f1192;
	ld.f32 	%f1193, [%rd27+208];
	add.f32 	%f1194, %f1193, %f1066;
	st.f32 	[%rd98+208], %f1194;
	ld.f32 	%f1195, [%rd27+212];
	add.f32 	%f1196, %f1195, %f1068;
	st.f32 	[%rd98+212], %f1196;
	ld.f32 	%f1197, [%rd27+216];
	add.f32 	%f1198, %f1197, %f1070;
	st.f32 	[%rd98+216], %f1198;
	ld.f32 	%f1199, [%rd27+220];
	add.f32 	%f1200, %f1199, %f1072;
	st.f32 	[%rd98+220], %f1200;
	ld.f32 	%f1201, [%rd27+224];
	add.f32 	%f1202, %f1201, %f1074;
	st.f32 	[%rd98+224], %f1202;
	ld.f32 	%f1203, [%rd27+228];
	add.f32 	%f1204, %f1203, %f1076;
	st.f32 	[%rd98+228], %f1204;
	ld.f32 	%f1205, [%rd27+232];
	add.f32 	%f1206, %f1205, %f1078;
	st.f32 	[%rd98+232], %f1206;
	ld.f32 	%f1207, [%rd27+236];
	add.f32 	%f1208, %f1207, %f1080;
	st.f32 	[%rd98+236], %f1208;
	ld.f32 	%f1209, [%rd27+240];
	add.f32 	%f1210, %f1209, %f1082;
	st.f32 	[%rd98+240], %f1210;
	ld.f32 	%f1211, [%rd27+244];
	add.f32 	%f1212, %f1211, %f1084;
	st.f32 	[%rd98+244], %f1212;
	ld.f32 	%f1213, [%rd27+248];
	add.f32 	%f1214, %f1213, %f1086;
	st.f32 	[%rd98+248], %f1214;
	ld.f32 	%f1215, [%rd27+252];
	add.f32 	%f1216, %f1215, %f1088;
	st.f32 	[%rd98+252], %f1216;
	ld.f32 	%f1217, [%rd29];
	add.f32 	%f1218, %f1217, %f1090;
	st.f32 	[%rd98], %f1218;
	ld.f32 	%f1219, [%rd29+4];
	add.f32 	%f1220, %f1219, %f1092;
	st.f32 	[%rd98+4], %f1220;
	ld.f32 	%f1221, [%rd29+8];
	add.f32 	%f1222, %f1221, %f1094;
	st.f32 	[%rd98+8], %f1222;
	ld.f32 	%f1223, [%rd29+12];
	add.f32 	%f1224, %f1223, %f1096;
	st.f32 	[%rd98+12], %f1224;
	ld.f32 	%f1225, [%rd29+16];
	add.f32 	%f1226, %f1225, %f1098;
	st.f32 	[%rd98+16], %f1226;
	ld.f32 	%f1227, [%rd29+20];
	add.f32 	%f1228, %f1227, %f1100;
	st.f32 	[%rd98+20], %f1228;
	ld.f32 	%f1229, [%rd29+24];
	add.f32 	%f1230, %f1229, %f1102;
	st.f32 	[%rd98+24], %f1230;
	ld.f32 	%f1231, [%rd29+28];
	add.f32 	%f1232, %f1231, %f1104;
	st.f32 	[%rd98+28], %f1232;
	ld.f32 	%f1233, [%rd29+32];
	add.f32 	%f1234, %f1233, %f1106;
	st.f32 	[%rd98+32], %f1234;
	ld.f32 	%f1235, [%rd29+36];
	add.f32 	%f1236, %f1235, %f1108;
	st.f32 	[%rd98+36], %f1236;
	ld.f32 	%f1237, [%rd29+40];
	add.f32 	%f1238, %f1237, %f1110;
	st.f32 	[%rd98+40], %f1238;
	ld.f32 	%f1239, [%rd29+44];
	add.f32 	%f1240, %f1239, %f1112;
	st.f32 	[%rd98+44], %f1240;
	ld.f32 	%f1241, [%rd29+48];
	add.f32 	%f1242, %f1241, %f1114;
	st.f32 	[%rd98+48], %f1242;
	ld.f32 	%f1243, [%rd29+52];
	add.f32 	%f1244, %f1243, %f1116;
	st.f32 	[%rd98+52], %f1244;
	ld.f32 	%f1245, [%rd29+56];
	add.f32 	%f1246, %f1245, %f1118;
	st.f32 	[%rd98+56], %f1246;
	ld.f32 	%f1247, [%rd29+60];
	add.f32 	%f1248, %f1247, %f1120;
	st.f32 	[%rd98+60], %f1248;
	ld.f32 	%f1249, [%rd29+64];
	add.f32 	%f1250, %f1249, %f1122;
	st.f32 	[%rd98+64], %f1250;
	ld.f32 	%f1251, [%rd29+68];
	add.f32 	%f1252, %f1251, %f1124;
	st.f32 	[%rd98+68], %f1252;
	ld.f32 	%f1253, [%rd29+72];
	add.f32 	%f1254, %f1253, %f1126;
	st.f32 	[%rd98+72], %f1254;
	ld.f32 	%f1255, [%rd29+76];
	add.f32 	%f1256, %f1255, %f1128;
	st.f32 	[%rd98+76], %f1256;
	ld.f32 	%f1257, [%rd29+80];
	add.f32 	%f1258, %f1257, %f1130;
	st.f32 	[%rd98+80], %f1258;
	ld.f32 	%f1259, [%rd29+84];
	add.f32 	%f1260, %f1259, %f1132;
	st.f32 	[%rd98+84], %f1260;
	ld.f32 	%f1261, [%rd29+88];
	add.f32 	%f1262, %f1261, %f1134;
	st.f32 	[%rd98+88], %f1262;
	ld.f32 	%f1263, [%rd29+92];
	add.f32 	%f1264, %f1263, %f1136;
	st.f32 	[%rd98+92], %f1264;
	ld.f32 	%f1265, [%rd29+96];
	add.f32 	%f1266, %f1265, %f1138;
	st.f32 	[%rd98+96], %f1266;
	ld.f32 	%f1267, [%rd29+100];
	add.f32 	%f1268, %f1267, %f1140;
	st.f32 	[%rd98+100], %f1268;
	ld.f32 	%f1269, [%rd29+104];
	add.f32 	%f1270, %f1269, %f1142;
	st.f32 	[%rd98+104], %f1270;
	ld.f32 	%f1271, [%rd29+108];
	add.f32 	%f1272, %f1271, %f1144;
	st.f32 	[%rd98+108], %f1272;
	ld.f32 	%f1273, [%rd29+112];
	add.f32 	%f1274, %f1273, %f1146;
	st.f32 	[%rd98+112], %f1274;
	ld.f32 	%f1275, [%rd29+116];
	add.f32 	%f1276, %f1275, %f1148;
	st.f32 	[%rd98+116], %f1276;
	ld.f32 	%f1277, [%rd29+120];
	add.f32 	%f1278, %f1277, %f1150;
	st.f32 	[%rd98+120], %f1278;
	ld.f32 	%f1279, [%rd29+124];
	add.f32 	%f1280, %f1279, %f1152;
	st.f32 	[%rd98+124], %f1280;
	ld.f32 	%f1281, [%rd29+128];
	add.f32 	%f1282, %f1281, %f1154;
	st.f32 	[%rd98+128], %f1282;
	ld.f32 	%f1283, [%rd29+132];
	add.f32 	%f1284, %f1283, %f1156;
	st.f32 	[%rd98+132], %f1284;
	ld.f32 	%f1285, [%rd29+136];
	add.f32 	%f1286, %f1285, %f1158;
	st.f32 	[%rd98+136], %f1286;
	ld.f32 	%f1287, [%rd29+140];
	add.f32 	%f1288, %f1287, %f1160;
	st.f32 	[%rd98+140], %f1288;
	ld.f32 	%f1289, [%rd29+144];
	add.f32 	%f1290, %f1289, %f1162;
	st.f32 	[%rd98+144], %f1290;
	ld.f32 	%f1291, [%rd29+148];
	add.f32 	%f1292, %f1291, %f1164;
	st.f32 	[%rd98+148], %f1292;
	ld.f32 	%f1293, [%rd29+152];
	add.f32 	%f1294, %f1293, %f1166;
	st.f32 	[%rd98+152], %f1294;
	ld.f32 	%f1295, [%rd29+156];
	add.f32 	%f1296, %f1295, %f1168;
	st.f32 	[%rd98+156], %f1296;
	ld.f32 	%f1297, [%rd29+160];
	add.f32 	%f1298, %f1297, %f1170;
	st.f32 	[%rd98+160], %f1298;
	ld.f32 	%f1299, [%rd29+164];
	add.f32 	%f1300, %f1299, %f1172;
	st.f32 	[%rd98+164], %f1300;
	ld.f32 	%f1301, [%rd29+168];
	add.f32 	%f1302, %f1301, %f1174;
	st.f32 	[%rd98+168], %f1302;
	ld.f32 	%f1303, [%rd29+172];
	add.f32 	%f1304, %f1303, %f1176;
	st.f32 	[%rd98+172], %f1304;
	ld.f32 	%f1305, [%rd29+176];
	add.f32 	%f1306, %f1305, %f1178;
	st.f32 	[%rd98+176], %f1306;
	ld.f32 	%f1307, [%rd29+180];
	add.f32 	%f1308, %f1307, %f1180;
	st.f32 	[%rd98+180], %f1308;
	ld.f32 	%f1309, [%rd29+184];
	add.f32 	%f1310, %f1309, %f1182;
	st.f32 	[%rd98+184], %f1310;
	ld.f32 	%f1311, [%rd29+188];
	add.f32 	%f1312, %f1311, %f1184;
	st.f32 	[%rd98+188], %f1312;
	ld.f32 	%f1313, [%rd29+192];
	add.f32 	%f1314, %f1313, %f1186;
	st.f32 	[%rd98+192], %f1314;
	ld.f32 	%f1315, [%rd29+196];
	add.f32 	%f1316, %f1315, %f1188;
	st.f32 	[%rd98+196], %f1316;
	ld.f32 	%f1317, [%rd29+200];
	add.f32 	%f1318, %f1317, %f1190;
	st.f32 	[%rd98+200], %f1318;
	ld.f32 	%f1319, [%rd29+204];
	add.f32 	%f1320, %f1319, %f1192;
	st.f32 	[%rd98+204], %f1320;
	ld.f32 	%f1321, [%rd29+208];
	add.f32 	%f1322, %f1321, %f1194;
	st.f32 	[%rd98+208], %f1322;
	ld.f32 	%f1323, [%rd29+212];
	add.f32 	%f1324, %f1323, %f1196;
	st.f32 	[%rd98+212], %f1324;
	ld.f32 	%f1325, [%rd29+216];
	add.f32 	%f1326, %f1325, %f1198;
	st.f32 	[%rd98+216], %f1326;
	ld.f32 	%f1327, [%rd29+220];
	add.f32 	%f1328, %f1327, %f1200;
	st.f32 	[%rd98+220], %f1328;
	ld.f32 	%f1329, [%rd29+224];
	add.f32 	%f1330, %f1329, %f1202;
	st.f32 	[%rd98+224], %f1330;
	ld.f32 	%f1331, [%rd29+228];
	add.f32 	%f1332, %f1331, %f1204;
	st.f32 	[%rd98+228], %f1332;
	ld.f32 	%f1333, [%rd29+232];
	add.f32 	%f1334, %f1333, %f1206;
	st.f32 	[%rd98+232], %f1334;
	ld.f32 	%f1335, [%rd29+236];
	add.f32 	%f1336, %f1335, %f1208;
	st.f32 	[%rd98+236], %f1336;
	ld.f32 	%f1337, [%rd29+240];
	add.f32 	%f1338, %f1337, %f1210;
	st.f32 	[%rd98+240], %f1338;
	ld.f32 	%f1339, [%rd29+244];
	add.f32 	%f1340, %f1339, %f1212;
	st.f32 	[%rd98+244], %f1340;
	ld.f32 	%f1341, [%rd29+248];
	add.f32 	%f1342, %f1341, %f1214;
	st.f32 	[%rd98+248], %f1342;
	ld.f32 	%f1343, [%rd29+252];
	add.f32 	%f1344, %f1343, %f1216;
	st.f32 	[%rd98+252], %f1344;
	setp.lt.u32 	%p3, %r57, 4096;
	mov.b32 	%r239, 2048;
	@%p3 bra 	$L__BB14_47;
	add.s32 	%r34, %r57, -2048;
	mov.b32 	%r239, 2048;
$L__BB14_45:
	mul.wide.s32 	%rd48, %r239, 8;
	add.s64 	%rd33, %rd16, %rd48;
	// begin inline asm
	ld.global.nc.u64 %rd32, [%rd33];
	// end inline asm
	add.s64 	%rd35, %rd33, 2048;
	// begin inline asm
	ld.global.nc.u64 %rd34, [%rd35];
	// end inline asm
	add.s64 	%rd37, %rd33, 4096;
	// begin inline asm
	ld.global.nc.u64 %rd36, [%rd37];
	// end inline asm
	add.s64 	%rd39, %rd33, 6144;
	// begin inline asm
	ld.global.nc.u64 %rd38, [%rd39];
	// end inline asm
	add.s64 	%rd41, %rd33, 8192;
	// begin inline asm
	ld.global.nc.u64 %rd40, [%rd41];
	// end inline asm
	add.s64 	%rd43, %rd33, 10240;
	// begin inline asm
	ld.global.nc.u64 %rd42, [%rd43];
	// end inline asm
	add.s64 	%rd45, %rd33, 12288;
	// begin inline asm
	ld.global.nc.u64 %rd44, [%rd45];
	// end inline asm
	add.s64 	%rd47, %rd33, 14336;
	// begin inline asm
	ld.global.nc.u64 %rd46, [%rd47];
	// end inline asm
	ld.f32 	%f1345, [%rd32];
	ld.f32 	%f1346, [%rd98];
	add.f32 	%f1347, %f1345, %f1346;
	st.f32 	[%rd98], %f1347;
	ld.f32 	%f1348, [%rd32+4];
	ld.f32 	%f1349, [%rd98+4];
	add.f32 	%f1350, %f1348, %f1349;
	st.f32 	[%rd98+4], %f1350;
	ld.f32 	%f1351, [%rd32+8];
	ld.f32 	%f1352, [%rd98+8];
	add.f32 	%f1353, %f1351, %f1352;
	st.f32 	[%rd98+8], %f1353;
	ld.f32 	%f1354, [%rd32+12];
	ld.f32 	%f1355, [%rd98+12];
	add.f32 	%f1356, %f1354, %f1355;
	st.f32 	[%rd98+12], %f1356;
	ld.f32 	%f1357, [%rd32+16];
	ld.f32 	%f1358, [%rd98+16];
	add.f32 	%f1359, %f1357, %f1358;
	st.f32 	[%rd98+16], %f1359;
	ld.f32 	%f1360, [%rd32+20];
	ld.f32 	%f1361, [%rd98+20];
	add.f32 	%f1362, %f1360, %f1361;
	st.f32 	[%rd98+20], %f1362;
	ld.f32 	%f1363, [%rd32+24];
	ld.f32 	%f1364, [%rd98+24];
	add.f32 	%f1365, %f1363, %f1364;
	st.f32 	[%rd98+24], %f1365;
	ld.f32 	%f1366, [%rd32+28];
	ld.f32 	%f1367, [%rd98+28];
	add.f32 	%f1368, %f1366, %f1367;
	st.f32 	[%rd98+28], %f1368;
	ld.f32 	%f1369, [%rd32+32];
	ld.f32 	%f1370, [%rd98+32];
	add.f32 	%f1371, %f1369, %f1370;
	st.f32 	[%rd98+32], %f1371;
	ld.f32 	%f1372, [%rd32+36];
	ld.f32 	%f1373, [%rd98+36];
	add.f32 	%f1374, %f1372, %f1373;
	st.f32 	[%rd98+36], %f1374;
	ld.f32 	%f1375, [%rd32+40];
	ld.f32 	%f1376, [%rd98+40];
	add.f32 	%f1377, %f1375, %f1376;
	st.f32 	[%rd98+40], %f1377;
	ld.f32 	%f1378, [%rd32+44];
	ld.f32 	%f1379, [%rd98+44];
	add.f32 	%f1380, %f1378, %f1379;
	st.f32 	[%rd98+44], %f1380;
	ld.f32 	%f1381, [%rd32+48];
	ld.f32 	%f1382, [%rd98+48];
	add.f32 	%f1383, %f1381, %f1382;
	st.f32 	[%rd98+48], %f1383;
	ld.f32 	%f1384, [%rd32+52];
	ld.f32 	%f1385, [%rd98+52];
	add.f32 	%f1386, %f1384, %f1385;
	st.f32 	[%rd98+52], %f1386;
	ld.f32 	%f1387, [%rd32+56];
	ld.f32 	%f1388, [%rd98+56];
	add.f32 	%f1389, %f1387, %f1388;
	st.f32 	[%rd98+56], %f1389;
	ld.f32 	%f1390, [%rd32+60];
	ld.f32 	%f1391, [%rd98+60];
	add.f32 	%f1392, %f1390, %f1391;
	st.f32 	[%rd98+60], %f1392;
	ld.f32 	%f1393, [%rd32+64];
	ld.f32 	%f1394, [%rd98+64];
	add.f32 	%f1395, %f1393, %f1394;
	st.f32 	[%rd98+64], %f1395;
	ld.f32 	%f1396, [%rd32+68];
	ld.f32 	%f1397, [%rd98+68];
	add.f32 	%f1398, %f1396, %f1397;
	st.f32 	[%rd98+68], %f1398;
	ld.f32 	%f1399, [%rd32+72];
	ld.f32 	%f1400, [%rd98+72];
	add.f32 	%f1401, %f1399, %f1400;
	st.f32 	[%rd98+72], %f1401;
	ld.f32 	%f1402, [%rd32+76];
	ld.f32 	%f1403, [%rd98+76];
	add.f32 	%f1404, %f1402, %f1403;
	st.f32 	[%rd98+76], %f1404;
	ld.f32 	%f1405, [%rd32+80];
	ld.f32 	%f1406, [%rd98+80];
	add.f32 	%f1407, %f1405, %f1406;
	st.f32 	[%rd98+80], %f1407;
	ld.f32 	%f1408, [%rd32+84];
	ld.f32 	%f1409, [%rd98+84];
	add.f32 	%f1410, %f1408, %f1409;
	st.f32 	[%rd98+84], %f1410;
	ld.f32 	%f1411, [%rd32+88];
	ld.f32 	%f1412, [%rd98+88];
	add.f32 	%f1413, %f1411, %f1412;
	st.f32 	[%rd98+88], %f1413;
	ld.f32 	%f1414, [%rd32+92];
	ld.f32 	%f1415, [%rd98+92];
	add.f32 	%f1416, %f1414, %f1415;
	st.f32 	[%rd98+92], %f1416;
	ld.f32 	%f1417, [%rd32+96];
	ld.f32 	%f1418, [%rd98+96];
	add.f32 	%f1419, %f1417, %f1418;
	st.f32 	[%rd98+96], %f1419;
	ld.f32 	%f1420, [%rd32+100];
	ld.f32 	%f1421, [%rd98+100];
	add.f32 	%f1422, %f1420, %f1421;
	st.f32 	[%rd98+100], %f1422;
	ld.f32 	%f1423, [%rd32+104];
	ld.f32 	%f1424, [%rd98+104];
	add.f32 	%f1425, %f1423, %f1424;
	st.f32 	[%rd98+104], %f1425;
	ld.f32 	%f1426, [%rd32+108];
	ld.f32 	%f1427, [%rd98+108];
	add.f32 	%f1428, %f1426, %f1427;
	st.f32 	[%rd98+108], %f1428;
	ld.f32 	%f1429, [%rd32+112];
	ld.f32 	%f1430, [%rd98+112];
	add.f32 	%f1431, %f1429, %f1430;
	st.f32 	[%rd98+112], %f1431;
	ld.f32 	%f1432, [%rd32+116];
	ld.f32 	%f1433, [%rd98+116];
	add.f32 	%f1434, %f1432, %f1433;
	st.f32 	[%rd98+116], %f1434;
	ld.f32 	%f1435, [%rd32+120];
	ld.f32 	%f1436, [%rd98+120];
	add.f32 	%f1437, %f1435, %f1436;
	st.f32 	[%rd98+120], %f1437;
	ld.f32 	%f1438, [%rd32+124];
	ld.f32 	%f1439, [%rd98+124];
	add.f32 	%f1440, %f1438, %f1439;
	st.f32 	[%rd98+124], %f1440;
	ld.f32 	%f1441, [%rd32+128];
	ld.f32 	%f1442, [%rd98+128];
	add.f32 	%f1443, %f1441, %f1442;
	st.f32 	[%rd98+128], %f1443;
	ld.f32 	%f1444, [%rd32+132];
	ld.f32 	%f1445, [%rd98+132];
	add.f32 	%f1446, %f1444, %f1445;
	st.f32 	[%rd98+132], %f1446;
	ld.f32 	%f1447, [%rd32+136];
	ld.f32 	%f1448, [%rd98+136];
	add.f32 	%f1449, %f1447, %f1448;
	st.f32 	[%rd98+136], %f1449;
	ld.f32 	%f1450, [%rd32+140];
	ld.f32 	%f1451, [%rd98+140];
	add.f32 	%f1452, %f1450, %f1451;
	st.f32 	[%rd98+140], %f1452;
	ld.f32 	%f1453, [%rd32+144];
	ld.f32 	%f1454, [%rd98+144];
	add.f32 	%f1455, %f1453, %f1454;
	st.f32 	[%rd98+144], %f1455;
	ld.f32 	%f1456, [%rd32+148];
	ld.f32 	%f1457, [%rd98+148];
	add.f32 	%f1458, %f1456, %f1457;
	st.f32 	[%rd98+148], %f1458;
	ld.f32 	%f1459, [%rd32+152];
	ld.f32 	%f1460, [%rd98+152];
	add.f32 	%f1461, %f1459, %f1460;
	st.f32 	[%rd98+152], %f1461;
	ld.f32 	%f1462, [%rd32+156];
	ld.f32 	%f1463, [%rd98+156];
	add.f32 	%f1464, %f1462, %f1463;
	st.f32 	[%rd98+156], %f1464;
	ld.f32 	%f1465, [%rd32+160];
	ld.f32 	%f1466, [%rd98+160];
	add.f32 	%f1467, %f1465, %f1466;
	st.f32 	[%rd98+160], %f1467;
	ld.f32 	%f1468, [%rd32+164];
	ld.f32 	%f1469, [%rd98+164];
	add.f32 	%f1470, %f1468, %f1469;
	st.f32 	[%rd98+164], %f1470;
	ld.f32 	%f1471, [%rd32+168];
	ld.f32 	%f1472, [%rd98+168];
	add.f32 	%f1473, %f1471, %f1472;
	st.f32 	[%rd98+168], %f1473;
	ld.f32 	%f1474, [%rd32+172];
	ld.f32 	%f1475, [%rd98+172];
	add.f32 	%f1476, %f1474, %f1475;
	st.f32 	[%rd98+172], %f1476;
	ld.f32 	%f1477, [%rd32+176];
	ld.f32 	%f1478, [%rd98+176];
	add.f32 	%f1479, %f1477, %f1478;
	st.f32 	[%rd98+176], %f1479;
	ld.f32 	%f1480, [%rd32+180];
	ld.f32 	%f1481, [%rd98+180];
	add.f32 	%f1482, %f1480, %f1481;
	st.f32 	[%rd98+180], %f1482;
	ld.f32 	%f1483, [%rd32+184];
	ld.f32 	%f1484, [%rd98+184];
	add.f32 	%f1485, %f1483, %f1484;
	st.f32 	[%rd98+184], %f1485;
	ld.f32 	%f1486, [%rd32+188];
	ld.f32 	%f1487, [%rd98+188];
	add.f32 	%f1488, %f1486, %f1487;
	st.f32 	[%rd98+188], %f1488;
	ld.f32 	%f1489, [%rd32+192];
	ld.f32 	%f1490, [%rd98+192];
	add.f32 	%f1491, %f1489, %f1490;
	st.f32 	[%rd98+192], %f1491;
	ld.f32 	%f1492, [%rd32+196];
	ld.f32 	%f1493, [%rd98+196];
	add.f32 	%f1494, %f1492, %f1493;
	st.f32 	[%rd98+196], %f1494;
	ld.f32 	%f1495, [%rd32+200];
	ld.f32 	%f1496, [%rd98+200];
	add.f32 	%f1497, %f1495, %f1496;
	st.f32 	[%rd98+200], %f1497;
	ld.f32 	%f1498, [%rd32+204];
	ld.f32 	%f1499, [%rd98+204];
	add.f32 	%f1500, %f1498, %f1499;
	st.f32 	[%rd98+204], %f1500;
	ld.f32 	%f1501, [%rd32+208];
	ld.f32 	%f1502, [%rd98+208];
	add.f32 	%f1503, %f1501, %f1502;
	st.f32 	[%rd98+208], %f1503;
	ld.f32 	%f1504, [%rd32+212];
	ld.f32 	%f1505, [%rd98+212];
	add.f32 	%f1506, %f1504, %f1505;
	st.f32 	[%rd98+212], %f1506;
	ld.f32 	%f1507, [%rd32+216];
	ld.f32 	%f1508, [%rd98+216];
	add.f32 	%f1509, %f1507, %f1508;
	st.f32 	[%rd98+216], %f1509;
	ld.f32 	%f1510, [%rd32+220];
	ld.f32 	%f1511, [%rd98+220];
	add.f32 	%f1512, %f1510, %f1511;
	st.f32 	[%rd98+220], %f1512;
	ld.f32 	%f1513, [%rd32+224];
	ld.f32 	%f1514, [%rd98+224];
	add.f32 	%f1515, %f1513, %f1514;
	st.f32 	[%rd98+224], %f1515;
	ld.f32 	%f1516, [%rd32+228];
	ld.f32 	%f1517, [%rd98+228];
	add.f32 	%f1518, %f1516, %f1517;
	st.f32 	[%rd98+228], %f1518;
	ld.f32 	%f1519, [%rd32+232];
	ld.f32 	%f1520, [%rd98+232];
	add.f32 	%f1521, %f1519, %f1520;
	st.f32 	[%rd98+232], %f1521;
	ld.f32 	%f1522, [%rd32+236];
	ld.f32 	%f1523, [%rd98+236];
	add.f32 	%f1524, %f1522, %f1523;
	st.f32 	[%rd98+236], %f1524;
	ld.f32 	%f1525, [%rd32+240];
	ld.f32 	%f1526, [%rd98+240];
	add.f32 	%f1527, %f1525, %f1526;
	st.f32 	[%rd98+240], %f1527;
	ld.f32 	%f1528, [%rd32+244];
	ld.f32 	%f1529, [%rd98+244];
	add.f32 	%f1530, %f1528, %f1529;
	st.f32 	[%rd98+244], %f1530;
	ld.f32 	%f1531, [%rd32+248];
	ld.f32 	%f1532, [%rd98+248];
	add.f32 	%f1533, %f1531, %f1532;
	st.f32 	[%rd98+248], %f1533;
	ld.f32 	%f1534, [%rd32+252];
	ld.f32 	%f1535, [%rd98+252];
	add.f32 	%f1536, %f1534, %f1535;
	st.f32 	[%rd98+252], %f1536;
	ld.f32 	%f1537, [%rd34];
	add.f32 	%f1538, %f1537, %f1347;
	st.f32 	[%rd98], %f1538;
	ld.f32 	%f1539, [%rd34+4];
	add.f32 	%f1540, %f1539, %f1350;
	st.f32 	[%rd98+4], %f1540;
	ld.f32 	%f1541, [%rd34+8];
	add.f32 	%f1542, %f1541, %f1353;
	st.f32 	[%rd98+8], %f1542;
	ld.f32 	%f1543, [%rd34+12];
	add.f32 	%f1544, %f1543, %f1356;
	st.f32 	[%rd98+12], %f1544;
	ld.f32 	%f1545, [%rd34+16];
	add.f32 	%f1546, %f1545, %f1359;
	st.f32 	[%rd98+16], %f1546;
	ld.f32 	%f1547, [%rd34+20];
	add.f32 	%f1548, %f1547, %f1362;
	st.f32 	[%rd98+20], %f1548;
	ld.f32 	%f1549, [%rd34+24];
	add.f32 	%f1550, %f1549, %f1365;
	st.f32 	[%rd98+24], %f1550;
	ld.f32 	%f1551, [%rd34+28];
	add.f32 	%f1552, %f1551, %f1368;
	st.f32 	[%rd98+28], %f1552;
	ld.f32 	%f1553, [%rd34+32];
	add.f32 	%f1554, %f1553, %f1371;
	st.f32 	[%rd98+32], %f1554;
	ld.f32 	%f1555, [%rd34+36];
	add.f32 	%f1556, %f1555, %f1374;
	st.f32 	[%rd98+36], %f1556;
	ld.f32 	%f1557, [%rd34+40];
	add.f32 	%f1558, %f1557, %f1377;
	st.f32 	[%rd98+40], %f1558;
	ld.f32 	%f1559, [%rd34+44];
	add.f32 	%f1560, %f1559, %f1380;
	st.f32 	[%rd98+44], %f1560;
	ld.f32 	%f1561, [%rd34+48];
	add.f32 	%f1562, %f1561, %f1383;
	st.f32 	[%rd98+48], %f1562;
	ld.f32 	%f1563, [%rd34+52];
	add.f32 	%f1564, %f1563, %f1386;
	st.f32 	[%rd98+52], %f1564;
	ld.f32 	%f1565, [%rd34+56];
	add.f32 	%f1566, %f1565, %f1389;
	st.f32 	[%rd98+56], %f1566;
	ld.f32 	%f1567, [%rd34+60];
	add.f32 	%f1568, %f1567, %f1392;
	st.f32 	[%rd98+60], %f1568;
	ld.f32 	%f1569, [%rd34+64];
	add.f32 	%f1570, %f1569, %f1395;
	st.f32 	[%rd98+64], %f1570;
	ld.f32 	%f1571, [%rd34+68];
	add.f32 	%f1572, %f1571, %f1398;
	st.f32 	[%rd98+68], %f1572;
	ld.f32 	%f1573, [%rd34+72];
	add.f32 	%f1574, %f1573, %f1401;
	st.f32 	[%rd98+72], %f1574;
	ld.f32 	%f1575, [%rd34+76];
	add.f32 	%f1576, %f1575, %f1404;
	st.f32 	[%rd98+76], %f1576;
	ld.f32 	%f1577, [%rd34+80];
	add.f32 	%f1578, %f1577, %f1407;
	st.f32 	[%rd98+80], %f1578;
	ld.f32 	%f1579, [%rd34+84];
	add.f32 	%f1580, %f1579, %f1410;
	st.f32 	[%rd98+84], %f1580;
	ld.f32 	%f1581, [%rd34+88];
	add.f32 	%f1582, %f1581, %f1413;
	st.f32 	[%rd98+88], %f1582;
	ld.f32 	%f1583, [%rd34+92];
	add.f32 	%f1584, %f1583, %f1416;
	st.f32 	[%rd98+92], %f1584;
	ld.f32 	%f1585, [%rd34+96];
	add.f32 	%f1586, %f1585, %f1419;
	st.f32 	[%rd98+96], %f1586;
	ld.f32 	%f1587, [%rd34+100];
	add.f32 	%f1588, %f1587, %f1422;
	st.f32 	[%rd98+100], %f1588;
	ld.f32 	%f1589, [%rd34+104];
	add.f32 	%f1590, %f1589, %f1425;
	st.f32 	[%rd98+104], %f1590;
	ld.f32 	%f1591, [%rd34+108];
	add.f32 	%f1592, %f1591, %f1428;
	st.f32 	[%rd98+108], %f1592;
	ld.f32 	%f1593, [%rd34+112];
	add.f32 	%f1594, %f1593, %f1431;
	st.f32 	[%rd98+112], %f1594;
	ld.f32 	%f1595, [%rd34+116];
	add.f32 	%f1596, %f1595, %f1434;
	st.f32 	[%rd98+116], %f1596;
	ld.f32 	%f1597, [%rd34+120];
	add.f32 	%f1598, %f1597, %f1437;
	st.f32 	[%rd98+120], %f1598;
	ld.f32 	%f1599, [%rd34+124];
	add.f32 	%f1600, %f1599, %f1440;
	st.f32 	[%rd98+124], %f1600;
	ld.f32 	%f1601, [%rd34+128];
	add.f32 	%f1602, %f1601, %f1443;
	st.f32 	[%rd98+128], %f1602;
	ld.f32 	%f1603, [%rd34+132];
	add.f32 	%f1604, %f1603, %f1446;
	st.f32 	[%rd98+132], %f1604;
	ld.f32 	%f1605, [%rd34+136];
	add.f32 	%f1606, %f1605, %f1449;
	st.f32 	[%rd98+136], %f1606;
	ld.f32 	%f1607, [%rd34+140];
	add.f32 	%f1608, %f1607, %f1452;
	st.f32 	[%rd98+140], %f1608;
	ld.f32 	%f1609, [%rd34+144];
	add.f32 	%f1610, %f1609, %f1455;
	st.f32 	[%rd98+144], %f1610;
	ld.f32 	%f1611, [%rd34+148];
	add.f32 	%f1612, %f1611, %f1458;
	st.f32 	[%rd98+148], %f1612;
	ld.f32 	%f1613, [%rd34+152];
	add.f32 	%f1614, %f1613, %f1461;
	st.f32 	[%rd98+152], %f1614;
	ld.f32 	%f1615, [%rd34+156];
	add.f32 	%f1616, %f1615, %f1464;
	st.f32 	[%rd98+156], %f1616;
	ld.f32 	%f1617, [%rd34+160];
	add.f32 	%f1618, %f1617, %f1467;
	st.f32 	[%rd98+160], %f1618;
	ld.f32 	%f1619, [%rd34+164];
	add.f32 	%f1620, %f1619, %f1470;
	st.f32 	[%rd98+164], %f1620;
	ld.f32 	%f1621, [%rd34+168];
	add.f32 	%f1622, %f1621, %f1473;
	st.f32 	[%rd98+168], %f1622;
	ld.f32 	%f1623, [%rd34+172];
	add.f32 	%f1624, %f1623, %f1476;
	st.f32 	[%rd98+172], %f1624;
	ld.f32 	%f1625, [%rd34+176];
	add.f32 	%f1626, %f1625, %f1479;
	st.f32 	[%rd98+176], %f1626;
	ld.f32 	%f1627, [%rd34+180];
	add.f32 	%f1628, %f1627, %f1482;
	st.f32 	[%rd98+180], %f1628;
	ld.f32 	%f1629, [%rd34+184];
	add.f32 	%f1630, %f1629, %f1485;
	st.f32 	[%rd98+184], %f1630;
	ld.f32 	%f1631, [%rd34+188];
	add.f32 	%f1632, %f1631, %f1488;
	st.f32 	[%rd98+188], %f1632;
	ld.f32 	%f1633, [%rd34+192];
	add.f32 	%f1634, %f1633, %f1491;
	st.f32 	[%rd98+192], %f1634;
	ld.f32 	%f1635, [%rd34+196];
	add.f32 	%f1636, %f1635, %f1494;
	st.f32 	[%rd98+196], %f1636;
	ld.f32 	%f1637, [%rd34+200];
	add.f32 	%f1638, %f1637, %f1497;
	st.f32 	[%rd98+200], %f1638;
	ld.f32 	%f1639, [%rd34+204];
	add.f32 	%f1640, %f1639, %f1500;
	st.f32 	[%rd98+204], %f1640;
	ld.f32 	%f1641, [%rd34+208];
	add.f32 	%f1642, %f1641, %f1503;
	st.f32 	[%rd98+208], %f1642;
	ld.f32 	%f1643, [%rd34+212];
	add.f32 	%f1644, %f1643, %f1506;
	st.f32 	[%rd98+212], %f1644;
	ld.f32 	%f1645, [%rd34+216];
	add.f32 	%f1646, %f1645, %f1509;
	st.f32 	[%rd98+216], %f1646;
	ld.f32 	%f1647, [%rd34+220];
	add.f32 	%f1648, %f1647, %f1512;
	st.f32 	[%rd98+220], %f1648;
	ld.f32 	%f1649, [%rd34+224];
	add.f32 	%f1650, %f1649, %f1515;
	st.f32 	[%rd98+224], %f1650;
	ld.f32 	%f1651, [%rd34+228];
	add.f32 	%f1652, %f1651, %f1518;
	st.f32 	[%rd98+228], %f1652;
	ld.f32 	%f1653, [%rd34+232];
	add.f32 	%f1654, %f1653, %f1521;
	st.f32 	[%rd98+232], %f1654;
	ld.f32 	%f1655, [%rd34+236];
	add.f32 	%f1656, %f1655, %f1524;
	st.f32 	[%rd98+236], %f1656;
	ld.f32 	%f1657, [%rd34+240];
	add.f32 	%f1658, %f1657, %f1527;
	st.f32 	[%rd98+240], %f1658;
	ld.f32 	%f1659, [%rd34+244];
	add.f32 	%f1660, %f1659, %f1530;
	st.f32 	[%rd98+244], %f1660;
	ld.f32 	%f1661, [%rd34+248];
	add.f32 	%f1662, %f1661, %f1533;
	st.f32 	[%rd98+248], %f1662;
	ld.f32 	%f1663, [%rd34+252];
	add.f32 	%f1664, %f1663, %f1536;
	st.f32 	[%rd98+252], %f1664;
	ld.f32 	%f1665, [%rd36];
	add.f32 	%f1666, %f1665, %f1538;
	st.f32 	[%rd98], %f1666;
	ld.f32 	%f1667, [%rd36+4];
	add.f32 	%f1668, %f1667, %f1540;
	st.f32 	[%rd98+4], %f1668;
	ld.f32 	%f1669, [%rd36+8];
	add.f32 	%f1670, %f1669, %f1542;
	st.f32 	[%rd98+8], %f1670;
	ld.f32 	%f1671, [%rd36+12];
	add.f32 	%f1672, %f1671, %f1544;
	st.f32 	[%rd98+12], %f1672;
	ld.f32 	%f1673, [%rd36+16];
	add.f32 	%f1674, %f1673, %f1546;
	st.f32 	[%rd98+16], %f1674;
	ld.f32 	%f1675, [%rd36+20];
	add.f32 	%f1676, %f1675, %f1548;
	st.f32 	[%rd98+20], %f1676;
	ld.f32 	%f1677, [%rd36+24];
	add.f32 	%f1678, %f1677, %f1550;
	st.f32 	[%rd98+24], %f1678;
	ld.f32 	%f1679, [%rd36+28];
	add.f32 	%f1680, %f1679, %f1552;
	st.f32 	[%rd98+28], %f1680;
	ld.f32 	%f1681, [%rd36+32];
	add.f32 	%f1682, %f1681, %f1554;
	st.f32 	[%rd98+32], %f1682;
	ld.f32 	%f1683, [%rd36+36];
	add.f32 	%f1684, %f1683, %f1556;
	st.f32 	[%rd98+36], %f1684;
	ld.f32 	%f1685, [%rd36+40];
	add.f32 	%f1686, %f1685, %f1558;
	st.f32 	[%rd98+40], %f1686;
	ld.f32 	%f1687, [%rd36+44];
	add.f32 	%f1688, %f1687, %f1560;
	st.f32 	[%rd98+44], %f1688;
	ld.f32 	%f1689, [%rd36+48];
	add.f32 	%f1690, %f1689, %f1562;
	st.f32 	[%rd98+48], %f1690;
	ld.f32 	%f1691, [%rd36+52];
	add.f32 	%f1692, %f1691, %f1564;
	st.f32 	[%rd98+52], %f1692;
	ld.f32 	%f1693, [%rd36+56];
	add.f32 	%f1694, %f1693, %f1566;
	st.f32 	[%rd98+56], %f1694;
	ld.f32 	%f1695, [%rd36+60];
	add.f32 	%f1696, %f1695, %f1568;
	st.f32 	[%rd98+60], %f1696;
	ld.f32 	%f1697, [%rd36+64];
	add.f32 	%f1698, %f1697, %f1570;
	st.f32 	[%rd98+64], %f1698;
	ld.f32 	%f1699, [%rd36+68];
	add.f32 	%f1700, %f1699, %f1572;
	st.f32 	[%rd98+68], %f1700;
	ld.f32 	%f1701, [%rd36+72];
	add.f32 	%f1702, %f1701, %f1574;
	st.f32 	[%rd98+72], %f1702;
	ld.f32 	%f1703, [%rd36+76];
	add.f32 	%f1704, %f1703, %f1576;
	st.f32 	[%rd98+76], %f1704;
	ld.f32 	%f1705, [%rd36+80];
	add.f32 	%f1706, %f1705, %f1578;
	st.f32 	[%rd98+80], %f1706;
	ld.f32 	%f1707, [%rd36+84];
	add.f32 	%f1708, %f1707, %f1580;
	st.f32 	[%rd98+84], %f1708;
	ld.f32 	%f1709, [%rd36+88];
	add.f32 	%f1710, %f1709, %f1582;
	st.f32 	[%rd98+88], %f1710;
	ld.f32 	%f1711, [%rd36+92];
	add.f32 	%f1712, %f1711, %f1584;
	st.f32 	[%rd98+92], %f1712;
	ld.f32 	%f1713, [%rd36+96];
	add.f32 	%f1714, %f1713, %f1586;
	st.f32 	[%rd98+96], %f1714;
	ld.f32 	%f1715, [%rd36+100];
	add.f32 	%f1716, %f1715, %f1588;
	st.f32 	[%rd98+100], %f1716;
	ld.f32 	%f1717, [%rd36+104];
	add.f32 	%f1718, %f1717, %f1590;
	st.f32 	[%rd98+104], %f1718;
	ld.f32 	%f1719, [%rd36+108];
	add.f32 	%f1720, %f1719, %f1592;
	st.f32 	[%rd98+108], %f1720;
	ld.f32 	%f1721, [%rd36+112];
	add.f32 	%f1722, %f1721, %f1594;
	st.f32 	[%rd98+112], %f1722;
	ld.f32 	%f1723, [%rd36+116];
	add.f32 	%f1724, %f1723, %f1596;
	st.f32 	[%rd98+116], %f1724;
	ld.f32 	%f1725, [%rd36+120];
	add.f32 	%f1726, %f1725, %f1598;
	st.f32 	[%rd98+120], %f1726;
	ld.f32 	%f1727, [%rd36+124];
	add.f32 	%f1728, %f1727, %f1600;
	st.f32 	[%rd98+124], %f1728;
	ld.f32 	%f1729, [%rd36+128];
	add.f32 	%f1730, %f1729, %f1602;
	st.f32 	[%rd98+128], %f1730;
	ld.f32 	%f1731, [%rd36+132];
	add.f32 	%f1732, %f1731, %f1604;
	st.f32 	[%rd98+132], %f1732;
	ld.f32 	%f1733, [%rd36+136];
	add.f32 	%f1734, %f1733, %f1606;
	st.f32 	[%rd98+136], %f1734;
	ld.f32 	%f1735, [%rd36+140];
	add.f32 	%f1736, %f1735, %f1608;
	st.f32 	[%rd98+140], %f1736;
	ld.f32 	%f1737, [%rd36+144];
	add.f32 	%f1738, %f1737, %f1610;
	st.f32 	[%rd98+144], %f1738;
	ld.f32 	%f1739, [%rd36+148];
	add.f32 	%f1740, %f1739, %f1612;
	st.f32 	[%rd98+148], %f1740;
	ld.f32 	%f1741, [%rd36+152];
	add.f32 	%f1742, %f1741, %f1614;
	st.f32 	[%rd98+152], %f1742;
	ld.f32 	%f1743, [%rd36+156];
	add.f32 	%f1744, %f1743, %f1616;
	st.f32 	[%rd98+156], %f1744;
	ld.f32 	%f1745, [%rd36+160];
	add.f32 	%f1746, %f1745, %f1618;
	st.f32 	[%rd98+160], %f1746;
	ld.f32 	%f1747, [%rd36+164];
	add.f32 	%f1748, %f1747, %f1620;
	st.f32 	[%rd98+164], %f1748;
	ld.f32 	%f1749, [%rd36+168];
	add.f32 	%f1750, %f1749, %f1622;
	st.f32 	[%rd98+168], %f1750;
	ld.f32 	%f1751, [%rd36+172];
	add.f32 	%f1752, %f1751, %f1624;
	st.f32 	[%rd98+172], %f1752;
	ld.f32 	%f1753, [%rd36+176];
	add.f32 	%f1754, %f1753, %f1626;
	st.f32 	[%rd98+176], %f1754;
	ld.f32 	%f1755, [%rd36+180];
	add.f32 	%f1756, %f1755, %f1628;
	st.f32 	[%rd98+180], %f1756;
	ld.f32 	%f1757, [%rd36+184];
	add.f32 	%f1758, %f1757, %f1630;
	st.f32 	[%rd98+184], %f1758;
	ld.f32 	%f1759, [%rd36+188];
	add.f32 	%f1760, %f1759, %f1632;
	st.f32 	[%rd98+188], %f1760;
	ld.f32 	%f1761, [%rd36+192];
	add.f32 	%f1762, %f1761, %f1634;
	st.f32 	[%rd98+192], %f1762;
	ld.f32 	%f1763, [%rd36+196];
	add.f32 	%f1764, %f1763, %f1636;
	st.f32 	[%rd98+196], %f1764;
	ld.f32 	%f1765, [%rd36+200];
	add.f32 	%f1766, %f1765, %f1638;
	st.f32 	[%rd98+200], %f1766;
	ld.f32 	%f1767, [%rd36+204];
	add.f32 	%f1768, %f1767, %f1640;
	st.f32 	[%rd98+204], %f1768;
	ld.f32 	%f1769, [%rd36+208];
	add.f32 	%f1770, %f1769, %f1642;
	st.f32 	[%rd98+208], %f1770;
	ld.f32 	%f1771, [%rd36+212];
	add.f32 	%f1772, %f1771, %f1644;
	st.f32 	[%rd98+212], %f1772;
	ld.f32 	%f1773, [%rd36+216];
	add.f32 	%f1774, %f1773, %f1646;
	st.f32 	[%rd98+216], %f1774;
	ld.f32 	%f1775, [%rd36+220];
	add.f32 	%f1776, %f1775, %f1648;
	st.f32 	[%rd98+220], %f1776;
	ld.f32 	%f1777, [%rd36+224];
	add.f32 	%f1778, %f1777, %f1650;
	st.f32 	[%rd98+224], %f1778;
	ld.f32 	%f1779, [%rd36+228];
	add.f32 	%f1780, %f1779, %f1652;
	st.f32 	[%rd98+228], %f1780;
	ld.f32 	%f1781, [%rd36+232];
	add.f32 	%f1782, %f1781, %f1654;
	st.f32 	[%rd98+232], %f1782;
	ld.f32 	%f1783, [%rd36+236];
	add.f32 	%f1784, %f1783, %f1656;
	st.f32 	[%rd98+236], %f1784;
	ld.f32 	%f1785, [%rd36+240];
	add.f32 	%f1786, %f1785, %f1658;
	st.f32 	[%rd98+240], %f1786;
	ld.f32 	%f1787, [%rd36+244];
	add.f32 	%f1788, %f1787, %f1660;
	st.f32 	[%rd98+244], %f1788;
	ld.f32 	%f1789, [%rd36+248];
	add.f32 	%f1790, %f1789, %f1662;
	st.f32 	[%rd98+248], %f1790;
	ld.f32 	%f1791, [%rd36+252];
	add.f32 	%f1792, %f1791, %f1664;
	st.f32 	[%rd98+252], %f1792;
	ld.f32 	%f1793, [%rd38];
	add.f32 	%f1794, %f1793, %f1666;
	st.f32 	[%rd98], %f1794;
	ld.f32 	%f1795, [%rd38+4];
	add.f32 	%f1796, %f1795, %f1668;
	st.f32 	[%rd98+4], %f1796;
	ld.f32 	%f1797, [%rd38+8];
	add.f32 	%f1798, %f1797, %f1670;
	st.f32 	[%rd98+8], %f1798;
	ld.f32 	%f1799, [%rd38+12];
	add.f32 	%f1800, %f1799, %f1672;
	st.f32 	[%rd98+12], %f1800;
	ld.f32 	%f1801, [%rd38+16];
	add.f32 	%f1802, %f1801, %f1674;
	st.f32 	[%rd98+16], %f1802;
	ld.f32 	%f1803, [%rd38+20];
	add.f32 	%f1804, %f1803, %f1676;
	st.f32 	[%rd98+20], %f1804;
	ld.f32 	%f1805, [%rd38+24];
	add.f32 	%f1806, %f1805, %f1678;
	st.f32 	[%rd98+24], %f1806;
	ld.f32 	%f1807, [%rd38+28];
	add.f32 	%f1808, %f1807, %f1680;
	st.f32 	[%rd98+28], %f1808;
	ld.f32 	%f1809, [%rd38+32];
	add.f32 	%f1810, %f1809, %f1682;
	st.f32 	[%rd98+32], %f1810;
	ld.f32 	%f1811, [%rd38+36];
	add.f32 	%f1812, %f1811, %f1684;
	st.f32 	[%rd98+36], %f1812;
	ld.f32 	%f1813, [%rd38+40];
	add.f32 	%f1814, %f1813, %f1686;
	st.f32 	[%rd98+40], %f1814;
	ld.f32 	%f1815, [%rd38+44];
	add.f32 	%f1816, %f1815, %f1688;
	st.f32 	[%rd98+44], %f1816;
	ld.f32 	%f1817, [%rd38+48];
	add.f32 	%f1818, %f1817, %f1690;
	st.f32 	[%rd98+48], %f1818;
	ld.f32 	%f1819, [%rd38+52];
	add.f32 	%f1820, %f1819, %f1692;
	st.f32 	[%rd98+52], %f1820;
	ld.f32 	%f1821, [%rd38+56];
	add.f32 	%f1822, %f1821, %f1694;
	st.f32 	[%rd98+56], %f1822;
	ld.f32 	%f1823, [%rd38+60];
	add.f32 	%f1824, %f1823, %f1696;
	st.f32 	[%rd98+60], %f1824;
	ld.f32 	%f1825, [%rd38+64];
	add.f32 	%f1826, %f1825, %f1698;
	st.f32 	[%rd98+64], %f1826;
	ld.f32 	%f1827, [%rd38+68];
	add.f32 	%f1828, %f1827, %f1700;
	st.f32 	[%rd98+68], %f1828;
	ld.f32 	%f1829, [%rd38+72];
	add.f32 	%f1830, %f1829, %f1702;
	st.f32 	[%rd98+72], %f1830;
	ld.f32 	%f1831, [%rd38+76];
	add.f32 	%f1832, %f1831, %f1704;
	st.f32 	[%rd98+76], %f1832;
	ld.f32 	%f1833, [%rd38+80];
	add.f32 	%f1834, %f1833, %f1706;
	st.f32 	[%rd98+80], %f1834;
	ld.f32 	%f1835, [%rd38+84];
	add.f32 	%f1836, %f1835, %f1708;
	st.f32 	[%rd98+84], %f1836;
	ld.f32 	%f1837, [%rd38+88];
	add.f32 	%f1838, %f1837, %f1710;
	st.f32 	[%rd98+88], %f1838;
	ld.f32 	%f1839, [%rd38+92];
	add.f32 	%f1840, %f1839, %f1712;
	st.f32 	[%rd98+92], %f1840;
	ld.f32 	%f1841, [%rd38+96];
	add.f32 	%f1842, %f1841, %f1714;
	st.f32 	[%rd98+96], %f1842;
	ld.f32 	%f1843, [%rd38+100];
	add.f32 	%f1844, %f1843, %f1716;
	st.f32 	[%rd98+100], %f1844;
	ld.f32 	%f1845, [%rd38+104];
	add.f32 	%f1846, %f1845, %f1718;
	st.f32 	[%rd98+104], %f1846;
	ld.f32 	%f1847, [%rd38+108];
	add.f32 	%f1848, %f1847, %f1720;
	st.f32 	[%rd98+108], %f1848;
	ld.f32 	%f1849, [%rd38+112];
	add.f32 	%f1850, %f1849, %f1722;
	st.f32 	[%rd98+112], %f1850;
	ld.f32 	%f1851, [%rd38+116];
	add.f32 	%f1852, %f1851, %f1724;
	st.f32 	[%rd98+116], %f1852;
	ld.f32 	%f1853, [%rd38+120];
	add.f32 	%f1854, %f1853, %f1726;
	st.f32 	[%rd98+120], %f1854;
	ld.f32 	%f1855, [%rd38+124];
	add.f32 	%f1856, %f1855, %f1728;
	st.f32 	[%rd98+124], %f1856;
	ld.f32 	%f1857, [%rd38+128];
	add.f32 	%f1858, %f1857, %f1730;
	st.f32 	[%rd98+128], %f1858;
	ld.f32 	%f1859, [%rd38+132];
	add.f32 	%f1860, %f1859, %f1732;
	st.f32 	[%rd98+132], %f1860;
	ld.f32 	%f1861, [%rd38+136];
	add.f32 	%f1862, %f1861, %f1734;
	st.f32 	[%rd98+136], %f1862;
	ld.f32 	%f1863, [%rd38+140];
	add.f32 	%f1864, %f1863, %f1736;
	st.f32 	[%rd98+140], %f1864;
	ld.f32 	%f1865, [%rd38+144];
	add.f32 	%f1866, %f1865, %f1738;
	st.f32 	[%rd98+144], %f1866;
	ld.f32 	%f1867, [%rd38+148];
	add.f32 	%f1868, %f1867, %f1740;
	st.f32 	[%rd98+148], %f1868;
	ld.f32 	%f1869, [%rd38+152];
	add.f32 	%f1870, %f1869, %f1742;
	st.f32 	[%rd98+152], %f1870;
	ld.f32 	%f1871, [%rd38+156];
	add.f32 	%f1872, %f1871, %f1744;
	st.f32 	[%rd98+156], %f1872;
	ld.f32 	%f1873, [%rd38+160];
	add.f32 	%f1874, %f1873, %f1746;
	st.f32 	[%rd98+160], %f1874;
	ld.f32 	%f1875, [%rd38+164];
	add.f32 	%f1876, %f1875, %f1748;
	st.f32 	[%rd98+164], %f1876;
	ld.f32 	%f1877, [%rd38+168];
	add.f32 	%f1878, %f1877, %f1750;
	st.f32 	[%rd98+168], %f1878;
	ld.f32 	%f1879, [%rd38+172];
	add.f32 	%f1880, %f1879, %f1752;
	st.f32 	[%rd98+172], %f1880;
	ld.f32 	%f1881, [%rd38+176];
	add.f32 	%f1882, %f1881, %f1754;
	st.f32 	[%rd98+176], %f1882;
	ld.f32 	%f1883, [%rd38+180];
	add.f32 	%f1884, %f1883, %f1756;
	st.f32 	[%rd98+180], %f1884;
	ld.f32 	%f1885, [%rd38+184];
	add.f32 	%f1886, %f1885, %f1758;
	st.f32 	[%rd98+184], %f1886;
	ld.f32 	%f1887, [%rd38+188];
	add.f32 	%f1888, %f1887, %f1760;
	st.f32 	[%rd98+188], %f1888;
	ld.f32 	%f1889, [%rd38+192];
	add.f32 	%f1890, %f1889, %f1762;
	st.f32 	[%rd98+192], %f1890;
	ld.f32 	%f1891, [%rd38+196];
	add.f32 	%f1892, %f1891, %f1764;
	st.f32 	[%rd98+196], %f1892;
	ld.f32 	%f1893, [%rd38+200];
	add.f32 	%f1894, %f1893, %f1766;
	st.f32 	[%rd98+200], %f1894;
	ld.f32 	%f1895, [%rd38+204];
	add.f32 	%f1896, %f1895, %f1768;
	st.f32 	[%rd98+204], %f1896;
	ld.f32 	%f1897, [%rd38+208];
	add.f32 	%f1898, %f1897, %f1770;
	st.f32 	[%rd98+208], %f1898;
	ld.f32 	%f1899, [%rd38+212];
	add.f32 	%f1900, %f1899, %f1772;
	st.f32 	[%rd98+212], %f1900;
	ld.f32 	%f1901, [%rd38+216];
	add.f32 	%f1902, %f1901, %f1774;
	st.f32 	[%rd98+216], %f1902;
	ld.f32 	%f1903, [%rd38+220];
	add.f32 	%f1904, %f1903, %f1776;
	st.f32 	[%rd98+220], %f1904;
	ld.f32 	%f1905, [%rd38+224];
	add.f32 	%f1906, %f1905, %f1778;
	st.f32 	[%rd98+224], %f1906;
	ld.f32 	%f1907, [%rd38+228];
	add.f32 	%f1908, %f1907, %f1780;
	st.f32 	[%rd98+228], %f1908;
	ld.f32 	%f1909, [%rd38+232];
	add.f32 	%f1910, %f1909, %f1782;
	st.f32 	[%rd98+232], %f1910;
	ld.f32 	%f1911, [%rd38+236];
	add.f32 	%f1912, %f1911, %f1784;
	st.f32 	[%rd98+236], %f1912;
	ld.f32 	%f1913, [%rd38+240];
	add.f32 	%f1914, %f1913, %f1786;
	st.f32 	[%rd98+240], %f1914;
	ld.f32 	%f1915, [%rd38+244];
	add.f32 	%f1916, %f1915, %f1788;
	st.f32 	[%rd98+244], %f1916;
	ld.f32 	%f1917, [%rd38+248];
	add.f32 	%f1918, %f1917, %f1790;
	st.f32 	[%rd98+248], %f1918;
	ld.f32 	%f1919, [%rd38+252];
	add.f32 	%f1920, %f1919, %f1792;
	st.f32 	[%rd98+252], %f1920;
	ld.f32 	%f1921, [%rd40];
	add.f32 	%f1922, %f1921, %f1794;
	st.f32 	[%rd98], %f1922;
	ld.f32 	%f1923, [%rd40+4];
	add.f32 	%f1924, %f1923, %f1796;
	st.f32 	[%rd98+4], %f1924;
	ld.f32 	%f1925, [%rd40+8];
	add.f32 	%f1926, %f1925, %f1798;
	st.f32 	[%rd98+8], %f1926;
	ld.f32 	%f1927, [%rd40+12];
	add.f32 	%f1928, %f1927, %f1800;
	st.f32 	[%rd98+12], %f1928;
	ld.f32 	%f1929, [%rd40+16];
	add.f32 	%f1930, %f1929, %f1802;
	st.f32 	[%rd98+16], %f1930;
	ld.f32 	%f1931, [%rd40+20];
	add.f32 	%f1932, %f1931, %f1804;
	st.f32 	[%rd98+20], %f1932;
	ld.f32 	%f1933, [%rd40+24];
	add.f32 	%f1934, %f1933, %f1806;
	st.f32 	[%rd98+24], %f1934;
	ld.f32 	%f1935, [%rd40+28];
	add.f32 	%f1936, %f1935, %f1808;
	st.f32 	[%rd98+28], %f1936;
	ld.f32 	%f1937, [%rd40+32];
	add.f32 	%f1938, %f1937, %f1810;
	st.f32 	[%rd98+32], %f1938;
	ld.f32 	%f1939, [%rd40+36];
	add.f32 	%f1940, %f1939, %f1812;
	st.f32 	[%rd98+36], %f1940;
	ld.f32 	%f1941, [%rd40+40];
	add.f32 	%f1942, %f1941, %f1814;
	st.f32 	[%rd98+40], %f1942;
	ld.f32 	%f1943, [%rd40+44];
	add.f32 	%f1944, %f1943, %f1816;
	st.f32 	[%rd98+44], %f1944;
	ld.f32 	%f1945, [%rd40+48];
	add.f32 	%f1946, %f1945, %f1818;
	st.f32 	[%rd98+48], %f1946;
	ld.f32 	%f1947, [%rd40+52];
	add.f32 	%f1948, %f1947, %f1820;
	st.f32 	[%rd98+52], %f1948;
	ld.f32 	%f1949, [%rd40+56];
	add.f32 	%f1950, %f1949, %f1822;
	st.f32 	[%rd98+56], %f1950;
	ld.f32 	%f1951, [%rd40+60];
	add.f32 	%f1952, %f1951, %f1824;
	st.f32 	[%rd98+60], %f1952;
	ld.f32 	%f1953, [%rd40+64];
	add.f32 	%f1954, %f1953, %f1826;
	st.f32 	[%rd98+64], %f1954;
	ld.f32 	%f1955, [%rd40+68];
	add.f32 	%f1956, %f1955, %f1828;
	st.f32 	[%rd98+68], %f1956;
	ld.f32 	%f1957, [%rd40+72];
	add.f32 	%f1958, %f1957, %f1830;
	st.f32 	[%rd98+72], %f1958;
	ld.f32 	%f1959, [%rd40+76];
	add.f32 	%f1960, %f1959, %f1832;
	st.f32 	[%rd98+76], %f1960;
	ld.f32 	%f1961, [%rd40+80];
	add.f32 	%f1962, %f1961, %f1834;
	st.f32 	[%rd98+80], %f1962;
	ld.f32 	%f1963, [%rd40+84];
	add.f32 	%f1964, %f1963, %f1836;
	st.f32 	[%rd98+84], %f1964;
	ld.f32 	%f1965, [%rd40+88];
	add.f32 	%f1966, %f1965, %f1838;
	st.f32 	[%rd98+88], %f1966;
	ld.f32 	%f1967, [%rd40+92];
	add.f32 	%f1968, %f1967, %f1840;
	st.f32 	[%rd98+92], %f1968;
	ld.f32 	%f1969, [%rd40+96];
	add.f32 	%f1970, %f1969, %f1842;
	st.f32 	[%rd98+96], %f1970;
	ld.f32 	%f1971, [%rd40+100];
	add.f32 	%f1972, %f1971, %f1844;
	st.f32 	[%rd98+100], %f1972;
	ld.f32 	%f1973, [%rd40+104];
	add.f32 	%f1974, %f1973, %f1846;
	st.f32 	[%rd98+104], %f1974;
	ld.f32 	%f1975, [%rd40+108];
	add.f32 	%f1976, %f1975, %f1848;
	st.f32 	[%rd98+108], %f1976;
	ld.f32 	%f1977, [%rd40+112];
	add.f32 	%f1978, %f1977, %f1850;
	st.f32 	[%rd98+112], %f1978;
	ld.f32 	%f1979, [%rd40+116];
	add.f32 	%f1980, %f1979, %f1852;
	st.f32 	[%rd98+116], %f1980;
	ld.f32 	%f1981, [%rd40+120];
	add.f32 	%f1982, %f1981, %f1854;
	st.f32 	[%rd98+120], %f1982;
	ld.f32 	%f1983, [%rd40+124];
	add.f32 	%f1984, %f1983, %f1856;
	st.f32 	[%rd98+124], %f1984;
	ld.f32 	%f1985, [%rd40+128];
	add.f32 	%f1986, %f1985, %f1858;
	st.f32 	[%rd98+128], %f1986;
	ld.f32 	%f1987, [%rd40+132];
	add.f32 	%f1988, %f1987, %f1860;
	st.f32 	[%rd98+132], %f1988;
	ld.f32 	%f1989, [%rd40+136];
	add.f32 	%f1990, %f1989, %f1862;
	st.f32 	[%rd98+136], %f1990;
	ld.f32 	%f1991, [%rd40+140];
	add.f32 	%f1992, %f1991, %f1864;
	st.f32 	[%rd98+140], %f1992;
	ld.f32 	%f1993, [%rd40+144];
	add.f32 	%f1994, %f1993, %f1866;
	st.f32 	[%rd98+144], %f1994;
	ld.f32 	%f1995, [%rd40+148];
	add.f32 	%f1996, %f1995, %f1868;
	st.f32 	[%rd98+148], %f1996;
	ld.f32 	%f1997, [%rd40+152];
	add.f32 	%f1998, %f1997, %f1870;
	st.f32 	[%rd98+152], %f1998;
	ld.f32 	%f1999, [%rd40+156];
	add.f32 	%f2000, %f1999, %f1872;
	st.f32 	[%rd98+156], %f2000;
	ld.f32 	%f2001, [%rd40+160];
	add.f32 	%f2002, %f2001, %f1874;
	st.f32 	[%rd98+160], %f2002;
	ld.f32 	%f2003, [%rd40+164];
	add.f32 	%f2004, %f2003, %f1876;
	st.f32 	[%rd98+164], %f2004;
	ld.f32 	%f2005, [%rd40+168];
	add.f32 	%f2006, %f2005, %f1878;
	st.f32 	[%rd98+168], %f2006;
	ld.f32 	%f2007, [%rd40+172];
	add.f32 	%f2008, %f2007, %f1880;
	st.f32 	[%rd98+172], %f2008;
	ld.f32 	%f2009, [%rd40+176];
	add.f32 	%f2010, %f2009, %f1882;
	st.f32 	[%rd98+176], %f2010;
	ld.f32 	%f2011, [%rd40+180];
	add.f32 	%f2012, %f2011, %f1884;
	st.f32 	[%rd98+180], %f2012;
	ld.f32 	%f2013, [%rd40+184];
	add.f32 	%f2014, %f2013, %f1886;
	st.f32 	[%rd98+184], %f2014;
	ld.f32 	%f2015, [%rd40+188];
	add.f32 	%f2016, %f2015, %f1888;
	st.f32 	[%rd98+188], %f2016;
	ld.f32 	%f2017, [%rd40+192];
	add.f32 	%f2018, %f2017, %f1890;
	st.f32 	[%rd98+192], %f2018;
	ld.f32 	%f2019, [%rd40+196];
	add.f32 	%f2020, %f2019, %f1892;
	st.f32 	[%rd98+196], %f2020;
	ld.f32 	%f2021, [%rd40+200];
	add.f32 	%f2022, %f2021, %f1894;
	st.f32 	[%rd98+200], %f2022;
	ld.f32 	%f2023, [%rd40+204];
	add.f32 	%f2024, %f2023, %f1896;
	st.f32 	[%rd98+204], %f2024;
	ld.f32 	%f2025, [%rd40+208];
	add.f32 	%f2026, %f2025, %f1898;
	st.f32 	[%rd98+208], %f2026;
	ld.f32 	%f2027, [%rd40+212];
	add.f32 	%f2028, %f2027, %f1900;
	st.f32 	[%rd98+212], %f2028;
	ld.f32 	%f2029, [%rd40+216];
	add.f32 	%f2030, %f2029, %f1902;
	st.f32 	[%rd98+216], %f2030;
	ld.f32 	%f2031, [%rd40+220];
	add.f32 	%f2032, %f2031, %f1904;
	st.f32 	[%rd98+220], %f2032;
	ld.f32 	%f2033, [%rd40+224];
	add.f32 	%f2034, %f2033, %f1906;
	st.f32 	[%rd98+224], %f2034;
	ld.f32 	%f2035, [%rd40+228];
	add.f32 	%f2036, %f2035, %f1908;
	st.f32 	[%rd98+228], %f2036;
	ld.f32 	%f2037, [%rd40+232];
	add.f32 	%f2038, %f2037, %f1910;
	st.f32 	[%rd98+232], %f2038;
	ld.f32 	%f2039, [%rd40+236];
	add.f32 	%f2040, %f2039, %f1912;
	st.f32 	[%rd98+236], %f2040;
	ld.f32 	%f2041, [%rd40+240];
	add.f32 	%f2042, %f2041, %f1914;
	st.f32 	[%rd98+240], %f2042;
	ld.f32 	%f2043, [%rd40+244];
	add.f32 	%f2044, %f2043, %f1916;
	st.f32 	[%rd98+244], %f2044;
	ld.f32 	%f2045, [%rd40+248];
	add.f32 	%f2046, %f2045, %f1918;
	st.f32 	[%rd98+248], %f2046;
	ld.f32 	%f2047, [%rd40+252];
	add.f32 	%f2048, %f2047, %f1920;
	st.f32 	[%rd98+252], %f2048;
	ld.f32 	%f2049, [%rd42];
	add.f32 	%f2050, %f2049, %f1922;
	st.f32 	[%rd98], %f2050;
	ld.f32 	%f2051, [%rd42+4];
	add.f32 	%f2052, %f2051, %f1924;
	st.f32 	[%rd98+4], %f2052;
	ld.f32 	%f2053, [%rd42+8];
	add.f32 	%f2054, %f2053, %f1926;
	st.f32 	[%rd98+8], %f2054;
	ld.f32 	%f2055, [%rd42+12];
	add.f32 	%f2056, %f2055, %f1928;
	st.f32 	[%rd98+12], %f2056;
	ld.f32 	%f2057, [%rd42+16];
	add.f32 	%f2058, %f2057, %f1930;
	st.f32 	[%rd98+16], %f2058;
	ld.f32 	%f2059, [%rd42+20];
	add.f32 	%f2060, %f2059, %f1932;
	st.f32 	[%rd98+20], %f2060;
	ld.f32 	%f2061, [%rd42+24];
	add.f32 	%f2062, %f2061, %f1934;
	st.f32 	[%rd98+24], %f2062;
	ld.f32 	%f2063, [%rd42+28];
	add.f32 	%f2064, %f2063, %f1936;
	st.f32 	[%rd98+28], %f2064;
	ld.f32 	%f2065, [%rd42+32];
	add.f32 	%f2066, %f2065, %f1938;
	st.f32 	[%rd98+32], %f2066;
	ld.f32 	%f2067, [%rd42+36];
	add.f32 	%f2068, %f2067, %f1940;
	st.f32 	[%rd98+36], %f2068;
	ld.f32 	%f2069, [%rd42+40];
	add.f32 	%f2070, %f2069, %f1942;
	st.f32 	[%rd98+40], %f2070;
	ld.f32 	%f2071, [%rd42+44];
	add.f32 	%f2072, %f2071, %f1944;
	st.f32 	[%rd98+44], %f2072;
	ld.f32 	%f2073, [%rd42+48];
	add.f32 	%f2074, %f2073, %f1946;
	st.f32 	[%rd98+48], %f2074;
	ld.f32 	%f2075, [%rd42+52];
	add.f32 	%f2076, %f2075, %f1948;
	st.f32 	[%rd98+52], %f2076;
	ld.f32 	%f2077, [%rd42+56];
	add.f32 	%f2078, %f2077, %f1950;
	st.f32 	[%rd98+56], %f2078;
	ld.f32 	%f2079, [%rd42+60];
	add.f32 	%f2080, %f2079, %f1952;
	st.f32 	[%rd98+60], %f2080;
	ld.f32 	%f2081, [%rd42+64];
	add.f32 	%f2082, %f2081, %f1954;
	st.f32 	[%rd98+64], %f2082;
	ld.f32 	%f2083, [%rd42+68];
	add.f32 	%f2084, %f2083, %f1956;
	st.f32 	[%rd98+68], %f2084;
	ld.f32 	%f2085, [%rd42+72];
	add.f32 	%f2086, %f2085, %f1958;
	st.f32 	[%rd98+72], %f2086;
	ld.f32 	%f2087, [%rd42+76];
	add.f32 	%f2088, %f2087, %f1960;
	st.f32 	[%rd98+76], %f2088;
	ld.f32 	%f2089, [%rd42+80];
	add.f32 	%f2090, %f2089, %f1962;
	st.f32 	[%rd98+80], %f2090;
	ld.f32 	%f2091, [%rd42+84];
	add.f32 	%f2092, %f2091, %f1964;
	st.f32 	[%rd98+84], %f2092;
	ld.f32 	%f2093, [%rd42+88];
	add.f32 	%f2094, %f2093, %f1966;
	st.f32 	[%rd98+88], %f2094;
	ld.f32 	%f2095, [%rd42+92];
	add.f32 	%f2096, %f2095, %f1968;
	st.f32 	[%rd98+92], %f2096;
	ld.f32 	%f2097, [%rd42+96];
	add.f32 	%f2098, %f2097, %f1970;
	st.f32 	[%rd98+96], %f2098;
	ld.f32 	%f2099, [%rd42+100];
	add.f32 	%f2100, %f2099, %f1972;
	st.f32 	[%rd98+100], %f2100;
	ld.f32 	%f2101, [%rd42+104];
	add.f32 	%f2102, %f2101, %f1974;
	st.f32 	[%rd98+104], %f2102;
	ld.f32 	%f2103, [%rd42+108];
	add.f32 	%f2104, %f2103, %f1976;
	st.f32 	[%rd98+108], %f2104;
	ld.f32 	%f2105, [%rd42+112];
	add.f32 	%f2106, %f2105, %f1978;
	st.f32 	[%rd98+112], %f2106;
	ld.f32 	%f2107, [%rd42+116];
	add.f32 	%f2108, %f2107, %f1980;
	st.f32 	[%rd98+116], %f2108;
	ld.f32 	%f2109, [%rd42+120];
	add.f32 	%f2110, %f2109, %f1982;
	st.f32 	[%rd98+120], %f2110;
	ld.f32 	%f2111, [%rd42+124];
	add.f32 	%f2112, %f2111, %f1984;
	st.f32 	[%rd98+124], %f2112;
	ld.f32 	%f2113, [%rd42+128];
	add.f32 	%f2114, %f2113, %f1986;
	st.f32 	[%rd98+128], %f2114;
	ld.f32 	%f2115, [%rd42+132];
	add.f32 	%f2116, %f2115, %f1988;
	st.f32 	[%rd98+132], %f2116;
	ld.f32 	%f2117, [%rd42+136];
	add.f32 	%f2118, %f2117, %f1990;
	st.f32 	[%rd98+136], %f2118;
	ld.f32 	%f2119, [%rd42+140];
	add.f32 	%f2120, %f2119, %f1992;
	st.f32 	[%rd98+140], %f2120;
	ld.f32 	%f2121, [%rd42+144];
	add.f32 	%f2122, %f2121, %f1994;
	st.f32 	[%rd98+144], %f2122;
	ld.f32 	%f2123, [%rd42+148];
	add.f32 	%f2124, %f2123, %f1996;
	st.f32 	[%rd98+148], %f2124;
	ld.f32 	%f2125, [%rd42+152];
	add.f32 	%f2126, %f2125, %f1998;
	st.f32 	[%rd98+152], %f2126;
	ld.f32 	%f2127, [%rd42+156];
	add.f32 	%f2128, %f2127, %f2000;
	st.f32 	[%rd98+156], %f2128;
	ld.f32 	%f2129, [%rd42+160];
	add.f32 	%f2130, %f2129, %f2002;
	st.f32 	[%rd98+160], %f2130;
	ld.f32 	%f2131, [%rd42+164];
	add.f32 	%f2132, %f2131, %f2004;
	st.f32 	[%rd98+164], %f2132;
	ld.f32 	%f2133, [%rd42+168];
	add.f32 	%f2134, %f2133, %f2006;
	st.f32 	[%rd98+168], %f2134;
	ld.f32 	%f2135, [%rd42+172];
	add.f32 	%f2136, %f2135, %f2008;
	st.f32 	[%rd98+172], %f2136;
	ld.f32 	%f2137, [%rd42+176];
	add.f32 	%f2138, %f2137, %f2010;
	st.f32 	[%rd98+176], %f2138;
	ld.f32 	%f2139, [%rd42+180];
	add.f32 	%f2140, %f2139, %f2012;
	st.f32 	[%rd98+180], %f2140;
	ld.f32 	%f2141, [%rd42+184];
	add.f32 	%f2142, %f2141, %f2014;
	st.f32 	[%rd98+184], %f2142;
	ld.f32 	%f2143, [%rd42+188];
	add.f32 	%f2144, %f2143, %f2016;
	st.f32 	[%rd98+188], %f2144;
	ld.f32 	%f2145, [%rd42+192];
	add.f32 	%f2146, %f2145, %f2018;
	st.f32 	[%rd98+192], %f2146;
	ld.f32 	%f2147, [%rd42+196];
	add.f32 	%f2148, %f2147, %f2020;
	st.f32 	[%rd98+196], %f2148;
	ld.f32 	%f2149, [%rd42+200];
	add.f32 	%f2150, %f2149, %f2022;
	st.f32 	[%rd98+200], %f2150;
	ld.f32 	%f2151, [%rd42+204];
	add.f32 	%f2152, %f2151, %f2024;
	st.f32 	[%rd98+204], %f2152;
	ld.f32 	%f2153, [%rd42+208];
	add.f32 	%f2154, %f2153, %f2026;
	st.f32 	[%rd98+208], %f2154;
	ld.f32 	%f2155, [%rd42+212];
	add.f32 	%f2156, %f2155, %f2028;
	st.f32 	[%rd98+212], %f2156;
	ld.f32 	%f2157, [%rd42+216];
	add.f32 	%f2158, %f2157, %f2030;
	st.f32 	[%rd98+216], %f2158;
	ld.f32 	%f2159, [%rd42+220];
	add.f32 	%f2160, %f2159, %f2032;
	st.f32 	[%rd98+220], %f2160;
	ld.f32 	%f2161, [%rd42+224];
	add.f32 	%f2162, %f2161, %f2034;
	st.f32 	[%rd98+224], %f2162;
	ld.f32 	%f2163, [%rd42+228];
	add.f32 	%f2164, %f2163, %f2036;
	st.f32 	[%rd98+228], %f2164;
	ld.f32 	%f2165, [%rd42+232];
	add.f32 	%f2166, %f2165, %f2038;
	st.f32 	[%rd98+232], %f2166;
	ld.f32 	%f2167, [%rd42+236];
	add.f32 	%f2168, %f2167, %f2040;
	st.f32 	[%rd98+236], %f2168;
	ld.f32 	%f2169, [%rd42+240];
	add.f32 	%f2170, %f2169, %f2042;
	st.f32 	[%rd98+240], %f2170;
	ld.f32 	%f2171, [%rd42+244];
	add.f32 	%f2172, %f2171, %f2044;
	st.f32 	[%rd98+244], %f2172;
	ld.f32 	%f2173, [%rd42+248];
	add.f32 	%f2174, %f2173, %f2046;
	st.f32 	[%rd98+248], %f2174;
	ld.f32 	%f2175, [%rd42+252];
	add.f32 	%f2176, %f2175, %f2048;
	st.f32 	[%rd98+252], %f2176;
	ld.f32 	%f2177, [%rd44];
	add.f32 	%f2178, %f2177, %f2050;
	st.f32 	[%rd98], %f2178;
	ld.f32 	%f2179, [%rd44+4];
	add.f32 	%f2180, %f2179, %f2052;
	st.f32 	[%rd98+4], %f2180;
	ld.f32 	%f2181, [%rd44+8];
	add.f32 	%f2182, %f2181, %f2054;
	st.f32 	[%rd98+8], %f2182;
	ld.f32 	%f2183, [%rd44+12];
	add.f32 	%f2184, %f2183, %f2056;
	st.f32 	[%rd98+12], %f2184;
	ld.f32 	%f2185, [%rd44+16];
	add.f32 	%f2186, %f2185, %f2058;
	st.f32 	[%rd98+16], %f2186;
	ld.f32 	%f2187, [%rd44+20];
	add.f32 	%f2188, %f2187, %f2060;
	st.f32 	[%rd98+20], %f2188;
	ld.f32 	%f2189, [%rd44+24];
	add.f32 	%f2190, %f2189, %f2062;
	st.f32 	[%rd98+24], %f2190;
	ld.f32 	%f2191, [%rd44+28];
	add.f32 	%f2192, %f2191, %f2064;
	st.f32 	[%rd98+28], %f2192;
	ld.f32 	%f2193, [%rd44+32];
	add.f32 	%f2194, %f2193, %f2066;
	st.f32 	[%rd98+32], %f2194;
	ld.f32 	%f2195, [%rd44+36];
	add.f32 	%f2196, %f2195, %f2068;
	st.f32 	[%rd98+36], %f2196;
	ld.f32 	%f2197, [%rd44+40];
	add.f32 	%f2198, %f2197, %f2070;
	st.f32 	[%rd98+40], %f2198;
	ld.f32 	%f2199, [%rd44+44];
	add.f32 	%f2200, %f2199, %f2072;
	st.f32 	[%rd98+44], %f2200;
	ld.f32 	%f2201, [%rd44+48];
	add.f32 	%f2202, %f2201, %f2074;
	st.f32 	[%rd98+48], %f2202;
	ld.f32 	%f2203, [%rd44+52];
	add.f32 	%f2204, %f2203, %f2076;
	st.f32 	[%rd98+52], %f2204;
	ld.f32 	%f2205, [%rd44+56];
	add.f32 	%f2206, %f2205, %f2078;
	st.f32 	[%rd98+56], %f2206;
	ld.f32 	%f2207, [%rd44+60];
	add.f32 	%f2208, %f2207, %f2080;
	st.f32 	[%rd98+60], %f2208;
	ld.f32 	%f2209, [%rd44+64];
	add.f32 	%f2210, %f2209, %f2082;
	st.f32 	[%rd98+64], %f2210;
	ld.f32 	%f2211, [%rd44+68];
	add.f32 	%f2212, %f2211, %f2084;
	st.f32 	[%rd98+68], %f2212;
	ld.f32 	%f2213, [%rd44+72];
	add.f32 	%f2214, %f2213, %f2086;
	st.f32 	[%rd98+72], %f2214;
	ld.f32 	%f2215, [%rd44+76];
	add.f32 	%f2216, %f2215, %f2088;
	st.f32 	[%rd98+76], %f2216;
	ld.f32 	%f2217, [%rd44+80];
	add.f32 	%f2218, %f2217, %f2090;
	st.f32 	[%rd98+80], %f2218;
	ld.f32 	%f2219, [%rd44+84];
	add.f32 	%f2220, %f2219, %f2092;
	st.f32 	[%rd98+84], %f2220;
	ld.f32 	%f2221, [%rd44+88];
	add.f32 	%f2222, %f2221, %f2094;
	st.f32 	[%rd98+88], %f2222;
	ld.f32 	%f2223, [%rd44+92];
	add.f32 	%f2224, %f2223, %f2096;
	st.f32 	[%rd98+92], %f2224;
	ld.f32 	%f2225, [%rd44+96];
	add.f32 	%f2226, %f2225, %f2098;
	st.f32 	[%rd98+96], %f2226;
	ld.f32 	%f2227, [%rd44+100];
	add.f32 	%f2228, %f2227, %f2100;
	st.f32 	[%rd98+100], %f2228;
	ld.f32 	%f2229, [%rd44+104];
	add.f32 	%f2230, %f2229, %f2102;
	st.f32 	[%rd98+104], %f2230;
	ld.f32 	%f2231, [%rd44+108];
	add.f32 	%f2232, %f2231, %f2104;
	st.f32 	[%rd98+108], %f2232;
	ld.f32 	%f2233, [%rd44+112];
	add.f32 	%f2234, %f2233, %f2106;
	st.f32 	[%rd98+112], %f2234;
	ld.f32 	%f2235, [%rd44+116];
	add.f32 	%f2236, %f2235, %f2108;
	st.f32 	[%rd98+116], %f2236;
	ld.f32 	%f2237, [%rd44+120];
	add.f32 	%f2238, %f2237, %f2110;
	st.f32 	[%rd98+120], %f2238;
	ld.f32 	%f2239, [%rd44+124];
	add.f32 	%f2240, %f2239, %f2112;
	st.f32 	[%rd98+124], %f2240;
	ld.f32 	%f2241, [%rd44+128];
	add.f32 	%f2242, %f2241, %f2114;
	st.f32 	[%rd98+128], %f2242;
	ld.f32 	%f2243, [%rd44+132];
	add.f32 	%f2244, %f2243, %f2116;
	st.f32 	[%rd98+132], %f2244;
	ld.f32 	%f2245, [%rd44+136];
	add.f32 	%f2246, %f2245, %f2118;
	st.f32 	[%rd98+136], %f2246;
	ld.f32 	%f2247, [%rd44+140];
	add.f32 	%f2248, %f2247, %f2120;
	st.f32 	[%rd98+140], %f2248;
	ld.f32 	%f2249, [%rd44+144];
	add.f32 	%f2250, %f2249, %f2122;
	st.f32 	[%rd98+144], %f2250;
	ld.f32 	%f2251, [%rd44+148];
	add.f32 	%f2252, %f2251, %f2124;
	st.f32 	[%rd98+148], %f2252;
	ld.f32 	%f2253, [%rd44+152];
	add.f32 	%f2254, %f2253, %f2126;
	st.f32 	[%rd98+152], %f2254;
	ld.f32 	%f2255, [%rd44+156];
	add.f32 	%f2256, %f2255, %f2128;
	st.f32 	[%rd98+156], %f2256;
	ld.f32 	%f2257, [%rd44+160];
	add.f32 	%f2258, %f2257, %f2130;
	st.f32 	[%rd98+160], %f2258;
	ld.f32 	%f2259, [%rd44+164];
	add.f32 	%f2260, %f2259, %f2132;
	st.f32 	[%rd98+164], %f2260;
	ld.f32 	%f2261, [%rd44+168];
	add.f32 	%f2262, %f2261, %f2134;
	st.f32 	[%rd98+168], %f2262;
	ld.f32 	%f2263, [%rd44+172];
	add.f32 	%f2264, %f2263, %f2136;
	st.f32 	[%rd98+172], %f2264;
	ld.f32 	%f2265, [%rd44+176];
	add.f32 	%f2266, %f2265, %f2138;
	st.f32 	[%rd98+176], %f2266;
	ld.f32 	%f2267, [%rd44+180];
	add.f32 	%f2268, %f2267, %f2140;
	st.f32 	[%rd98+180], %f2268;
	ld.f32 	%f2269, [%rd44+184];
	add.f32 	%f2270, %f2269, %f2142;
	st.f32 	[%rd98+184], %f2270;
	ld.f32 	%f2271, [%rd44+188];
	add.f32 	%f2272, %f2271, %f2144;
	st.f32 	[%rd98+188], %f2272;
	ld.f32 	%f2273, [%rd44+192];
	add.f32 	%f2274, %f2273, %f2146;
	st.f32 	[%rd98+192], %f2274;
	ld.f32 	%f2275, [%rd44+196];
	add.f32 	%f2276, %f2275, %f2148;
	st.f32 	[%rd98+196], %f2276;
	ld.f32 	%f2277, [%rd44+200];
	add.f32 	%f2278, %f2277, %f2150;
	st.f32 	[%rd98+200], %f2278;
	ld.f32 	%f2279, [%rd44+204];
	add.f32 	%f2280, %f2279, %f2152;
	st.f32 	[%rd98+204], %f2280;
	ld.f32 	%f2281, [%rd44+208];
	add.f32 	%f2282, %f2281, %f2154;
	st.f32 	[%rd98+208], %f2282;
	ld.f32 	%f2283, [%rd44+212];
	add.f32 	%f2284, %f2283, %f2156;
	st.f32 	[%rd98+212], %f2284;
	ld.f32 	%f2285, [%rd44+216];
	add.f32 	%f2286, %f2285, %f2158;
	st.f32 	[%rd98+216], %f2286;
	ld.f32 	%f2287, [%rd44+220];
	add.f32 	%f2288, %f2287, %f2160;
	st.f32 	[%rd98+220], %f2288;
	ld.f32 	%f2289, [%rd44+224];
	add.f32 	%f2290, %f2289, %f2162;
	st.f32 	[%rd98+224], %f2290;
	ld.f32 	%f2291, [%rd44+228];
	add.f32 	%f2292, %f2291, %f2164;
	st.f32 	[%rd98+228], %f2292;
	ld.f32 	%f2293, [%rd44+232];
	add.f32 	%f2294, %f2293, %f2166;
	st.f32 	[%rd98+232], %f2294;
	ld.f32 	%f2295, [%rd44+236];
	add.f32 	%f2296, %f2295, %f2168;
	st.f32 	[%rd98+236], %f2296;
	ld.f32 	%f2297, [%rd44+240];
	add.f32 	%f2298, %f2297, %f2170;
	st.f32 	[%rd98+240], %f2298;
	ld.f32 	%f2299, [%rd44+244];
	add.f32 	%f2300, %f2299, %f2172;
	st.f32 	[%rd98+244], %f2300;
	ld.f32 	%f2301, [%rd44+248];
	add.f32 	%f2302, %f2301, %f2174;
	st.f32 	[%rd98+248], %f2302;
	ld.f32 	%f2303, [%rd44+252];
	add.f32 	%f2304, %f2303, %f2176;
	st.f32 	[%rd98+252], %f2304;
	ld.f32 	%f2305, [%rd46];
	add.f32 	%f2306, %f2305, %f2178;
	st.f32 	[%rd98], %f2306;
	ld.f32 	%f2307, [%rd46+4];
	add.f32 	%f2308, %f2307, %f2180;
	st.f32 	[%rd98+4], %f2308;
	ld.f32 	%f2309, [%rd46+8];
	add.f32 	%f2310, %f2309, %f2182;
	st.f32 	[%rd98+8], %f2310;
	ld.f32 	%f2311, [%rd46+12];
	add.f32 	%f2312, %f2311, %f2184;
	st.f32 	[%rd98+12], %f2312;
	ld.f32 	%f2313, [%rd46+16];
	add.f32 	%f2314, %f2313, %f2186;
	st.f32 	[%rd98+16], %f2314;
	ld.f32 	%f2315, [%rd46+20];
	add.f32 	%f2316, %f2315, %f2188;
	st.f32 	[%rd98+20], %f2316;
	ld.f32 	%f2317, [%rd46+24];
	add.f32 	%f2318, %f2317, %f2190;
	st.f32 	[%rd98+24], %f2318;
	ld.f32 	%f2319, [%rd46+28];
	add.f32 	%f2320, %f2319, %f2192;
	st.f32 	[%rd98+28], %f2320;
	ld.f32 	%f2321, [%rd46+32];
	add.f32 	%f2322, %f2321, %f2194;
	st.f32 	[%rd98+32], %f2322;
	ld.f32 	%f2323, [%rd46+36];
	add.f32 	%f2324, %f2323, %f2196;
	st.f32 	[%rd98+36], %f2324;
	ld.f32 	%f2325, [%rd46+40];
	add.f32 	%f2326, %f2325, %f2198;
	st.f32 	[%rd98+40], %f2326;
	ld.f32 	%f2327, [%rd46+44];
	add.f32 	%f2328, %f2327, %f2200;
	st.f32 	[%rd98+44], %f2328;
	ld.f32 	%f2329, [%rd46+48];
	add.f32 	%f2330, %f2329, %f2202;
	st.f32 	[%rd98+48], %f2330;
	ld.f32 	%f2331, [%rd46+52];
	add.f32 	%f2332, %f2331, %f2204;
	st.f32 	[%rd98+52], %f2332;
	ld.f32 	%f2333, [%rd46+56];
	add.f32 	%f2334, %f2333, %f2206;
	st.f32 	[%rd98+56], %f2334;
	ld.f32 	%f2335, [%rd46+60];
	add.f32 	%f2336, %f2335, %f2208;
	st.f32 	[%rd98+60], %f2336;
	ld.f32 	%f2337, [%rd46+64];
	add.f32 	%f2338, %f2337, %f2210;
	st.f32 	[%rd98+64], %f2338;
	ld.f32 	%f2339, [%rd46+68];
	add.f32 	%f2340, %f2339, %f2212;
	st.f32 	[%rd98+68], %f2340;
	ld.f32 	%f2341, [%rd46+72];
	add.f32 	%f2342, %f2341, %f2214;
	st.f32 	[%rd98+72], %f2342;
	ld.f32 	%f2343, [%rd46+76];
	add.f32 	%f2344, %f2343, %f2216;
	st.f32 	[%rd98+76], %f2344;
	ld.f32 	%f2345, [%rd46+80];
	add.f32 	%f2346, %f2345, %f2218;
	st.f32 	[%rd98+80], %f2346;
	ld.f32 	%f2347, [%rd46+84];
	add.f32 	%f2348, %f2347, %f2220;
	st.f32 	[%rd98+84], %f2348;
	ld.f32 	%f2349, [%rd46+88];
	add.f32 	%f2350, %f2349, %f2222;
	st.f32 	[%rd98+88], %f2350;
	ld.f32 	%f2351, [%rd46+92];
	add.f32 	%f2352, %f2351, %f2224;
	st.f32 	[%rd98+92], %f2352;
	ld.f32 	%f2353, [%rd46+96];
	add.f32 	%f2354, %f2353, %f2226;
	st.f32 	[%rd98+96], %f2354;
	ld.f32 	%f2355, [%rd46+100];
	add.f32 	%f2356, %f2355, %f2228;
	st.f32 	[%rd98+100], %f2356;
	ld.f32 	%f2357, [%rd46+104];
	add.f32 	%f2358, %f2357, %f2230;
	st.f32 	[%rd98+104], %f2358;
	ld.f32 	%f2359, [%rd46+108];
	add.f32 	%f2360, %f2359, %f2232;
	st.f32 	[%rd98+108], %f2360;
	ld.f32 	%f2361, [%rd46+112];
	add.f32 	%f2362, %f2361, %f2234;
	st.f32 	[%rd98+112], %f2362;
	ld.f32 	%f2363, [%rd46+116];
	add.f32 	%f2364, %f2363, %f2236;
	st.f32 	[%rd98+116], %f2364;
	ld.f32 	%f2365, [%rd46+120];
	add.f32 	%f2366, %f2365, %f2238;
	st.f32 	[%rd98+120], %f2366;
	ld.f32 	%f2367, [%rd46+124];
	add.f32 	%f2368, %f2367, %f2240;
	st.f32 	[%rd98+124], %f2368;
	ld.f32 	%f2369, [%rd46+128];
	add.f32 	%f2370, %f2369, %f2242;
	st.f32 	[%rd98+128], %f2370;
	ld.f32 	%f2371, [%rd46+132];
	add.f32 	%f2372, %f2371, %f2244;
	st.f32 	[%rd98+132], %f2372;
	ld.f32 	%f2373, [%rd46+136];
	add.f32 	%f2374, %f2373, %f2246;
	st.f32 	[%rd98+136], %f2374;
	ld.f32 	%f2375, [%rd46+140];
	add.f32 	%f2376, %f2375, %f2248;
	st.f32 	[%rd98+140], %f2376;
	ld.f32 	%f2377, [%rd46+144];
	add.f32 	%f2378, %f2377, %f2250;
	st.f32 	[%rd98+144], %f2378;
	ld.f32 	%f2379, [%rd46+148];
	add.f32 	%f2380, %f2379, %f2252;
	st.f32 	[%rd98+148], %f2380;
	ld.f32 	%f2381, [%rd46+152];
	add.f32 	%f2382, %f2381, %f2254;
	st.f32 	[%rd98+152], %f2382;
	ld.f32 	%f2383, [%rd46+156];
	add.f32 	%f2384, %f2383, %f2256;
	st.f32 	[%rd98+156], %f2384;
	ld.f32 	%f2385, [%rd46+160];
	add.f32 	%f2386, %f2385, %f2258;
	st.f32 	[%rd98+160], %f2386;
	ld.f32 	%f2387, [%rd46+164];
	add.f32 	%f2388, %f2387, %f2260;
	st.f32 	[%rd98+164], %f2388;
	ld.f32 	%f2389, [%rd46+168];
	add.f32 	%f2390, %f2389, %f2262;
	st.f32 	[%rd98+168], %f2390;
	ld.f32 	%f2391, [%rd46+172];
	add.f32 	%f2392, %f2391, %f2264;
	st.f32 	[%rd98+172], %f2392;
	ld.f32 	%f2393, [%rd46+176];
	add.f32 	%f2394, %f2393, %f2266;
	st.f32 	[%rd98+176], %f2394;
	ld.f32 	%f2395, [%rd46+180];
	add.f32 	%f2396, %f2395, %f2268;
	st.f32 	[%rd98+180], %f2396;
	ld.f32 	%f2397, [%rd46+184];
	add.f32 	%f2398, %f2397, %f2270;
	st.f32 	[%rd98+184], %f2398;
	ld.f32 	%f2399, [%rd46+188];
	add.f32 	%f2400, %f2399, %f2272;
	st.f32 	[%rd98+188], %f2400;
	ld.f32 	%f2401, [%rd46+192];
	add.f32 	%f2402, %f2401, %f2274;
	st.f32 	[%rd98+192], %f2402;
	ld.f32 	%f2403, [%rd46+196];
	add.f32 	%f2404, %f2403, %f2276;
	st.f32 	[%rd98+196], %f2404;
	ld.f32 	%f2405, [%rd46+200];
	add.f32 	%f2406, %f2405, %f2278;
	st.f32 	[%rd98+200], %f2406;
	ld.f32 	%f2407, [%rd46+204];
	add.f32 	%f2408, %f2407, %f2280;
	st.f32 	[%rd98+204], %f2408;
	ld.f32 	%f2409, [%rd46+208];
	add.f32 	%f2410, %f2409, %f2282;
	st.f32 	[%rd98+208], %f2410;
	ld.f32 	%f2411, [%rd46+212];
	add.f32 	%f2412, %f2411, %f2284;
	st.f32 	[%rd98+212], %f2412;
	ld.f32 	%f2413, [%rd46+216];
	add.f32 	%f2414, %f2413, %f2286;
	st.f32 	[%rd98+216], %f2414;
	ld.f32 	%f2415, [%rd46+220];
	add.f32 	%f2416, %f2415, %f2288;
	st.f32 	[%rd98+220], %f2416;
	ld.f32 	%f2417, [%rd46+224];
	add.f32 	%f2418, %f2417, %f2290;
	st.f32 	[%rd98+224], %f2418;
	ld.f32 	%f2419, [%rd46+228];
	add.f32 	%f2420, %f2419, %f2292;
	st.f32 	[%rd98+228], %f2420;
	ld.f32 	%f2421, [%rd46+232];
	add.f32 	%f2422, %f2421, %f2294;
	st.f32 	[%rd98+232], %f2422;
	ld.f32 	%f2423, [%rd46+236];
	add.f32 	%f2424, %f2423, %f2296;
	st.f32 	[%rd98+236], %f2424;
	ld.f32 	%f2425, [%rd46+240];
	add.f32 	%f2426, %f2425, %f2298;
	st.f32 	[%rd98+240], %f2426;
	ld.f32 	%f2427, [%rd46+244];
	add.f32 	%f2428, %f2427, %f2300;
	st.f32 	[%rd98+244], %f2428;
	ld.f32 	%f2429, [%rd46+248];
	add.f32 	%f2430, %f2429, %f2302;
	st.f32 	[%rd98+248], %f2430;
	ld.f32 	%f2431, [%rd46+252];
	add.f32 	%f2432, %f2431, %f2304;
	st.f32 	[%rd98+252], %f2432;
	sub.s32 	%r60, %r57, %r239;
	setp.lt.s32 	%p4, %r60, 2048;
	@%p4 bra 	$L__BB14_51;
	add.s32 	%r239, %r239, 2048;
	setp.le.s32 	%p5, %r239, %r34;
	@%p5 bra 	$L__BB14_45;
$L__BB14_47:
	setp.le.s32 	%p6, %r57, %r239;
	@%p6 bra 	$L__BB14_51;
	sub.s32 	%r38, %r57, %r239;
	setp.ge.s32 	%p7, %r33, %r38;
	@%p7 bra 	$L__BB14_51;
	add.s32 	%r240, %r33, %r239;
	mov.u32 	%r241, %r33;
$L__BB14_50:
	mul.wide.u32 	%rd51, %r240, 8;
	add.s64 	%rd50, %rd12, %rd51;
	// begin inline asm
	ld.global.nc.u64 %rd49, [%rd50];
	// end inline asm
	ld.f32 	%f2433, [%rd49];
	ld.f32 	%f2434, [%rd98];
	add.f32 	%f2435, %f2433, %f2434;
	st.f32 	[%rd98], %f2435;
	ld.f32 	%f2436, [%rd49+4];
	ld.f32 	%f2437, [%rd98+4];
	add.f32 	%f2438, %f2436, %f2437;
	st.f32 	[%rd98+4], %f2438;
	ld.f32 	%f2439, [%rd49+8];
	ld.f32 	%f2440, [%rd98+8];
	add.f32 	%f2441, %f2439, %f2440;
	st.f32 	[%rd98+8], %f2441;
	ld.f32 	%f2442, [%rd49+12];
	ld.f32 	%f2443, [%rd98+12];
	add.f32 	%f2444, %f2442, %f2443;
	st.f32 	[%rd98+12], %f2444;
	ld.f32 	%f2445, [%rd49+16];
	ld.f32 	%f2446, [%rd98+16];
	add.f32 	%f2447, %f2445, %f2446;
	st.f32 	[%rd98+16], %f2447;
	ld.f32 	%f2448, [%rd49+20];
	ld.f32 	%f2449, [%rd98+20];
	add.f32 	%f2450, %f2448, %f2449;
	st.f32 	[%rd98+20], %f2450;
	ld.f32 	%f2451, [%rd49+24];
	ld.f32 	%f2452, [%rd98+24];
	add.f32 	%f2453, %f2451, %f2452;
	st.f32 	[%rd98+24], %f2453;
	ld.f32 	%f2454, [%rd49+28];
	ld.f32 	%f2455, [%rd98+28];
	add.f32 	%f2456, %f2454, %f2455;
	st.f32 	[%rd98+28], %f2456;
	ld.f32 	%f2457, [%rd49+32];
	ld.f32 	%f2458, [%rd98+32];
	add.f32 	%f2459, %f2457, %f2458;
	st.f32 	[%rd98+32], %f2459;
	ld.f32 	%f2460, [%rd49+36];
	ld.f32 	%f2461, [%rd98+36];
	add.f32 	%f2462, %f2460, %f2461;
	st.f32 	[%rd98+36], %f2462;
	ld.f32 	%f2463, [%rd49+40];
	ld.f32 	%f2464, [%rd98+40];
	add.f32 	%f2465, %f2463, %f2464;
	st.f32 	[%rd98+40], %f2465;
	ld.f32 	%f2466, [%rd49+44];
	ld.f32 	%f2467, [%rd98+44];
	add.f32 	%f2468, %f2466, %f2467;
	st.f32 	[%rd98+44], %f2468;
	ld.f32 	%f2469, [%rd49+48];
	ld.f32 	%f2470, [%rd98+48];
	add.f32 	%f2471, %f2469, %f2470;
	st.f32 	[%rd98+48], %f2471;
	ld.f32 	%f2472, [%rd49+52];
	ld.f32 	%f2473, [%rd98+52];
	add.f32 	%f2474, %f2472, %f2473;
	st.f32 	[%rd98+52], %f2474;
	ld.f32 	%f2475, [%rd49+56];
	ld.f32 	%f2476, [%rd98+56];
	add.f32 	%f2477, %f2475, %f2476;
	st.f32 	[%rd98+56], %f2477;
	ld.f32 	%f2478, [%rd49+60];
	ld.f32 	%f2479, [%rd98+60];
	add.f32 	%f2480, %f2478, %f2479;
	st.f32 	[%rd98+60], %f2480;
	ld.f32 	%f2481, [%rd49+64];
	ld.f32 	%f2482, [%rd98+64];
	add.f32 	%f2483, %f2481, %f2482;
	st.f32 	[%rd98+64], %f2483;
	ld.f32 	%f2484, [%rd49+68];
	ld.f32 	%f2485, [%rd98+68];
	add.f32 	%f2486, %f2484, %f2485;
	st.f32 	[%rd98+68], %f2486;
	ld.f32 	%f2487, [%rd49+72];
	ld.f32 	%f2488, [%rd98+72];
	add.f32 	%f2489, %f2487, %f2488;
	st.f32 	[%rd98+72], %f2489;
	ld.f32 	%f2490, [%rd49+76];
	ld.f32 	%f2491, [%rd98+76];
	add.f32 	%f2492, %f2490, %f2491;
	st.f32 	[%rd98+76], %f2492;
	ld.f32 	%f2493, [%rd49+80];
	ld.f32 	%f2494, [%rd98+80];
	add.f32 	%f2495, %f2493, %f2494;
	st.f32 	[%rd98+80], %f2495;
	ld.f32 	%f2496, [%rd49+84];
	ld.f32 	%f2497, [%rd98+84];
	add.f32 	%f2498, %f2496, %f2497;
	st.f32 	[%rd98+84], %f2498;
	ld.f32 	%f2499, [%rd49+88];
	ld.f32 	%f2500, [%rd98+88];
	add.f32 	%f2501, %f2499, %f2500;
	st.f32 	[%rd98+88], %f2501;
	ld.f32 	%f2502, [%rd49+92];
	ld.f32 	%f2503, [%rd98+92];
	add.f32 	%f2504, %f2502, %f2503;
	st.f32 	[%rd98+92], %f2504;
	ld.f32 	%f2505, [%rd49+96];
	ld.f32 	%f2506, [%rd98+96];
	add.f32 	%f2507, %f2505, %f2506;
	st.f32 	[%rd98+96], %f2507;
	ld.f32 	%f2508, [%rd49+100];
	ld.f32 	%f2509, [%rd98+100];
	add.f32 	%f2510, %f2508, %f2509;
	st.f32 	[%rd98+100], %f2510;
	ld.f32 	%f2511, [%rd49+104];
	ld.f32 	%f2512, [%rd98+104];
	add.f32 	%f2513, %f2511, %f2512;
	st.f32 	[%rd98+104], %f2513;
	ld.f32 	%f2514, [%rd49+108];
	ld.f32 	%f2515, [%rd98+108];
	add.f32 	%f2516, %f2514, %f2515;
	st.f32 	[%rd98+108], %f2516;
	ld.f32 	%f2517, [%rd49+112];
	ld.f32 	%f2518, [%rd98+112];
	add.f32 	%f2519, %f2517, %f2518;
	st.f32 	[%rd98+112], %f2519;
	ld.f32 	%f2520, [%rd49+116];
	ld.f32 	%f2521, [%rd98+116];
	add.f32 	%f2522, %f2520, %f2521;
	st.f32 	[%rd98+116], %f2522;
	ld.f32 	%f2523, [%rd49+120];
	ld.f32 	%f2524, [%rd98+120];
	add.f32 	%f2525, %f2523, %f2524;
	st.f32 	[%rd98+120], %f2525;
	ld.f32 	%f2526, [%rd49+124];
	ld.f32 	%f2527, [%rd98+124];
	add.f32 	%f2528, %f2526, %f2527;
	st.f32 	[%rd98+124], %f2528;
	ld.f32 	%f2529, [%rd49+128];
	ld.f32 	%f2530, [%rd98+128];
	add.f32 	%f2531, %f2529, %f2530;
	st.f32 	[%rd98+128], %f2531;
	ld.f32 	%f2532, [%rd49+132];
	ld.f32 	%f2533, [%rd98+132];
	add.f32 	%f2534, %f2532, %f2533;
	st.f32 	[%rd98+132], %f2534;
	ld.f32 	%f2535, [%rd49+136];
	ld.f32 	%f2536, [%rd98+136];
	add.f32 	%f2537, %f2535, %f2536;
	st.f32 	[%rd98+136], %f2537;
	ld.f32 	%f2538, [%rd49+140];
	ld.f32 	%f2539, [%rd98+140];
	add.f32 	%f2540, %f2538, %f2539;
	st.f32 	[%rd98+140], %f2540;
	ld.f32 	%f2541, [%rd49+144];
	ld.f32 	%f2542, [%rd98+144];
	add.f32 	%f2543, %f2541, %f2542;
	st.f32 	[%rd98+144], %f2543;
	ld.f32 	%f2544, [%rd49+148];
	ld.f32 	%f2545, [%rd98+148];
	add.f32 	%f2546, %f2544, %f2545;
	st.f32 	[%rd98+148], %f2546;
	ld.f32 	%f2547, [%rd49+152];
	ld.f32 	%f2548, [%rd98+152];
	add.f32 	%f2549, %f2547, %f2548;
	st.f32 	[%rd98+152], %f2549;
	ld.f32 	%f2550, [%rd49+156];
	ld.f32 	%f2551, [%rd98+156];
	add.f32 	%f2552, %f2550, %f2551;
	st.f32 	[%rd98+156], %f2552;
	ld.f32 	%f2553, [%rd49+160];
	ld.f32 	%f2554, [%rd98+160];
	add.f32 	%f2555, %f2553, %f2554;
	st.f32 	[%rd98+160], %f2555;
	ld.f32 	%f2556, [%rd49+164];
	ld.f32 	%f2557, [%rd98+164];
	add.f32 	%f2558, %f2556, %f2557;
	st.f32 	[%rd98+164], %f2558;
	ld.f32 	%f2559, [%rd49+168];
	ld.f32 	%f2560, [%rd98+168];
	add.f32 	%f2561, %f2559, %f2560;
	st.f32 	[%rd98+168], %f2561;
	ld.f32 	%f2562, [%rd49+172];
	ld.f32 	%f2563, [%rd98+172];
	add.f32 	%f2564, %f2562, %f2563;
	st.f32 	[%rd98+172], %f2564;
	ld.f32 	%f2565, [%rd49+176];
	ld.f32 	%f2566, [%rd98+176];
	add.f32 	%f2567, %f2565, %f2566;
	st.f32 	[%rd98+176], %f2567;
	ld.f32 	%f2568, [%rd49+180];
	ld.f32 	%f2569, [%rd98+180];
	add.f32 	%f2570, %f2568, %f2569;
	st.f32 	[%rd98+180], %f2570;
	ld.f32 	%f2571, [%rd49+184];
	ld.f32 	%f2572, [%rd98+184];
	add.f32 	%f2573, %f2571, %f2572;
	st.f32 	[%rd98+184], %f2573;
	ld.f32 	%f2574, [%rd49+188];
	ld.f32 	%f2575, [%rd98+188];
	add.f32 	%f2576, %f2574, %f2575;
	st.f32 	[%rd98+188], %f2576;
	ld.f32 	%f2577, [%rd49+192];
	ld.f32 	%f2578, [%rd98+192];
	add.f32 	%f2579, %f2577, %f2578;
	st.f32 	[%rd98+192], %f2579;
	ld.f32 	%f2580, [%rd49+196];
	ld.f32 	%f2581, [%rd98+196];
	add.f32 	%f2582, %f2580, %f2581;
	st.f32 	[%rd98+196], %f2582;
	ld.f32 	%f2583, [%rd49+200];
	ld.f32 	%f2584, [%rd98+200];
	add.f32 	%f2585, %f2583, %f2584;
	st.f32 	[%rd98+200], %f2585;
	ld.f32 	%f2586, [%rd49+204];
	ld.f32 	%f2587, [%rd98+204];
	add.f32 	%f2588, %f2586, %f2587;
	st.f32 	[%rd98+204], %f2588;
	ld.f32 	%f2589, [%rd49+208];
	ld.f32 	%f2590, [%rd98+208];
	add.f32 	%f2591, %f2589, %f2590;
	st.f32 	[%rd98+208], %f2591;
	ld.f32 	%f2592, [%rd49+212];
	ld.f32 	%f2593, [%rd98+212];
	add.f32 	%f2594, %f2592, %f2593;
	st.f32 	[%rd98+212], %f2594;
	ld.f32 	%f2595, [%rd49+216];
	ld.f32 	%f2596, [%rd98+216];
	add.f32 	%f2597, %f2595, %f2596;
	st.f32 	[%rd98+216], %f2597;
	ld.f32 	%f2598, [%rd49+220];
	ld.f32 	%f2599, [%rd98+220];
	add.f32 	%f2600, %f2598, %f2599;
	st.f32 	[%rd98+220], %f2600;
	ld.f32 	%f2601, [%rd49+224];
	ld.f32 	%f2602, [%rd98+224];
	add.f32 	%f2603, %f2601, %f2602;
	st.f32 	[%rd98+224], %f2603;
	ld.f32 	%f2604, [%rd49+228];
	ld.f32 	%f2605, [%rd98+228];
	add.f32 	%f2606, %f2604, %f2605;
	st.f32 	[%rd98+228], %f2606;
	ld.f32 	%f2607, [%rd49+232];
	ld.f32 	%f2608, [%rd98+232];
	add.f32 	%f2609, %f2607, %f2608;
	st.f32 	[%rd98+232], %f2609;
	ld.f32 	%f2610, [%rd49+236];
	ld.f32 	%f2611, [%rd98+236];
	add.f32 	%f2612, %f2610, %f2611;
	st.f32 	[%rd98+236], %f2612;
	ld.f32 	%f2613, [%rd49+240];
	ld.f32 	%f2614, [%rd98+240];
	add.f32 	%f2615, %f2613, %f2614;
	st.f32 	[%rd98+240], %f2615;
	ld.f32 	%f2616, [%rd49+244];
	ld.f32 	%f2617, [%rd98+244];
	add.f32 	%f2618, %f2616, %f2617;
	st.f32 	[%rd98+244], %f2618;
	ld.f32 	%f2619, [%rd49+248];
	ld.f32 	%f2620, [%rd98+248];
	add.f32 	%f2621, %f2619, %f2620;
	st.f32 	[%rd98+248], %f2621;
	ld.f32 	%f2622, [%rd49+252];
	ld.f32 	%f2623, [%rd98+252];
	add.f32 	%f2624, %f2622, %f2623;
	st.f32 	[%rd98+252], %f2624;
	add.s32 	%r241, %r241, 256;
	add.s32 	%r240, %r240, 256;
	setp.lt.s32 	%p8, %r241, %r38;
	@%p8 bra 	$L__BB14_50;
$L__BB14_51:
	// begin inline asm
	mov.u32 %r61, %laneid;
	// end inline asm
	mov.b64 	{%r63, %r68}, %rd98;
	mov.b32 	%r69, 1;
	mov.b32 	%r70, 31;
	mov.b32 	%r71, -1;
	// begin inline asm
	shfl.sync.down.b32 %r62, %r63, %r69, %r70, %r71;
	// end inline asm
	// begin inline asm
	shfl.sync.down.b32 %r67, %r68, %r69, %r70, %r71;
	// end inline asm
	setp.gt.s32 	%p9, %r61, 30;
	@%p9 bra 	$L__BB14_53;
	mov.b64 	%rd52, {%r62, %r67};
	ld.f32 	%f2625, [%rd52];
	ld.f32 	%f2626, [%rd98];
	add.f32 	%f2627, %f2625, %f2626;
	st.f32 	[%rd98], %f2627;
	ld.f32 	%f2628, [%rd52+4];
	ld.f32 	%f2629, [%rd98+4];
	add.f32 	%f2630, %f2628, %f2629;
	st.f32 	[%rd98+4], %f2630;
	ld.f32 	%f2631, [%rd52+8];
	ld.f32 	%f2632, [%rd98+8];
	add.f32 	%f2633, %f2631, %f2632;
	st.f32 	[%rd98+8], %f2633;
	ld.f32 	%f2634, [%rd52+12];
	ld.f32 	%f2635, [%rd98+12];
	add.f32 	%f2636, %f2634, %f2635;
	st.f32 	[%rd98+12], %f2636;
	ld.f32 	%f2637, [%rd52+16];
	ld.f32 	%f2638, [%rd98+16];
	add.f32 	%f2639, %f2637, %f2638;
	st.f32 	[%rd98+16], %f2639;
	ld.f32 	%f2640, [%rd52+20];
	ld.f32 	%f2641, [%rd98+20];
	add.f32 	%f2642, %f2640, %f2641;
	st.f32 	[%rd98+20], %f2642;
	ld.f32 	%f2643, [%rd52+24];
	ld.f32 	%f2644, [%rd98+24];
	add.f32 	%f2645, %f2643, %f2644;
	st.f32 	[%rd98+24], %f2645;
	ld.f32 	%f2646, [%rd52+28];
	ld.f32 	%f2647, [%rd98+28];
	add.f32 	%f2648, %f2646, %f2647;
	st.f32 	[%rd98+28], %f2648;
	ld.f32 	%f2649, [%rd52+32];
	ld.f32 	%f2650, [%rd98+32];
	add.f32 	%f2651, %f2649, %f2650;
	st.f32 	[%rd98+32], %f2651;
	ld.f32 	%f2652, [%rd52+36];
	ld.f32 	%f2653, [%rd98+36];
	add.f32 	%f2654, %f2652, %f2653;
	st.f32 	[%rd98+36], %f2654;
	ld.f32 	%f2655, [%rd52+40];
	ld.f32 	%f2656, [%rd98+40];
	add.f32 	%f2657, %f2655, %f2656;
	st.f32 	[%rd98+40], %f2657;
	ld.f32 	%f2658, [%rd52+44];
	ld.f32 	%f2659, [%rd98+44];
	add.f32 	%f2660, %f2658, %f2659;
	st.f32 	[%rd98+44], %f2660;
	ld.f32 	%f2661, [%rd52+48];
	ld.f32 	%f2662, [%rd98+48];
	add.f32 	%f2663, %f2661, %f2662;
	st.f32 	[%rd98+48], %f2663;
	ld.f32 	%f2664, [%rd52+52];
	ld.f32 	%f2665, [%rd98+52];
	add.f32 	%f2666, %f2664, %f2665;
	st.f32 	[%rd98+52], %f2666;
	ld.f32 	%f2667, [%rd52+56];
	ld.f32 	%f2668, [%rd98+56];
	add.f32 	%f2669, %f2667, %f2668;
	st.f32 	[%rd98+56], %f2669;
	ld.f32 	%f2670, [%rd52+60];
	ld.f32 	%f2671, [%rd98+60];
	add.f32 	%f2672, %f2670, %f2671;
	st.f32 	[%rd98+60], %f2672;
	ld.f32 	%f2673, [%rd52+64];
	ld.f32 	%f2674, [%rd98+64];
	add.f32 	%f2675, %f2673, %f2674;
	st.f32 	[%rd98+64], %f2675;
	ld.f32 	%f2676, [%rd52+68];
	ld.f32 	%f2677, [%rd98+68];
	add.f32 	%f2678, %f2676, %f2677;
	st.f32 	[%rd98+68], %f2678;
	ld.f32 	%f2679, [%rd52+72];
	ld.f32 	%f2680, [%rd98+72];
	add.f32 	%f2681, %f2679, %f2680;
	st.f32 	[%rd98+72], %f2681;
	ld.f32 	%f2682, [%rd52+76];
	ld.f32 	%f2683, [%rd98+76];
	add.f32 	%f2684, %f2682, %f2683;
	st.f32 	[%rd98+76], %f2684;
	ld.f32 	%f2685, [%rd52+80];
	ld.f32 	%f2686, [%rd98+80];
	add.f32 	%f2687, %f2685, %f2686;
	st.f32 	[%rd98+80], %f2687;
	ld.f32 	%f2688, [%rd52+84];
	ld.f32 	%f2689, [%rd98+84];
	add.f32 	%f2690, %f2688, %f2689;
	st.f32 	[%rd98+84], %f2690;
	ld.f32 	%f2691, [%rd52+88];
	ld.f32 	%f2692, [%rd98+88];
	add.f32 	%f2693, %f2691, %f2692;
	st.f32 	[%rd98+88], %f2693;
	ld.f32 	%f2694, [%rd52+92];
	ld.f32 	%f2695, [%rd98+92];
	add.f32 	%f2696, %f2694, %f2695;
	st.f32 	[%rd98+92], %f2696;
	ld.f32 	%f2697, [%rd52+96];
	ld.f32 	%f2698, [%rd98+96];
	add.f32 	%f2699, %f2697, %f2698;
	st.f32 	[%rd98+96], %f2699;
	ld.f32 	%f2700, [%rd52+100];
	ld.f32 	%f2701, [%rd98+100];
	add.f32 	%f2702, %f2700, %f2701;
	st.f32 	[%rd98+100], %f2702;
	ld.f32 	%f2703, [%rd52+104];
	ld.f32 	%f2704, [%rd98+104];
	add.f32 	%f2705, %f2703, %f2704;
	st.f32 	[%rd98+104], %f2705;
	ld.f32 	%f2706, [%rd52+108];
	ld.f32 	%f2707, [%rd98+108];
	add.f32 	%f2708, %f2706, %f2707;
	st.f32 	[%rd98+108], %f2708;
	ld.f32 	%f2709, [%rd52+112];
	ld.f32 	%f2710, [%rd98+112];
	add.f32 	%f2711, %f2709, %f2710;
	st.f32 	[%rd98+112], %f2711;
	ld.f32 	%f2712, [%rd52+116];
	ld.f32 	%f2713, [%rd98+116];
	add.f32 	%f2714, %f2712, %f2713;
	st.f32 	[%rd98+116], %f2714;
	ld.f32 	%f2715, [%rd52+120];
	ld.f32 	%f2716, [%rd98+120];
	add.f32 	%f2717, %f2715, %f2716;
	st.f32 	[%rd98+120], %f2717;
	ld.f32 	%f2718, [%rd52+124];
	ld.f32 	%f2719, [%rd98+124];
	add.f32 	%f2720, %f2718, %f2719;
	st.f32 	[%rd98+124], %f2720;
	ld.f32 	%f2721, [%rd52+128];
	ld.f32 	%f2722, [%rd98+128];
	add.f32 	%f2723, %f2721, %f2722;
	st.f32 	[%rd98+128], %f2723;
	ld.f32 	%f2724, [%rd52+132];
	ld.f32 	%f2725, [%rd98+132];
	add.f32 	%f2726, %f2724, %f2725;
	st.f32 	[%rd98+132], %f2726;
	ld.f32 	%f2727, [%rd52+136];
	ld.f32 	%f2728, [%rd98+136];
	add.f32 	%f2729, %f2727, %f2728;
	st.f32 	[%rd98+136], %f2729;
	ld.f32 	%f2730, [%rd52+140];
	ld.f32 	%f2731, [%rd98+140];
	add.f32 	%f2732, %f2730, %f2731;
	st.f32 	[%rd98+140], %f2732;
	ld.f32 	%f2733, [%rd52+144];
	ld.f32 	%f2734, [%rd98+144];
	add.f32 	%f2735, %f2733, %f2734;
	st.f32 	[%rd98+144], %f2735;
	ld.f32 	%f2736, [%rd52+148];
	ld.f32 	%f2737, [%rd98+148];
	add.f32 	%f2738, %f2736, %f2737;
	st.f32 	[%rd98+148], %f2738;
	ld.f32 	%f2739, [%rd52+152];
	ld.f32 	%f2740, [%rd98+152];
	add.f32 	%f2741, %f2739, %f2740;
	st.f32 	[%rd98+152], %f2741;
	ld.f32 	%f2742, [%rd52+156];
	ld.f32 	%f2743, [%rd98+156];
	add.f32 	%f2744, %f2742, %f2743;
	st.f32 	[%rd98+156], %f2744;
	ld.f32 	%f2745, [%rd52+160];
	ld.f32 	%f2746, [%rd98+160];
	add.f32 	%f2747, %f2745, %f2746;
	st.f32 	[%rd98+160], %f2747;
	ld.f32 	%f2748, [%rd52+164];
	ld.f32 	%f2749, [%rd98+164];
	add.f32 	%f2750, %f2748, %f2749;
	st.f32 	[%rd98+164], %f2750;
	ld.f32 	%f2751, [%rd52+168];
	ld.f32 	%f2752, [%rd98+168];
	add.f32 	%f2753, %f2751, %f2752;
	st.f32 	[%rd98+168], %f2753;
	ld.f32 	%f2754, [%rd52+172];
	ld.f32 	%f2755, [%rd98+172];
	add.f32 	%f2756, %f2754, %f2755;
	st.f32 	[%rd98+172], %f2756;
	ld.f32 	%f2757, [%rd52+176];
	ld.f32 	%f2758, [%rd98+176];
	add.f32 	%f2759, %f2757, %f2758;
	st.f32 	[%rd98+176], %f2759;
	ld.f32 	%f2760, [%rd52+180];
	ld.f32 	%f2761, [%rd98+180];
	add.f32 	%f2762, %f2760, %f2761;
	st.f32 	[%rd98+180], %f2762;
	ld.f32 	%f2763, [%rd52+184];
	ld.f32 	%f2764, [%rd98+184];
	add.f32 	%f2765, %f2763, %f2764;
	st.f32 	[%rd98+184], %f2765;
	ld.f32 	%f2766, [%rd52+188];
	ld.f32 	%f2767, [%rd98+188];
	add.f32 	%f2768, %f2766, %f2767;
	st.f32 	[%rd98+188], %f2768;
	ld.f32 	%f2769, [%rd52+192];
	ld.f32 	%f2770, [%rd98+192];
	add.f32 	%f2771, %f2769, %f2770;
	st.f32 	[%rd98+192], %f2771;
	ld.f32 	%f2772, [%rd52+196];
	ld.f32 	%f2773, [%rd98+196];
	add.f32 	%f2774, %f2772, %f2773;
	st.f32 	[%rd98+196], %f2774;
	ld.f32 	%f2775, [%rd52+200];
	ld.f32 	%f2776, [%rd98+200];
	add.f32 	%f2777, %f2775, %f2776;
	st.f32 	[%rd98+200], %f2777;
	ld.f32 	%f2778, [%rd52+204];
	ld.f32 	%f2779, [%rd98+204];
	add.f32 	%f2780, %f2778, %f2779;
	st.f32 	[%rd98+204], %f2780;
	ld.f32 	%f2781, [%rd52+208];
	ld.f32 	%f2782, [%rd98+208];
	add.f32 	%f2783, %f2781, %f2782;
	st.f32 	[%rd98+208], %f2783;
	ld.f32 	%f2784, [%rd52+212];
	ld.f32 	%f2785, [%rd98+212];
	add.f32 	%f2786, %f2784, %f2785;
	st.f32 	[%rd98+212], %f2786;
	ld.f32 	%f2787, [%rd52+216];
	ld.f32 	%f2788, [%rd98+216];
	add.f32 	%f2789, %f2787, %f2788;
	st.f32 	[%rd98+216], %f2789;
	ld.f32 	%f2790, [%rd52+220];
	ld.f32 	%f2791, [%rd98+220];
	add.f32 	%f2792, %f2790, %f2791;
	st.f32 	[%rd98+220], %f2792;
	ld.f32 	%f2793, [%rd52+224];
	ld.f32 	%f2794, [%rd98+224];
	add.f32 	%f2795, %f2793, %f2794;
	st.f32 	[%rd98+224], %f2795;
	ld.f32 	%f2796, [%rd52+228];
	ld.f32 	%f2797, [%rd98+228];
	add.f32 	%f2798, %f2796, %f2797;
	st.f32 	[%rd98+228], %f2798;
	ld.f32 	%f2799, [%rd52+232];
	ld.f32 	%f2800, [%rd98+232];
	add.f32 	%f2801, %f2799, %f2800;
	st.f32 	[%rd98+232], %f2801;
	ld.f32 	%f2802, [%rd52+236];
	ld.f32 	%f2803, [%rd98+236];
	add.f32 	%f2804, %f2802, %f2803;
	st.f32 	[%rd98+236], %f2804;
	ld.f32 	%f2805, [%rd52+240];
	ld.f32 	%f2806, [%rd98+240];
	add.f32 	%f2807, %f2805, %f2806;
	st.f32 	[%rd98+240], %f2807;
	ld.f32 	%f2808, [%rd52+244];
	ld.f32 	%f2809, [%rd98+244];
	add.f32 	%f2810, %f2808, %f2809;
	st.f32 	[%rd98+244], %f2810;
	ld.f32 	%f2811, [%rd52+248];
	ld.f32 	%f2812, [%rd98+248];
	add.f32 	%f2813, %f2811, %f2812;
	st.f32 	[%rd98+248], %f2813;
	ld.f32 	%f2814, [%rd52+252];
	ld.f32 	%f2815, [%rd98+252];
	add.f32 	%f2816, %f2814, %f2815;
	st.f32 	[%rd98+252], %f2816;
$L__BB14_53:
	mov.b32 	%r79, 2;
	mov.b32 	%r80, 31;
	mov.b32 	%r81, -1;
	// begin inline asm
	shfl.sync.down.b32 %r72, %r63, %r79, %r80, %r81;
	// end inline asm
	// begin inline asm
	shfl.sync.down.b32 %r77, %r68, %r79, %r80, %r81;
	// end inline asm
	setp.gt.s32 	%p10, %r61, 29;
	@%p10 bra 	$L__BB14_55;
	mov.b64 	%rd53, {%r72, %r77};
	ld.f32 	%f2817, [%rd53];
	ld.f32 	%f2818, [%rd98];
	add.f32 	%f2819, %f2817, %f2818;
	st.f32 	[%rd98], %f2819;
	ld.f32 	%f2820, [%rd53+4];
	ld.f32 	%f2821, [%rd98+4];
	add.f32 	%f2822, %f2820, %f2821;
	st.f32 	[%rd98+4], %f2822;
	ld.f32 	%f2823, [%rd53+8];
	ld.f32 	%f2824, [%rd98+8];
	add.f32 	%f2825, %f2823, %f2824;
	st.f32 	[%rd98+8], %f2825;
	ld.f32 	%f2826, [%rd53+12];
	ld.f32 	%f2827, [%rd98+12];
	add.f32 	%f2828, %f2826, %f2827;
	st.f32 	[%rd98+12], %f2828;
	ld.f32 	%f2829, [%rd53+16];
	ld.f32 	%f2830, [%rd98+16];
	add.f32 	%f2831, %f2829, %f2830;
	st.f32 	[%rd98+16], %f2831;
	ld.f32 	%f2832, [%rd53+20];
	ld.f32 	%f2833, [%rd98+20];
	add.f32 	%f2834, %f2832, %f2833;
	st.f32 	[%rd98+20], %f2834;
	ld.f32 	%f2835, [%rd53+24];
	ld.f32 	%f2836, [%rd98+24];
	add.f32 	%f2837, %f2835, %f2836;
	st.f32 	[%rd98+24], %f2837;
	ld.f32 	%f2838, [%rd53+28];
	ld.f32 	%f2839, [%rd98+28];
	add.f32 	%f2840, %f2838, %f2839;
	st.f32 	[%rd98+28], %f2840;
	ld.f32 	%f2841, [%rd53+32];
	ld.f32 	%f2842, [%rd98+32];
	add.f32 	%f2843, %f2841, %f2842;
	st.f32 	[%rd98+32], %f2843;
	ld.f32 	%f2844, [%rd53+36];
	ld.f32 	%f2845, [%rd98+36];
	add.f32 	%f2846, %f2844, %f2845;
	st.f32 	[%rd98+36], %f2846;
	ld.f32 	%f2847, [%rd53+40];
	ld.f32 	%f2848, [%rd98+40];
	add.f32 	%f2849, %f2847, %f2848;
	st.f32 	[%rd98+40], %f2849;
	ld.f32 	%f2850, [%rd53+44];
	ld.f32 	%f2851, [%rd98+44];
	add.f32 	%f2852, %f2850, %f2851;
	st.f32 	[%rd98+44], %f2852;
	ld.f32 	%f2853, [%rd53+48];
	ld.f32 	%f2854, [%rd98+48];
	add.f32 	%f2855, %f2853, %f2854;
	st.f32 	[%rd98+48], %f2855;
	ld.f32 	%f2856, [%rd53+52];
	ld.f32 	%f2857, [%rd98+52];
	add.f32 	%f2858, %f2856, %f2857;
	st.f32 	[%rd98+52], %f2858;
	ld.f32 	%f2859, [%rd53+56];
	ld.f32 	%f2860, [%rd98+56];
	add.f32 	%f2861, %f2859, %f2860;
	st.f32 	[%rd98+56], %f2861;
	ld.f32 	%f2862, [%rd53+60];
	ld.f32 	%f2863, [%rd98+60];
	add.f32 	%f2864, %f2862, %f2863;
	st.f32 	[%rd98+60], %f2864;
	ld.f32 	%f2865, [%rd53+64];
	ld.f32 	%f2866, [%rd98+64];
	add.f32 	%f2867, %f2865, %f2866;
	st.f32 	[%rd98+64], %f2867;
	ld.f32 	%f2868, [%rd53+68];
	ld.f32 	%f2869, [%rd98+68];
	add.f32 	%f2870, %f2868, %f2869;
	st.f32 	[%rd98+68], %f2870;
	ld.f32 	%f2871, [%rd53+72];
	ld.f32 	%f2872, [%rd98+72];
	add.f32 	%f2873, %f2871, %f2872;
	st.f32 	[%rd98+72], %f2873;
	ld.f32 	%f2874, [%rd53+76];
	ld.f32 	%f2875, [%rd98+76];
	add.f32 	%f2876, %f2874, %f2875;
	st.f32 	[%rd98+76], %f2876;
	ld.f32 	%f2877, [%rd53+80];
	ld.f32 	%f2878, [%rd98+80];
	add.f32 	%f2879, %f2877, %f2878;
	st.f32 	[%rd98+80], %f2879;
	ld.f32 	%f2880, [%rd53+84];
	ld.f32 	%f2881, [%rd98+84];
	add.f32 	%f2882, %f2880, %f2881;
	st.f32 	[%rd98+84], %f2882;
	ld.f32 	%f2883, [%rd53+88];
	ld.f32 	%f2884, [%rd98+88];
	add.f32 	%f2885, %f2883, %f2884;
	st.f32 	[%rd98+88], %f2885;
	ld.f32 	%f2886, [%rd53+92];
	ld.f32 	%f2887, [%rd98+92];
	add.f32 	%f2888, %f2886, %f2887;
	st.f32 	[%rd98+92], %f2888;
	ld.f32 	%f2889, [%rd53+96];
	ld.f32 	%f2890, [%rd98+96];
	add.f32 	%f2891, %f2889, %f2890;
	st.f32 	[%rd98+96], %f2891;
	ld.f32 	%f2892, [%rd53+100];
	ld.f32 	%f2893, [%rd98+100];
	add.f32 	%f2894, %f2892, %f2893;
	st.f32 	[%rd98+100], %f2894;
	ld.f32 	%f2895, [%rd53+104];
	ld.f32 	%f2896, [%rd98+104];
	add.f32 	%f2897, %f2895, %f2896;
	st.f32 	[%rd98+104], %f2897;
	ld.f32 	%f2898, [%rd53+108];
	ld.f32 	%f2899, [%rd98+108];
	add.f32 	%f2900, %f2898, %f2899;
	st.f32 	[%rd98+108], %f2900;
	ld.f32 	%f2901, [%rd53+112];
	ld.f32 	%f2902, [%rd98+112];
	add.f32 	%f2903, %f2901, %f2902;
	st.f32 	[%rd98+112], %f2903;
	ld.f32 	%f2904, [%rd53+116];
	ld.f32 	%f2905, [%rd98+116];
	add.f32 	%f2906, %f2904, %f2905;
	st.f32 	[%rd98+116], %f2906;
	ld.f32 	%f2907, [%rd53+120];
	ld.f32 	%f2908, [%rd98+120];
	add.f32 	%f2909, %f2907, %f2908;
	st.f32 	[%rd98+120], %f2909;
	ld.f32 	%f2910, [%rd53+124];
	ld.f32 	%f2911, [%rd98+124];
	add.f32 	%f2912, %f2910, %f2911;
	st.f32 	[%rd98+124], %f2912;
	ld.f32 	%f2913, [%rd53+128];
	ld.f32 	%f2914, [%rd98+128];
	add.f32 	%f2915, %f2913, %f2914;
	st.f32 	[%rd98+128], %f2915;
	ld.f32 	%f2916, [%rd53+132];
	ld.f32 	%f2917, [%rd98+132];
	add.f32 	%f2918, %f2916, %f2917;
	st.f32 	[%rd98+132], %f2918;
	ld.f32 	%f2919, [%rd53+136];
	ld.f32 	%f2920, [%rd98+136];
	add.f32 	%f2921, %f2919, %f2920;
	st.f32 	[%rd98+136], %f2921;
	ld.f32 	%f2922, [%rd53+140];
	ld.f32 	%f2923, [%rd98+140];
	add.f32 	%f2924, %f2922, %f2923;
	st.f32 	[%rd98+140], %f2924;
	ld.f32 	%f2925, [%rd53+144];
	ld.f32 	%f2926, [%rd98+144];
	add.f32 	%f2927, %f2925, %f2926;
	st.f32 	[%rd98+144], %f2927;
	ld.f32 	%f2928, [%rd53+148];
	ld.f32 	%f2929, [%rd98+148];
	add.f32 	%f2930, %f2928, %f2929;
	st.f32 	[%rd98+148], %f2930;
	ld.f32 	%f2931, [%rd53+152];
	ld.f32 	%f2932, [%rd98+152];
	add.f32 	%f2933, %f2931, %f2932;
	st.f32 	[%rd98+152], %f2933;
	ld.f32 	%f2934, [%rd53+156];
	ld.f32 	%f2935, [%rd98+156];
	add.f32 	%f2936, %f2934, %f2935;
	st.f32 	[%rd98+156], %f2936;
	ld.f32 	%f2937, [%rd53+160];
	ld.f32 	%f2938, [%rd98+160];
	add.f32 	%f2939, %f2937, %f2938;
	st.f32 	[%rd98+160], %f2939;
	ld.f32 	%f2940, [%rd53+164];
	ld.f32 	%f2941, [%rd98+164];
	add.f32 	%f2942, %f2940, %f2941;
	st.f32 	[%rd98+164], %f2942;
	ld.f32 	%f2943, [%rd53+168];
	ld.f32 	%f2944, [%rd98+168];
	add.f32 	%f2945, %f2943, %f2944;
	st.f32 	[%rd98+168], %f2945;
	ld.f32 	%f2946, [%rd53+172];
	ld.f32 	%f2947, [%rd98+172];
	add.f32 	%f2948, %f2946, %f2947;
	st.f32 	[%rd98+172], %f2948;
	ld.f32 	%f2949, [%rd53+176];
	ld.f32 	%f2950, [%rd98+176];
	add.f32 	%f2951, %f2949, %f2950;
	st.f32 	[%rd98+176], %f2951;
	ld.f32 	%f2952, [%rd53+180];
	ld.f32 	%f2953, [%rd98+180];
	add.f32 	%f2954, %f2952, %f2953;
	st.f32 	[%rd98+180], %f2954;
	ld.f32 	%f2955, [%rd53+184];
	ld.f32 	%f2956, [%rd98+184];
	add.f32 	%f2957, %f2955, %f2956;
	st.f32 	[%rd98+184], %f2957;
	ld.f32 	%f2958, [%rd53+188];
	ld.f32 	%f2959, [%rd98+188];
	add.f32 	%f2960, %f2958, %f2959;
	st.f32 	[%rd98+188], %f2960;
	ld.f32 	%f2961, [%rd53+192];
	ld.f32 	%f2962, [%rd98+192];
	add.f32 	%f2963, %f2961, %f2962;
	st.f32 	[%rd98+192], %f2963;
	ld.f32 	%f2964, [%rd53+196];
	ld.f32 	%f2965, [%rd98+196];
	add.f32 	%f2966, %f2964, %f2965;
	st.f32 	[%rd98+196], %f2966;
	ld.f32 	%f2967, [%rd53+200];
	ld.f32 	%f2968, [%rd98+200];
	add.f32 	%f2969, %f2967, %f2968;
	st.f32 	[%rd98+200], %f2969;
	ld.f32 	%f2970, [%rd53+204];
	ld.f32 	%f2971, [%rd98+204];
	add.f32 	%f2972, %f2970, %f2971;
	st.f32 	[%rd98+204], %f2972;
	ld.f32 	%f2973, [%rd53+208];
	ld.f32 	%f2974, [%rd98+208];
	add.f32 	%f2975, %f2973, %f2974;
	st.f32 	[%rd98+208], %f2975;
	ld.f32 	%f2976, [%rd53+212];
	ld.f32 	%f2977, [%rd98+212];
	add.f32 	%f2978, %f2976, %f2977;
	st.f32 	[%rd98+212], %f2978;
	ld.f32 	%f2979, [%rd53+216];
	ld.f32 	%f2980, [%rd98+216];
	add.f32 	%f2981, %f2979, %f2980;
	st.f32 	[%rd98+216], %f2981;
	ld.f32 	%f2982, [%rd53+220];
	ld.f32 	%f2983, [%rd98+220];
	add.f32 	%f2984, %f2982, %f2983;
	st.f32 	[%rd98+220], %f2984;
	ld.f32 	%f2985, [%rd53+224];
	ld.f32 	%f2986, [%rd98+224];
	add.f32 	%f2987, %f2985, %f2986;
	st.f32 	[%rd98+224], %f2987;
	ld.f32 	%f2988, [%rd53+228];
	ld.f32 	%f2989, [%rd98+228];
	add.f32 	%f2990, %f2988, %f2989;
	st.f32 	[%rd98+228], %f2990;
	ld.f32 	%f2991, [%rd53+232];
	ld.f32 	%f2992, [%rd98+232];
	add.f32 	%f2993, %f2991, %f2992;
	st.f32 	[%rd98+232], %f2993;
	ld.f32 	%f2994, [%rd53+236];
	ld.f32 	%f2995, [%rd98+236];
	add.f32 	%f2996, %f2994, %f2995;
	st.f32 	[%rd98+236], %f2996;
	ld.f32 	%f2997, [%rd53+240];
	ld.f32 	%f2998, [%rd98+240];
	add.f32 	%f2999, %f2997, %f2998;
	st.f32 	[%rd98+240], %f2999;
	ld.f32 	%f3000, [%rd53+244];
	ld.f32 	%f3001, [%rd98+244];
	add.f32 	%f3002, %f3000, %f3001;
	st.f32 	[%rd98+244], %f3002;
	ld.f32 	%f3003, [%rd53+248];
	ld.f32 	%f3004, [%rd98+248];
	add.f32 	%f3005, %f3003, %f3004;
	st.f32 	[%rd98+248], %f3005;
	ld.f32 	%f3006, [%rd53+252];
	ld.f32 	%f3007, [%rd98+252];
	add.f32 	%f3008, %f3006, %f3007;
	st.f32 	[%rd98+252], %f3008;
$L__BB14_55:
	mov.b32 	%r89, 4;
	mov.b32 	%r90, 31;
	mov.b32 	%r91, -1;
	// begin inline asm
	shfl.sync.down.b32 %r82, %r63, %r89, %r90, %r91;
	// end inline asm
	// begin inline asm
	shfl.sync.down.b32 %r87, %r68, %r89, %r90, %r91;
	// end inline asm
	setp.gt.s32 	%p11, %r61, 27;
	@%p11 bra 	$L__BB14_57;
	mov.b64 	%rd54, {%r82, %r87};
	ld.f32 	%f3009, [%rd54];
	ld.f32 	%f3010, [%rd98];
	add.f32 	%f3011, %f3009, %f3010;
	st.f32 	[%rd98], %f3011;
	ld.f32 	%f3012, [%rd54+4];
	ld.f32 	%f3013, [%rd98+4];
	add.f32 	%f3014, %f3012, %f3013;
	st.f32 	[%rd98+4], %f3014;
	ld.f32 	%f3015, [%rd54+8];
	ld.f32 	%f3016, [%rd98+8];
	add.f32 	%f3017, %f3015, %f3016;
	st.f32 	[%rd98+8], %f3017;
	ld.f32 	%f3018, [%rd54+12];
	ld.f32 	%f3019, [%rd98+12];
	add.f32 	%f3020, %f3018, %f3019;
	st.f32 	[%rd98+12], %f3020;
	ld.f32 	%f3021, [%rd54+16];
	ld.f32 	%f3022, [%rd98+16];
	add.f32 	%f3023, %f3021, %f3022;
	st.f32 	[%rd98+16], %f3023;
	ld.f32 	%f3024, [%rd54+20];
	ld.f32 	%f3025, [%rd98+20];
	add.f32 	%f3026, %f3024, %f3025;
	st.f32 	[%rd98+20], %f3026;
	ld.f32 	%f3027, [%rd54+24];
	ld.f32 	%f3028, [%rd98+24];
	add.f32 	%f3029, %f3027, %f3028;
	st.f32 	[%rd98+24], %f3029;
	ld.f32 	%f3030, [%rd54+28];
	ld.f32 	%f3031, [%rd98+28];
	add.f32 	%f3032, %f3030, %f3031;
	st.f32 	[%rd98+28], %f3032;
	ld.f32 	%f3033, [%rd54+32];
	ld.f32 	%f3034, [%rd98+32];
	add.f32 	%f3035, %f3033, %f3034;
	st.f32 	[%rd98+32], %f3035;
	ld.f32 	%f3036, [%rd54+36];
	ld.f32 	%f3037, [%rd98+36];
	add.f32 	%f3038, %f3036, %f3037;
	st.f32 	[%rd98+36], %f3038;
	ld.f32 	%f3039, [%rd54+40];
	ld.f32 	%f3040, [%rd98+40];
	add.f32 	%f3041, %f3039, %f3040;
	st.f32 	[%rd98+40], %f3041;
	ld.f32 	%f3042, [%rd54+44];
	ld.f32 	%f3043, [%rd98+44];
	add.f32 	%f3044, %f3042, %f3043;
	st.f32 	[%rd98+44], %f3044;
	ld.f32 	%f3045, [%rd54+48];
	ld.f32 	%f3046, [%rd98+48];
	add.f32 	%f3047, %f3045, %f3046;
	st.f32 	[%rd98+48], %f3047;
	ld.f32 	%f3048, [%rd54+52];
	ld.f32 	%f3049, [%rd98+52];
	add.f32 	%f3050, %f3048, %f3049;
	st.f32 	[%rd98+52], %f3050;
	ld.f32 	%f3051, [%rd54+56];
	ld.f32 	%f3052, [%rd98+56];
	add.f32 	%f3053, %f3051, %f3052;
	st.f32 	[%rd98+56], %f3053;
	ld.f32 	%f3054, [%rd54+60];
	ld.f32 	%f3055, [%rd98+60];
	add.f32 	%f3056, %f3054, %f3055;
	st.f32 	[%rd98+60], %f3056;
	ld.f32 	%f3057, [%rd54+64];
	ld.f32 	%f3058, [%rd98+64];
	add.f32 	%f3059, %f3057, %f3058;
	st.f32 	[%rd98+64], %f3059;
	ld.f32 	%f3060, [%rd54+68];
	ld.f32 	%f3061, [%rd98+68];
	add.f32 	%f3062, %f3060, %f3061;
	st.f32 	[%rd98+68], %f3062;
	ld.f32 	%f3063, [%rd54+72];
	ld.f32 	%f3064, [%rd98+72];
	add.f32 	%f3065, %f3063, %f3064;
	st.f32 	[%rd98+72], %f3065;
	ld.f32 	%f3066, [%rd54+76];
	ld.f32 	%f3067, [%rd98+76];
	add.f32 	%f3068, %f3066, %f3067;
	st.f32 	[%rd98+76], %f3068;
	ld.f32 	%f3069, [%rd54+80];
	ld.f32 	%f3070, [%rd98+80];
	add.f32 	%f3071, %f3069, %f3070;
	st.f32 	[%rd98+80], %f3071;
	ld.f32 	%f3072, [%rd54+84];
	ld.f32 	%f3073, [%rd98+84];
	add.f32 	%f3074, %f3072, %f3073;
	st.f32 	[%rd98+84], %f3074;
	ld.f32 	%f3075, [%rd54+88];
	ld.f32 	%f3076, [%rd98+88];
	add.f32 	%f3077, %f3075, %f3076;
	st.f32 	[%rd98+88], %f3077;
	ld.f32 	%f3078, [%rd54+92];
	ld.f32 	%f3079, [%rd98+92];
	add.f32 	%f3080, %f3078, %f3079;
	st.f32 	[%rd98+92], %f3080;
	ld.f32 	%f3081, [%rd54+96];
	ld.f32 	%f3082, [%rd98+96];
	add.f32 	%f3083, %f3081, %f3082;
	st.f32 	[%rd98+96], %f3083;
	ld.f32 	%f3084, [%rd54+100];
	ld.f32 	%f3085, [%rd98+100];
	add.f32 	%f3086, %f3084, %f3085;
	st.f32 	[%rd98+100], %f3086;
	ld.f32 	%f3087, [%rd54+104];
	ld.f32 	%f3088, [%rd98+104];
	add.f32 	%f3089, %f3087, %f3088;
	st.f32 	[%rd98+104], %f3089;
	ld.f32 	%f3090, [%rd54+108];
	ld.f32 	%f3091, [%rd98+108];
	add.f32 	%f3092, %f3090, %f3091;
	st.f32 	[%rd98+108], %f3092;
	ld.f32 	%f3093, [%rd54+112];
	ld.f32 	%f3094, [%rd98+112];
	add.f32 	%f3095, %f3093, %f3094;
	st.f32 	[%rd98+112], %f3095;
	ld.f32 	%f3096, [%rd54+116];
	ld.f32 	%f3097, [%rd98+116];
	add.f32 	%f3098, %f3096, %f3097;
	st.f32 	[%rd98+116], %f3098;
	ld.f32 	%f3099, [%rd54+120];
	ld.f32 	%f3100, [%rd98+120];
	add.f32 	%f3101, %f3099, %f3100;
	st.f32 	[%rd98+120], %f3101;
	ld.f32 	%f3102, [%rd54+124];
	ld.f32 	%f3103, [%rd98+124];
	add.f32 	%f3104, %f3102, %f3103;
	st.f32 	[%rd98+124], %f3104;
	ld.f32 	%f3105, [%rd54+128];
	ld.f32 	%f3106, [%rd98+128];
	add.f32 	%f3107, %f3105, %f3106;
	st.f32 	[%rd98+128], %f3107;
	ld.f32 	%f3108, [%rd54+132];
	ld.f32 	%f3109, [%rd98+132];
	add.f32 	%f3110, %f3108, %f3109;
	st.f32 	[%rd98+132], %f3110;
	ld.f32 	%f3111, [%rd54+136];
	ld.f32 	%f3112, [%rd98+136];
	add.f32 	%f3113, %f3111, %f3112;
	st.f32 	[%rd98+136], %f3113;
	ld.f32 	%f3114, [%rd54+140];
	ld.f32 	%f3115, [%rd98+140];
	add.f32 	%f3116, %f3114, %f3115;
	st.f32 	[%rd98+140], %f3116;
	ld.f32 	%f3117, [%rd54+144];
	ld.f32 	%f3118, [%rd98+144];
	add.f32 	%f3119, %f3117, %f3118;
	st.f32 	[%rd98+144], %f3119;
	ld.f32 	%f3120, [%rd54+148];
	ld.f32 	%f3121, [%rd98+148];
	add.f32 	%f3122, %f3120, %f3121;
	st.f32 	[%rd98+148], %f3122;
	ld.f32 	%f3123, [%rd54+152];
	ld.f32 	%f3124, [%rd98+152];
	add.f32 	%f3125, %f3123, %f3124;
	st.f32 	[%rd98+152], %f3125;
	ld.f32 	%f3126, [%rd54+156];
	ld.f32 	%f3127, [%rd98+156];
	add.f32 	%f3128, %f3126, %f3127;
	st.f32 	[%rd98+156], %f3128;
	ld.f32 	%f3129, [%rd54+160];
	ld.f32 	%f3130, [%rd98+160];
	add.f32 	%f3131, %f3129, %f3130;
	st.f32 	[%rd98+160], %f3131;
	ld.f32 	%f3132, [%rd54+164];
	ld.f32 	%f3133, [%rd98+164];
	add.f32 	%f3134, %f3132, %f3133;
	st.f32 	[%rd98+164], %f3134;
	ld.f32 	%f3135, [%rd54+168];
	ld.f32 	%f3136, [%rd98+168];
	add.f32 	%f3137, %f3135, %f3136;
	st.f32 	[%rd98+168], %f3137;
	ld.f32 	%f3138, [%rd54+172];
	ld.f32 	%f3139, [%rd98+172];
	add.f32 	%f3140, %f3138, %f3139;
	st.f32 	[%rd98+172], %f3140;
	ld.f32 	%f3141, [%rd54+176];
	ld.f32 	%f3142, [%rd98+176];
	add.f32 	%f3143, %f3141, %f3142;
	st.f32 	[%rd98+176], %f3143;
	ld.f32 	%f3144, [%rd54+180];
	ld.f32 	%f3145, [%rd98+180];
	add.f32 	%f3146, %f3144, %f3145;
	st.f32 	[%rd98+180], %f3146;
	ld.f32 	%f3147, [%rd54+184];
	ld.f32 	%f3148, [%rd98+184];
	add.f32 	%f3149, %f3147, %f3148;
	st.f32 	[%rd98+184], %f3149;
	ld.f32 	%f3150, [%rd54+188];
	ld.f32 	%f3151, [%rd98+188];
	add.f32 	%f3152, %f3150, %f3151;
	st.f32 	[%rd98+188], %f3152;
	ld.f32 	%f3153, [%rd54+192];
	ld.f32 	%f3154, [%rd98+192];
	add.f32 	%f3155, %f3153, %f3154;
	st.f32 	[%rd98+192], %f3155;
	ld.f32 	%f3156, [%rd54+196];
	ld.f32 	%f3157, [%rd98+196];
	add.f32 	%f3158, %f3156, %f3157;
	st.f32 	[%rd98+196], %f3158;
	ld.f32 	%f3159, [%rd54+200];
	ld.f32 	%f3160, [%rd98+200];
	add.f32 	%f3161, %f3159, %f3160;
	st.f32 	[%rd98+200], %f3161;
	ld.f32 	%f3162, [%rd54+204];
	ld.f32 	%f3163, [%rd98+204];
	add.f32 	%f3164, %f3162, %f3163;
	st.f32 	[%rd98+204], %f3164;
	ld.f32 	%f3165, [%rd54+208];
	ld.f32 	%f3166, [%rd98+208];
	add.f32 	%f3167, %f3165, %f3166;
	st.f32 	[%rd98+208], %f3167;
	ld.f32 	%f3168, [%rd54+212];
	ld.f32 	%f3169, [%rd98+212];
	add.f32 	%f3170, %f3168, %f3169;
	st.f32 	[%rd98+212], %f3170;
	ld.f32 	%f3171, [%rd54+216];
	ld.f32 	%f3172, [%rd98+216];
	add.f32 	%f3173, %f3171, %f3172;
	st.f32 	[%rd98+216], %f3173;
	ld.f32 	%f3174, [%rd54+220];
	ld.f32 	%f3175, [%rd98+220];
	add.f32 	%f3176, %f3174, %f3175;
	st.f32 	[%rd98+220], %f3176;
	ld.f32 	%f3177, [%rd54+224];
	ld.f32 	%f3178, [%rd98+224];
	add.f32 	%f3179, %f3177, %f3178;
	st.f32 	[%rd98+224], %f3179;
	ld.f32 	%f3180, [%rd54+228];
	ld.f32 	%f3181, [%rd98+228];
	add.f32 	%f3182, %f3180, %f3181;
	st.f32 	[%rd98+228], %f3182;
	ld.f32 	%f3183, [%rd54+232];
	ld.f32 	%f3184, [%rd98+232];
	add.f32 	%f3185, %f3183, %f3184;
	st.f32 	[%rd98+232], %f3185;
	ld.f32 	%f3186, [%rd54+236];
	ld.f32 	%f3187, [%rd98+236];
	add.f32 	%f3188, %f3186, %f3187;
	st.f32 	[%rd98+236], %f3188;
	ld.f32 	%f3189, [%rd54+240];
	ld.f32 	%f3190, [%rd98+240];
	add.f32 	%f3191, %f3189, %f3190;
	st.f32 	[%rd98+240], %f3191;
	ld.f32 	%f3192, [%rd54+244];
	ld.f32 	%f3193, [%rd98+244];
	add.f32 	%f3194, %f3192, %f3193;
	st.f32 	[%rd98+244], %f3194;
	ld.f32 	%f3195, [%rd54+248];
	ld.f32 	%f3196, [%rd98+248];
	add.f32 	%f3197, %f3195, %f3196;
	st.f32 	[%rd98+248], %f3197;
	ld.f32 	%f3198, [%rd54+252];
	ld.f32 	%f3199, [%rd98+252];
	add.f32 	%f3200, %f3198, %f3199;
	st.f32 	[%rd98+252], %f3200;
$L__BB14_57:
	mov.b32 	%r99, 8;
	mov.b32 	%r100, 31;
	mov.b32 	%r101, -1;
	// begin inline asm
	shfl.sync.down.b32 %r92, %r63, %r99, %r100, %r101;
	// end inline asm
	// begin inline asm
	shfl.sync.down.b32 %r97, %r68, %r99, %r100, %r101;
	// end inline asm
	setp.gt.s32 	%p12, %r61, 23;
	@%p12 bra 	$L__BB14_59;
	mov.b64 	%rd55, {%r92, %r97};
	ld.f32 	%f3201, [%rd55];
	ld.f32 	%f3202, [%rd98];
	add.f32 	%f3203, %f3201, %f3202;
	st.f32 	[%rd98], %f3203;
	ld.f32 	%f3204, [%rd55+4];
	ld.f32 	%f3205, [%rd98+4];
	add.f32 	%f3206, %f3204, %f3205;
	st.f32 	[%rd98+4], %f3206;
	ld.f32 	%f3207, [%rd55+8];
	ld.f32 	%f3208, [%rd98+8];
	add.f32 	%f3209, %f3207, %f3208;
	st.f32 	[%rd98+8], %f3209;
	ld.f32 	%f3210, [%rd55+12];
	ld.f32 	%f3211, [%rd98+12];
	add.f32 	%f3212, %f3210, %f3211;
	st.f32 	[%rd98+12], %f3212;
	ld.f32 	%f3213, [%rd55+16];
	ld.f32 	%f3214, [%rd98+16];
	add.f32 	%f3215, %f3213, %f3214;
	st.f32 	[%rd98+16], %f3215;
	ld.f32 	%f3216, [%rd55+20];
	ld.f32 	%f3217, [%rd98+20];
	add.f32 	%f3218, %f3216, %f3217;
	st.f32 	[%rd98+20], %f3218;
	ld.f32 	%f3219, [%rd55+24];
	ld.f32 	%f3220, [%rd98+24];
	add.f32 	%f3221, %f3219, %f3220;
	st.f32 	[%rd98+24], %f3221;
	ld.f32 	%f3222, [%rd55+28];
	ld.f32 	%f3223, [%rd98+28];
	add.f32 	%f3224, %f3222, %f3223;
	st.f32 	[%rd98+28], %f3224;
	ld.f32 	%f3225, [%rd55+32];
	ld.f32 	%f3226, [%rd98+32];
	add.f32 	%f3227, %f3225, %f3226;
	st.f32 	[%rd98+32], %f3227;
	ld.f32 	%f3228, [%rd55+36];
	ld.f32 	%f3229, [%rd98+36];
	add.f32 	%f3230, %f3228, %f3229;
	st.f32 	[%rd98+36], %f3230;
	ld.f32 	%f3231, [%rd55+40];
	ld.f32 	%f3232, [%rd98+40];
	add.f32 	%f3233, %f3231, %f3232;
	st.f32 	[%rd98+40], %f3233;
	ld.f32 	%f3234, [%rd55+44];
	ld.f32 	%f3235, [%rd98+44];
	add.f32 	%f3236, %f3234, %f3235;
	st.f32 	[%rd98+44], %f3236;
	ld.f32 	%f3237, [%rd55+48];
	ld.f32 	%f3238, [%rd98+48];
	add.f32 	%f3239, %f3237, %f3238;
	st.f32 	[%rd98+48], %f3239;
	ld.f32 	%f3240, [%rd55+52];
	ld.f32 	%f3241, [%rd98+52];
	add.f32 	%f3242, %f3240, %f3241;
	st.f32 	[%rd98+52], %f3242;
	ld.f32 	%f3243, [%rd55+56];
	ld.f32 	%f3244, [%rd98+56];
	add.f32 	%f3245, %f3243, %f3244;
	st.f32 	[%rd98+56], %f3245;
	ld.f32 	%f3246, [%rd55+60];
	ld.f32 	%f3247, [%rd98+60];
	add.f32 	%f3248, %f3246, %f3247;
	st.f32 	[%rd98+60], %f3248;
	ld.f32 	%f3249, [%rd55+64];
	ld.f32 	%f3250, [%rd98+64];
	add.f32 	%f3251, %f3249, %f3250;
	st.f32 	[%rd98+64], %f3251;
	ld.f32 	%f3252, [%rd55+68];
	ld.f32 	%f3253, [%rd98+68];
	add.f32 	%f3254, %f3252, %f3253;
	st.f32 	[%rd98+68], %f3254;
	ld.f32 	%f3255, [%rd55+72];
	ld.f32 	%f3256, [%rd98+72];
	add.f32 	%f3257, %f3255, %f3256;
	st.f32 	[%rd98+72], %f3257;
	ld.f32 	%f3258, [%rd55+76];
	ld.f32 	%f3259, [%rd98+76];
	add.f32 	%f3260, %f3258, %f3259;
	st.f32 	[%rd98+76], %f3260;
	ld.f32 	%f3261, [%rd55+80];
	ld.f32 	%f3262, [%rd98+80];
	add.f32 	%f3263, %f3261, %f3262;
	st.f32 	[%rd98+80], %f3263;
	ld.f32 	%f3264, [%rd55+84];
	ld.f32 	%f3265, [%rd98+84];
	add.f32 	%f3266, %f3264, %f3265;
	st.f32 	[%rd98+84], %f3266;
	ld.f32 	%f3267, [%rd55+88];
	ld.f32 	%f3268, [%rd98+88];
	add.f32 	%f3269, %f3267, %f3268;
	st.f32 	[%rd98+88], %f3269;
	ld.f32 	%f3270, [%rd55+92];
	ld.f32 	%f3271, [%rd98+92];
	add.f32 	%f3272, %f3270, %f3271;
	st.f32 	[%rd98+92], %f3272;
	ld.f32 	%f3273, [%rd55+96];
	ld.f32 	%f3274, [%rd98+96];
	add.f32 	%f3275, %f3273, %f3274;
	st.f32 	[%rd98+96], %f3275;
	ld.f32 	%f3276, [%rd55+100];
	ld.f32 	%f3277, [%rd98+100];
	add.f32 	%f3278, %f3276, %f3277;
	st.f32 	[%rd98+100], %f3278;
	ld.f32 	%f3279, [%rd55+104];
	ld.f32 	%f3280, [%rd98+104];
	add.f32 	%f3281, %f3279, %f3280;
	st.f32 	[%rd98+104], %f3281;
	ld.f32 	%f3282, [%rd55+108];
	ld.f32 	%f3283, [%rd98+108];
	add.f32 	%f3284, %f3282, %f3283;
	st.f32 	[%rd98+108], %f3284;
	ld.f32 	%f3285, [%rd55+112];
	ld.f32 	%f3286, [%rd98+112];
	add.f32 	%f3287, %f3285, %f3286;
	st.f32 	[%rd98+112], %f3287;
	ld.f32 	%f3288, [%rd55+116];
	ld.f32 	%f3289, [%rd98+116];
	add.f32 	%f3290, %f3288, %f3289;
	st.f32 	[%rd98+116], %f3290;
	ld.f32 	%f3291, [%rd55+120];
	ld.f32 	%f3292, [%rd98+120];
	add.f32 	%f3293, %f3291, %f3292;
	st.f32 	[%rd98+120], %f3293;
	ld.f32 	%f3294, [%rd55+124];
	ld.f32 	%f3295, [%rd98+124];
	add.f32 	%f3296, %f3294, %f3295;
	st.f32 	[%rd98+124], %f3296;
	ld.f32 	%f3297, [%rd55+128];
	ld.f32 	%f3298, [%rd98+128];
	add.f32 	%f3299, %f3297, %f3298;
	st.f32 	[%rd98+128], %f3299;
	ld.f32 	%f3300, [%rd55+132];
	ld.f32 	%f3301, [%rd98+132];
	add.f32 	%f3302, %f3300, %f3301;
	st.f32 	[%rd98+132], %f3302;
	ld.f32 	%f3303, [%rd55+136];
	ld.f32 	%f3304, [%rd98+136];
	add.f32 	%f3305, %f3303, %f3304;
	st.f32 	[%rd98+136], %f3305;
	ld.f32 	%f3306, [%rd55+140];
	ld.f32 	%f3307, [%rd98+140];
	add.f32 	%f3308, %f3306, %f3307;
	st.f32 	[%rd98+140], %f3308;
	ld.f32 	%f3309, [%rd55+144];
	ld.f32 	%f3310, [%rd98+144];
	add.f32 	%f3311, %f3309, %f3310;
	st.f32 	[%rd98+144], %f3311;
	ld.f32 	%f3312, [%rd55+148];
	ld.f32 	%f3313, [%rd98+148];
	add.f32 	%f3314, %f3312, %f3313;
	st.f32 	[%rd98+148], %f3314;
	ld.f32 	%f3315, [%rd55+152];
	ld.f32 	%f3316, [%rd98+152];
	add.f32 	%f3317, %f3315, %f3316;
	st.f32 	[%rd98+152], %f3317;
	ld.f32 	%f3318, [%rd55+156];
	ld.f32 	%f3319, [%rd98+156];
	add.f32 	%f3320, %f3318, %f3319;
	st.f32 	[%rd98+156], %f3320;
	ld.f32 	%f3321, [%rd55+160];
	ld.f32 	%f3322, [%rd98+160];
	add.f32 	%f3323, %f3321, %f3322;
	st.f32 	[%rd98+160], %f3323;
	ld.f32 	%f3324, [%rd55+164];
	ld.f32 	%f3325, [%rd98+164];
	add.f32 	%f3326, %f3324, %f3325;
	st.f32 	[%rd98+164], %f3326;
	ld.f32 	%f3327, [%rd55+168];
	ld.f32 	%f3328, [%rd98+168];
	add.f32 	%f3329, %f3327, %f3328;
	st.f32 	[%rd98+168], %f3329;
	ld.f32 	%f3330, [%rd55+172];
	ld.f32 	%f3331, [%rd98+172];
	add.f32 	%f3332, %f3330, %f3331;
	st.f32 	[%rd98+172], %f3332;
	ld.f32 	%f3333, [%rd55+176];
	ld.f32 	%f3334, [%rd98+176];
	add.f32 	%f3335, %f3333, %f3334;
	st.f32 	[%rd98+176], %f3335;
	ld.f32 	%f3336, [%rd55+180];
	ld.f32 	%f3337, [%rd98+180];
	add.f32 	%f3338, %f3336, %f3337;
	st.f32 	[%rd98+180], %f3338;
	ld.f32 	%f3339, [%rd55+184];
	ld.f32 	%f3340, [%rd98+184];
	add.f32 	%f3341, %f3339, %f3340;
	st.f32 	[%rd98+184], %f3341;
	ld.f32 	%f3342, [%rd55+188];
	ld.f32 	%f3343, [%rd98+188];
	add.f32 	%f3344, %f3342, %f3343;
	st.f32 	[%rd98+188], %f3344;
	ld.f32 	%f3345, [%rd55+192];
	ld.f32 	%f3346, [%rd98+192];
	add.f32 	%f3347, %f3345, %f3346;
	st.f32 	[%rd98+192], %f3347;
	ld.f32 	%f3348, [%rd55+196];
	ld.f32 	%f3349, [%rd98+196];
	add.f32 	%f3350, %f3348, %f3349;
	st.f32 	[%rd98+196], %f3350;
	ld.f32 	%f3351, [%rd55+200];
	ld.f32 	%f3352, [%rd98+200];
	add.f32 	%f3353, %f3351, %f3352;
	st.f32 	[%rd98+200], %f3353;
	ld.f32 	%f3354, [%rd55+204];
	ld.f32 	%f3355, [%rd98+204];
	add.f32 	%f3356, %f3354, %f3355;
	st.f32 	[%rd98+204], %f3356;
	ld.f32 	%f3357, [%rd55+208];
	ld.f32 	%f3358, [%rd98+208];
	add.f32 	%f3359, %f3357, %f3358;
	st.f32 	[%rd98+208], %f3359;
	ld.f32 	%f3360, [%rd55+212];
	ld.f32 	%f3361, [%rd98+212];
	add.f32 	%f3362, %f3360, %f3361;
	st.f32 	[%rd98+212], %f3362;
	ld.f32 	%f3363, [%rd55+216];
	ld.f32 	%f3364, [%rd98+216];
	add.f32 	%f3365, %f3363, %f3364;
	st.f32 	[%rd98+216], %f3365;
	ld.f32 	%f3366, [%rd55+220];
	ld.f32 	%f3367, [%rd98+220];
	add.f32 	%f3368, %f3366, %f3367;
	st.f32 	[%rd98+220], %f3368;
	ld.f32 	%f3369, [%rd55+224];
	ld.f32 	%f3370, [%rd98+224];
	add.f32 	%f3371, %f3369, %f3370;
	st.f32 	[%rd98+224], %f3371;
	ld.f32 	%f3372, [%rd55+228];
	ld.f32 	%f3373, [%rd98+228];
	add.f32 	%f3374, %f3372, %f3373;
	st.f32 	[%rd98+228], %f3374;
	ld.f32 	%f3375, [%rd55+232];
	ld.f32 	%f3376, [%rd98+232];
	add.f32 	%f3377, %f3375, %f3376;
	st.f32 	[%rd98+232], %f3377;
	ld.f32 	%f3378, [%rd55+236];
	ld.f32 	%f3379, [%rd98+236];
	add.f32 	%f3380, %f3378, %f3379;
	st.f32 	[%rd98+236], %f3380;
	ld.f32 	%f3381, [%rd55+240];
	ld.f32 	%f3382, [%rd98+240];
	add.f32 	%f3383, %f3381, %f3382;
	st.f32 	[%rd98+240], %f3383;
	ld.f32 	%f3384, [%rd55+244];
	ld.f32 	%f3385, [%rd98+244];
	add.f32 	%f3386, %f3384, %f3385;
	st.f32 	[%rd98+244], %f3386;
	ld.f32 	%f3387, [%rd55+248];
	ld.f32 	%f3388, [%rd98+248];
	add.f32 	%f3389, %f3387, %f3388;
	st.f32 	[%rd98+248], %f3389;
	ld.f32 	%f3390, [%rd55+252];
	ld.f32 	%f3391, [%rd98+252];
	add.f32 	%f3392, %f3390, %f3391;
	st.f32 	[%rd98+252], %f3392;
$L__BB14_59:
	mov.b32 	%r109, 16;
	mov.b32 	%r110, 31;
	mov.b32 	%r111, -1;
	// begin inline asm
	shfl.sync.down.b32 %r102, %r63, %r109, %r110, %r111;
	// end inline asm
	// begin inline asm
	shfl.sync.down.b32 %r107, %r68, %r109, %r110, %r111;
	// end inline asm
	setp.gt.s32 	%p13, %r61, 15;
	@%p13 bra 	$L__BB14_62;
	mov.b64 	%rd56, {%r102, %r107};
	ld.f32 	%f3393, [%rd56];
	ld.f32 	%f3394, [%rd98];
	add.f32 	%f3395, %f3393, %f3394;
	st.f32 	[%rd98], %f3395;
	ld.f32 	%f3396, [%rd56+4];
	ld.f32 	%f3397, [%rd98+4];
	add.f32 	%f3398, %f3396, %f3397;
	st.f32 	[%rd98+4], %f3398;
	ld.f32 	%f3399, [%rd56+8];
	ld.f32 	%f3400, [%rd98+8];
	add.f32 	%f3401, %f3399, %f3400;
	st.f32 	[%rd98+8], %f3401;
	ld.f32 	%f3402, [%rd56+12];
	ld.f32 	%f3403, [%rd98+12];
	add.f32 	%f3404, %f3402, %f3403;
	st.f32 	[%rd98+12], %f3404;
	ld.f32 	%f3405, [%rd56+16];
	ld.f32 	%f3406, [%rd98+16];
	add.f32 	%f3407, %f3405, %f3406;
	st.f32 	[%rd98+16], %f3407;
	ld.f32 	%f3408, [%rd56+20];
	ld.f32 	%f3409, [%rd98+20];
	add.f32 	%f3410, %f3408, %f3409;
	st.f32 	[%rd98+20], %f3410;
	ld.f32 	%f3411, [%rd56+24];
	ld.f32 	%f3412, [%rd98+24];
	add.f32 	%f3413, %f3411, %f3412;
	st.f32 	[%rd98+24], %f3413;
	ld.f32 	%f3414, [%rd56+28];
	ld.f32 	%f3415, [%rd98+28];
	add.f32 	%f3416, %f3414, %f3415;
	st.f32 	[%rd98+28], %f3416;
	ld.f32 	%f3417, [%rd56+32];
	ld.f32 	%f3418, [%rd98+32];
	add.f32 	%f3419, %f3417, %f3418;
	st.f32 	[%rd98+32], %f3419;
	ld.f32 	%f3420, [%rd56+36];
	ld.f32 	%f3421, [%rd98+36];
	add.f32 	%f3422, %f3420, %f3421;
	st.f32 	[%rd98+36], %f3422;
	ld.f32 	%f3423, [%rd56+40];
	ld.f32 	%f3424, [%rd98+40];
	add.f32 	%f3425, %f3423, %f3424;
	st.f32 	[%rd98+40], %f3425;
	ld.f32 	%f3426, [%rd56+44];
	ld.f32 	%f3427, [%rd98+44];
	add.f32 	%f3428, %f3426, %f3427;
	st.f32 	[%rd98+44], %f3428;
	ld.f32 	%f3429, [%rd56+48];
	ld.f32 	%f3430, [%rd98+48];
	add.f32 	%f3431, %f3429, %f3430;
	st.f32 	[%rd98+48], %f3431;
	ld.f32 	%f3432, [%rd56+52];
	ld.f32 	%f3433, [%rd98+52];
	add.f32 	%f3434, %f3432, %f3433;
	st.f32 	[%rd98+52], %f3434;
	ld.f32 	%f3435, [%rd56+56];
	ld.f32 	%f3436, [%rd98+56];
	add.f32 	%f3437, %f3435, %f3436;
	st.f32 	[%rd98+56], %f3437;
	ld.f32 	%f3438, [%rd56+60];
	ld.f32 	%f3439, [%rd98+60];
	add.f32 	%f3440, %f3438, %f3439;
	st.f32 	[%rd98+60], %f3440;
	ld.f32 	%f3441, [%rd56+64];
	ld.f32 	%f3442, [%rd98+64];
	add.f32 	%f3443, %f3441, %f3442;
	st.f32 	[%rd98+64], %f3443;
	ld.f32 	%f3444, [%rd56+68];
	ld.f32 	%f3445, [%rd98+68];
	add.f32 	%f3446, %f3444, %f3445;
	st.f32 	[%rd98+68], %f3446;
	ld.f32 	%f3447, [%rd56+72];
	ld.f32 	%f3448, [%rd98+72];
	add.f32 	%f3449, %f3447, %f3448;
	st.f32 	[%rd98+72], %f3449;
	ld.f32 	%f3450, [%rd56+76];
	ld.f32 	%f3451, [%rd98+76];
	add.f32 	%f3452, %f3450, %f3451;
	st.f32 	[%rd98+76], %f3452;
	ld.f32 	%f3453, [%rd56+80];
	ld.f32 	%f3454, [%rd98+80];
	add.f32 	%f3455, %f3453, %f3454;
	st.f32 	[%rd98+80], %f3455;
	ld.f32 	%f3456, [%rd56+84];
	ld.f32 	%f3457, [%rd98+84];
	add.f32 	%f3458, %f3456, %f3457;
	st.f32 	[%rd98+84], %f3458;
	ld.f32 	%f3459, [%rd56+88];
	ld.f32 	%f3460, [%rd98+88];
	add.f32 	%f3461, %f3459, %f3460;
	st.f32 	[%rd98+88], %f3461;
	ld.f32 	%f3462, [%rd56+92];
	ld.f32 	%f3463, [%rd98+92];
	add.f32 	%f3464, %f3462, %f3463;
	st.f32 	[%rd98+92], %f3464;
	ld.f32 	%f3465, [%rd56+96];
	ld.f32 	%f3466, [%rd98+96];
	add.f32 	%f3467, %f3465, %f3466;
	st.f32 	[%rd98+96], %f3467;
	ld.f32 	%f3468, [%rd56+100];
	ld.f32 	%f3469, [%rd98+100];
	add.f32 	%f3470, %f3468, %f3469;
	st.f32 	[%rd98+100], %f3470;
	ld.f32 	%f3471, [%rd56+104];
	ld.f32 	%f3472, [%rd98+104];
	add.f32 	%f3473, %f3471, %f3472;
	st.f32 	[%rd98+104], %f3473;
	ld.f32 	%f3474, [%rd56+108];
	ld.f32 	%f3475, [%rd98+108];
	add.f32 	%f3476, %f3474, %f3475;
	st.f32 	[%rd98+108], %f3476;
	ld.f32 	%f3477, [%rd56+112];
	ld.f32 	%f3478, [%rd98+112];
	add.f32 	%f3479, %f3477, %f3478;
	st.f32 	[%rd98+112], %f3479;
	ld.f32 	%f3480, [%rd56+116];
	ld.f32 	%f3481, [%rd98+116];
	add.f32 	%f3482, %f3480, %f3481;
	st.f32 	[%rd98+116], %f3482;
	ld.f32 	%f3483, [%rd56+120];
	ld.f32 	%f3484, [%rd98+120];
	add.f32 	%f3485, %f3483, %f3484;
	st.f32 	[%rd98+120], %f3485;
	ld.f32 	%f3486, [%rd56+124];
	ld.f32 	%f3487, [%rd98+124];
	add.f32 	%f3488, %f3486, %f3487;
	st.f32 	[%rd98+124], %f3488;
	ld.f32 	%f3489, [%rd56+128];
	ld.f32 	%f3490, [%rd98+128];
	add.f32 	%f3491, %f3489, %f3490;
	st.f32 	[%rd98+128], %f3491;
	ld.f32 	%f3492, [%rd56+132];
	ld.f32 	%f3493, [%rd98+132];
	add.f32 	%f3494, %f3492, %f3493;
	st.f32 	[%rd98+132], %f3494;
	ld.f32 	%f3495, [%rd56+136];
	ld.f32 	%f3496, [%rd98+136];
	add.f32 	%f3497, %f3495, %f3496;
	st.f32 	[%rd98+136], %f3497;
	ld.f32 	%f3498, [%rd56+140];
	ld.f32 	%f3499, [%rd98+140];
	add.f32 	%f3500, %f3498, %f3499;
	st.f32 	[%rd98+140], %f3500;
	ld.f32 	%f3501, [%rd56+144];
	ld.f32 	%f3502, [%rd98+144];
	add.f32 	%f3503, %f3501, %f3502;
	st.f32 	[%rd98+144], %f3503;
	ld.f32 	%f3504, [%rd56+148];
	ld.f32 	%f3505, [%rd98+148];
	add.f32 	%f3506, %f3504, %f3505;
	st.f32 	[%rd98+148], %f3506;
	ld.f32 	%f3507, [%rd56+152];
	ld.f32 	%f3508, [%rd98+152];
	add.f32 	%f3509, %f3507, %f3508;
	st.f32 	[%rd98+152], %f3509;
	ld.f32 	%f3510, [%rd56+156];
	ld.f32 	%f3511, [%rd98+156];
	add.f32 	%f3512, %f3510, %f3511;
	st.f32 	[%rd98+156], %f3512;
	ld.f32 	%f3513, [%rd56+160];
	ld.f32 	%f3514, [%rd98+160];
	add.f32 	%f3515, %f3513, %f3514;
	st.f32 	[%rd98+160], %f3515;
	ld.f32 	%f3516, [%rd56+164];
	ld.f32 	%f3517, [%rd98+164];
	add.f32 	%f3518, %f3516, %f3517;
	st.f32 	[%rd98+164], %f3518;
	ld.f32 	%f3519, [%rd56+168];
	ld.f32 	%f3520, [%rd98+168];
	add.f32 	%f3521, %f3519, %f3520;
	st.f32 	[%rd98+168], %f3521;
	ld.f32 	%f3522, [%rd56+172];
	ld.f32 	%f3523, [%rd98+172];
	add.f32 	%f3524, %f3522, %f3523;
	st.f32 	[%rd98+172], %f3524;
	ld.f32 	%f3525, [%rd56+176];
	ld.f32 	%f3526, [%rd98+176];
	add.f32 	%f3527, %f3525, %f3526;
	st.f32 	[%rd98+176], %f3527;
	ld.f32 	%f3528, [%rd56+180];
	ld.f32 	%f3529, [%rd98+180];
	add.f32 	%f3530, %f3528, %f3529;
	st.f32 	[%rd98+180], %f3530;
	ld.f32 	%f3531, [%rd56+184];
	ld.f32 	%f3532, [%rd98+184];
	add.f32 	%f3533, %f3531, %f3532;
	st.f32 	[%rd98+184], %f3533;
	ld.f32 	%f3534, [%rd56+188];
	ld.f32 	%f3535, [%rd98+188];
	add.f32 	%f3536, %f3534, %f3535;
	st.f32 	[%rd98+188], %f3536;
	ld.f32 	%f3537, [%rd56+192];
	ld.f32 	%f3538, [%rd98+192];
	add.f32 	%f3539, %f3537, %f3538;
	st.f32 	[%rd98+192], %f3539;
	ld.f32 	%f3540, [%rd56+196];
	ld.f32 	%f3541, [%rd98+196];
	add.f32 	%f3542, %f3540, %f3541;
	st.f32 	[%rd98+196], %f3542;
	ld.f32 	%f3543, [%rd56+200];
	ld.f32 	%f3544, [%rd98+200];
	add.f32 	%f3545, %f3543, %f3544;
	st.f32 	[%rd98+200], %f3545;
	ld.f32 	%f3546, [%rd56+204];
	ld.f32 	%f3547, [%rd98+204];
	add.f32 	%f3548, %f3546, %f3547;
	st.f32 	[%rd98+204], %f3548;
	ld.f32 	%f3549, [%rd56+208];
	ld.f32 	%f3550, [%rd98+208];
	add.f32 	%f3551, %f3549, %f3550;
	st.f32 	[%rd98+208], %f3551;
	ld.f32 	%f3552, [%rd56+212];
	ld.f32 	%f3553, [%rd98+212];
	add.f32 	%f3554, %f3552, %f3553;
	st.f32 	[%rd98+212], %f3554;
	ld.f32 	%f3555, [%rd56+216];
	ld.f32 	%f3556, [%rd98+216];
	add.f32 	%f3557, %f3555, %f3556;
	st.f32 	[%rd98+216], %f3557;
	ld.f32 	%f3558, [%rd56+220];
	ld.f32 	%f3559, [%rd98+220];
	add.f32 	%f3560, %f3558, %f3559;
	st.f32 	[%rd98+220], %f3560;
	ld.f32 	%f3561, [%rd56+224];
	ld.f32 	%f3562, [%rd98+224];
	add.f32 	%f3563, %f3561, %f3562;
	st.f32 	[%rd98+224], %f3563;
	ld.f32 	%f3564, [%rd56+228];
	ld.f32 	%f3565, [%rd98+228];
	add.f32 	%f3566, %f3564, %f3565;
	st.f32 	[%rd98+228], %f3566;
	ld.f32 	%f3567, [%rd56+232];
	ld.f32 	%f3568, [%rd98+232];
	add.f32 	%f3569, %f3567, %f3568;
	st.f32 	[%rd98+232], %f3569;
	ld.f32 	%f3570, [%rd56+236];
	ld.f32 	%f3571, [%rd98+236];
	add.f32 	%f3572, %f3570, %f3571;
	st.f32 	[%rd98+236], %f3572;
	ld.f32 	%f3573, [%rd56+240];
	ld.f32 	%f3574, [%rd98+240];
	add.f32 	%f3575, %f3573, %f3574;
	st.f32 	[%rd98+240], %f3575;
	ld.f32 	%f3576, [%rd56+244];
	ld.f32 	%f3577, [%rd98+244];
	add.f32 	%f3578, %f3576, %f3577;
	st.f32 	[%rd98+244], %f3578;
	ld.f32 	%f3579, [%rd56+248];
	ld.f32 	%f3580, [%rd98+248];
	add.f32 	%f3581, %f3579, %f3580;
	st.f32 	[%rd98+248], %f3581;
	ld.f32 	%f3582, [%rd56+252];
	ld.f32 	%f3583, [%rd98+252];
	add.f32 	%f3584, %f3582, %f3583;
	st.f32 	[%rd98+252], %f3584;
	setp.ne.s32 	%p14, %r61, 0;
	@%p14 bra 	$L__BB14_62;
	shr.u32 	%r112, %r33, 2;
	and.b32  	%r113, %r112, 248;
	mov.u32 	%r114, _ZZN3cub18CUB_300001_SM_10006detail6reduce28DeviceReduceSingleTileKernelINS2_10policy_hubIPfj9sum_deltaE10Policy1000EPS5_S9_iS6_S5_S5_N4cuda3std3__410__identityEEEvT0_T1_T2_T3_T4_T6_E12temp_storage;
	add.s32 	%r115, %r114, %r113;
	st.shared.u64 	[%r115+8], %rd98;
$L__BB14_62:
	bar.sync 	0;
	setp.ne.s32 	%p15, %r33, 0;
	@%p15 bra 	$L__BB14_64;
	ld.shared.u64 	%rd57, [_ZZN3cub18CUB_300001_SM_10006detail6reduce28DeviceReduceSingleTileKernelINS2_10policy_hubIPfj9sum_deltaE10Policy1000EPS5_S9_iS6_S5_S5_N4cuda3std3__410__identityEEEvT0_T1_T2_T3_T4_T6_E12temp_storage+16];
	ld.f32 	%f3585, [%rd57];
	ld.f32 	%f3586, [%rd98];
	add.f32 	%f3587, %f3585, %f3586;
	st.f32 	[%rd98], %f3587;
	ld.f32 	%f3588, [%rd57+4];
	ld.f32 	%f3589, [%rd98+4];
	add.f32 	%f3590, %f3588, %f3589;
	st.f32 	[%rd98+4], %f3590;
	ld.f32 	%f3591, [%rd57+8];
	ld.f32 	%f3592, [%rd98+8];
	add.f32 	%f3593, %f3591, %f3592;
	st.f32 	[%rd98+8], %f3593;
	ld.f32 	%f3594, [%rd57+12];
	ld.f32 	%f3595, [%rd98+12];
	add.f32 	%f3596, %f3594, %f3595;
	st.f32 	[%rd98+12], %f3596;
	ld.f32 	%f3597, [%rd57+16];
	ld.f32 	%f3598, [%rd98+16];
	add.f32 	%f3599, %f3597, %f3598;
	st.f32 	[%rd98+16], %f3599;
	ld.f32 	%f3600, [%rd57+20];
	ld.f32 	%f3601, [%rd98+20];
	add.f32 	%f3602, %f3600, %f3601;
	st.f32 	[%rd98+20], %f3602;
	ld.f32 	%f3603, [%rd57+24];
	ld.f32 	%f3604, [%rd98+24];
	add.f32 	%f3605, %f3603, %f3604;
	st.f32 	[%rd98+24], %f3605;
	ld.f32 	%f3606, [%rd57+28];
	ld.f32 	%f3607, [%rd98+28];
	add.f32 	%f3608, %f3606, %f3607;
	st.f32 	[%rd98+28], %f3608;
	ld.f32 	%f3609, [%rd57+32];
	ld.f32 	%f3610, [%rd98+32];
	add.f32 	%f3611, %f3609, %f3610;
	st.f32 	[%rd98+32], %f3611;
	ld.f32 	%f3612, [%rd57+36];
	ld.f32 	%f3613, [%rd98+36];
	add.f32 	%f3614, %f3612, %f3613;
	st.f32 	[%rd98+36], %f3614;
	ld.f32 	%f3615, [%rd57+40];
	ld.f32 	%f3616, [%rd98+40];
	add.f32 	%f3617, %f3615, %f3616;
	st.f32 	[%rd98+40], %f3617;
	ld.f32 	%f3618, [%rd57+44];
	ld.f32 	%f3619, [%rd98+44];
	add.f32 	%f3620, %f3618, %f3619;
	st.f32 	[%rd98+44], %f3620;
	ld.f32 	%f3621, [%rd57+48];
	ld.f32 	%f3622, [%rd98+48];
	add.f32 	%f3623, %f3621, %f3622;
	st.f32 	[%rd98+48], %f3623;
	ld.f32 	%f3624, [%rd57+52];
	ld.f32 	%f3625, [%rd98+52];
	add.f32 	%f3626, %f3624, %f3625;
	st.f32 	[%rd98+52], %f3626;
	ld.f32 	%f3627, [%rd57+56];
	ld.f32 	%f3628, [%rd98+56];
	add.f32 	%f3629, %f3627, %f3628;
	st.f32 	[%rd98+56], %f3629;
	ld.f32 	%f3630, [%rd57+60];
	ld.f32 	%f3631, [%rd98+60];
	add.f32 	%f3632, %f3630, %f3631;
	st.f32 	[%rd98+60], %f3632;
	ld.f32 	%f3633, [%rd57+64];
	ld.f32 	%f3634, [%rd98+64];
	add.f32 	%f3635, %f3633, %f3634;
	st.f32 	[%rd98+64], %f3635;
	ld.f32 	%f3636, [%rd57+68];
	ld.f32 	%f3637, [%rd98+68];
	add.f32 	%f3638, %f3636, %f3637;
	st.f32 	[%rd98+68], %f3638;
	ld.f32 	%f3639, [%rd57+72];
	ld.f32 	%f3640, [%rd98+72];
	add.f32 	%f3641, %f3639, %f3640;
	st.f32 	[%rd98+72], %f3641;
	ld.f32 	%f3642, [%rd57+76];
	ld.f32 	%f3643, [%rd98+76];
	add.f32 	%f3644, %f3642, %f3643;
	st.f32 	[%rd98+76], %f3644;
	ld.f32 	%f3645, [%rd57+80];
	ld.f32 	%f3646, [%rd98+80];
	add.f32 	%f3647, %f3645, %f3646;
	st.f32 	[%rd98+80], %f3647;
	ld.f32 	%f3648, [%rd57+84];
	ld.f32 	%f3649, [%rd98+84];
	add.f32 	%f3650, %f3648, %f3649;
	st.f32 	[%rd98+84], %f3650;
	ld.f32 	%f3651, [%rd57+88];
	ld.f32 	%f3652, [%rd98+88];
	add.f32 	%f3653, %f3651, %f3652;
	st.f32 	[%rd98+88], %f3653;
	ld.f32 	%f3654, [%rd57+92];
	ld.f32 	%f3655, [%rd98+92];
	add.f32 	%f3656, %f3654, %f3655;
	st.f32 	[%rd98+92], %f3656;
	ld.f32 	%f3657, [%rd57+96];
	ld.f32 	%f3658, [%rd98+96];
	add.f32 	%f3659, %f3657, %f3658;
	st.f32 	[%rd98+96], %f3659;
	ld.f32 	%f3660, [%rd57+100];
	ld.f32 	%f3661, [%rd98+100];
	add.f32 	%f3662, %f3660, %f3661;
	st.f32 	[%rd98+100], %f3662;
	ld.f32 	%f3663, [%rd57+104];
	ld.f32 	%f3664, [%rd98+104];
	add.f32 	%f3665, %f3663, %f3664;
	st.f32 	[%rd98+104], %f3665;
	ld.f32 	%f3666, [%rd57+108];
	ld.f32 	%f3667, [%rd98+108];
	add.f32 	%f3668, %f3666, %f3667;
	st.f32 	[%rd98+108], %f3668;
	ld.f32 	%f3669, [%rd57+112];
	ld.f32 	%f3670, [%rd98+112];
	add.f32 	%f3671, %f3669, %f3670;
	st.f32 	[%rd98+112], %f3671;
	ld.f32 	%f3672, [%rd57+116];
	ld.f32 	%f3673, [%rd98+116];
	add.f32 	%f3674, %f3672, %f3673;
	st.f32 	[%rd98+116], %f3674;
	ld.f32 	%f3675, [%rd57+120];
	ld.f32 	%f3676, [%rd98+120];
	add.f32 	%f3677, %f3675, %f3676;
	st.f32 	[%rd98+120], %f3677;
	ld.f32 	%f3678, [%rd57+124];
	ld.f32 	%f3679, [%rd98+124];
	add.f32 	%f3680, %f3678, %f3679;
	st.f32 	[%rd98+124], %f3680;
	ld.f32 	%f3681, [%rd57+128];
	ld.f32 	%f3682, [%rd98+128];
	add.f32 	%f3683, %f3681, %f3682;
	st.f32 	[%rd98+128], %f3683;
	ld.f32 	%f3684, [%rd57+132];
	ld.f32 	%f3685, [%rd98+132];
	add.f32 	%f3686, %f3684, %f3685;
	st.f32 	[%rd98+132], %f3686;
	ld.f32 	%f3687, [%rd57+136];
	ld.f32 	%f3688, [%rd98+136];
	add.f32 	%f3689, %f3687, %f3688;
	st.f32 	[%rd98+136], %f3689;
	ld.f32 	%f3690, [%rd57+140];
	ld.f32 	%f3691, [%rd98+140];
	add.f32 	%f3692, %f3690, %f3691;
	st.f32 	[%rd98+140], %f3692;
	ld.f32 	%f3693, [%rd57+144];
	ld.f32 	%f3694, [%rd98+144];
	add.f32 	%f3695, %f3693, %f3694;
	st.f32 	[%rd98+144], %f3695;
	ld.f32 	%f3696, [%rd57+148];
	ld.f32 	%f3697, [%rd98+148];
	add.f32 	%f3698, %f3696, %f3697;
	st.f32 	[%rd98+148], %f3698;
	ld.f32 	%f3699, [%rd57+152];
	ld.f32 	%f3700, [%rd98+152];
	add.f32 	%f3701, %f3699, %f3700;
	st.f32 	[%rd98+152], %f3701;
	ld.f32 	%f3702, [%rd57+156];
	ld.f32 	%f3703, [%rd98+156];
	add.f32 	%f3704, %f3702, %f3703;
	st.f32 	[%rd98+156], %f3704;
	ld.f32 	%f3705, [%rd57+160];
	ld.f32 	%f3706, [%rd98+160];
	add.f32 	%f3707, %f3705, %f3706;
	st.f32 	[%rd98+160], %f3707;
	ld.f32 	%f3708, [%rd57+164];
	ld.f32 	%f3709, [%rd98+164];
	add.f32 	%f3710, %f3708, %f3709;
	st.f32 	[%rd98+164], %f3710;
	ld.f32 	%f3711, [%rd57+168];
	ld.f32 	%f3712, [%rd98+168];
	add.f32 	%f3713, %f3711, %f3712;
	st.f32 	[%rd98+168], %f3713;
	ld.f32 	%f3714, [%rd57+172];
	ld.f32 	%f3715, [%rd98+172];
	add.f32 	%f3716, %f3714, %f3715;
	st.f32 	[%rd98+172], %f3716;
	ld.f32 	%f3717, [%rd57+176];
	ld.f32 	%f3718, [%rd98+176];
	add.f32 	%f3719, %f3717, %f3718;
	st.f32 	[%rd98+176], %f3719;
	ld.f32 	%f3720, [%rd57+180];
	ld.f32 	%f3721, [%rd98+180];
	add.f32 	%f3722, %f3720, %f3721;
	st.f32 	[%rd98+180], %f3722;
	ld.f32 	%f3723, [%rd57+184];
	ld.f32 	%f3724, [%rd98+184];
	add.f32 	%f3725, %f3723, %f3724;
	st.f32 	[%rd98+184], %f3725;
	ld.f32 	%f3726, [%rd57+188];
	ld.f32 	%f3727, [%rd98+188];
	add.f32 	%f3728, %f3726, %f3727;
	st.f32 	[%rd98+188], %f3728;
	ld.f32 	%f3729, [%rd57+192];
	ld.f32 	%f3730, [%rd98+192];
	add.f32 	%f3731, %f3729, %f3730;
	st.f32 	[%rd98+192], %f3731;
	ld.f32 	%f3732, [%rd57+196];
	ld.f32 	%f3733, [%rd98+196];
	add.f32 	%f3734, %f3732, %f3733;
	st.f32 	[%rd98+196], %f3734;
	ld.f32 	%f3735, [%rd57+200];
	ld.f32 	%f3736, [%rd98+200];
	add.f32 	%f3737, %f3735, %f3736;
	st.f32 	[%rd98+200], %f3737;
	ld.f32 	%f3738, [%rd57+204];
	ld.f32 	%f3739, [%rd98+204];
	add.f32 	%f3740, %f3738, %f3739;
	st.f32 	[%rd98+204], %f3740;
	ld.f32 	%f3741, [%rd57+208];
	ld.f32 	%f3742, [%rd98+208];
	add.f32 	%f3743, %f3741, %f3742;
	st.f32 	[%rd98+208], %f3743;
	ld.f32 	%f3744, [%rd57+212];
	ld.f32 	%f3745, [%rd98+212];
	add.f32 	%f3746, %f3744, %f3745;
	st.f32 	[%rd98+212], %f3746;
	ld.f32 	%f3747, [%rd57+216];
	ld.f32 	%f3748, [%rd98+216];
	add.f32 	%f3749, %f3747, %f3748;
	st.f32 	[%rd98+216], %f3749;
	ld.f32 	%f3750, [%rd57+220];
	ld.f32 	%f3751, [%rd98+220];
	add.f32 	%f3752, %f3750, %f3751;
	st.f32 	[%rd98+220], %f3752;
	ld.f32 	%f3753, [%rd57+224];
	ld.f32 	%f3754, [%rd98+224];
	add.f32 	%f3755, %f3753, %f3754;
	st.f32 	[%rd98+224], %f3755;
	ld.f32 	%f3756, [%rd57+228];
	ld.f32 	%f3757, [%rd98+228];
	add.f32 	%f3758, %f3756, %f3757;
	st.f32 	[%rd98+228], %f3758;
	ld.f32 	%f3759, [%rd57+232];
	ld.f32 	%f3760, [%rd98+232];
	add.f32 	%f3761, %f3759, %f3760;
	st.f32 	[%rd98+232], %f3761;
	ld.f32 	%f3762, [%rd57+236];
	ld.f32 	%f3763, [%rd98+236];
	add.f32 	%f3764, %f3762, %f3763;
	st.f32 	[%rd98+236], %f3764;
	ld.f32 	%f3765, [%rd57+240];
	ld.f32 	%f3766, [%rd98+240];
	add.f32 	%f3767, %f3765, %f3766;
	st.f32 	[%rd98+240], %f3767;
	ld.f32 	%f3768, [%rd57+244];
	ld.f32 	%f3769, [%rd98+244];
	add.f32 	%f3770, %f3768, %f3769;
	st.f32 	[%rd98+244], %f3770;
	ld.f32 	%f3771, [%rd57+248];
	ld.f32 	%f3772, [%rd98+248];
	add.f32 	%f3773, %f3771, %f3772;
	st.f32 	[%rd98+248], %f3773;
	ld.f32 	%f3774, [%rd57+252];
	ld.f32 	%f3775, [%rd98+252];
	add.f32 	%f3776, %f3774, %f3775;
	st.f32 	[%rd98+252], %f3776;
	ld.shared.u64 	%rd58, [_ZZN3cub18CUB_300001_SM_10006detail6reduce28DeviceReduceSingleTileKernelINS2_10policy_hubIPfj9sum_deltaE10Policy1000EPS5_S9_iS6_S5_S5_N4cuda3std3__410__identityEEEvT0_T1_T2_T3_T4_T6_E12temp_storage+24];
	ld.f32 	%f3777, [%rd58];
	add.f32 	%f3778, %f3777, %f3587;
	st.f32 	[%rd98], %f3778;
	ld.f32 	%f3779, [%rd58+4];
	add.f32 	%f3780, %f3779, %f3590;
	st.f32 	[%rd98+4], %f3780;
	ld.f32 	%f3781, [%rd58+8];
	add.f32 	%f3782, %f3781, %f3593;
	st.f32 	[%rd98+8], %f3782;
	ld.f32 	%f3783, [%rd58+12];
	add.f32 	%f3784, %f3783, %f3596;
	st.f32 	[%rd98+12], %f3784;
	ld.f32 	%f3785, [%rd58+16];
	add.f32 	%f3786, %f3785, %f3599;
	st.f32 	[%rd98+16], %f3786;
	ld.f32 	%f3787, [%rd58+20];
	add.f32 	%f3788, %f3787, %f3602;
	st.f32 	[%rd98+20], %f3788;
	ld.f32 	%f3789, [%rd58+24];
	add.f32 	%f3790, %f3789, %f3605;
	st.f32 	[%rd98+24], %f3790;
	ld.f32 	%f3791, [%rd58+28];
	add.f32 	%f3792, %f3791, %f3608;
	st.f32 	[%rd98+28], %f3792;
	ld.f32 	%f3793, [%rd58+32];
	add.f32 	%f3794, %f3793, %f3611;
	st.f32 	[%rd98+32], %f3794;
	ld.f32 	%f3795, [%rd58+36];
	add.f32 	%f3796, %f3795, %f3614;
	st.f32 	[%rd98+36], %f3796;
	ld.f32 	%f3797, [%rd58+40];
	add.f32 	%f3798, %f3797, %f3617;
	st.f32 	[%rd98+40], %f3798;
	ld.f32 	%f3799, [%rd58+44];
	add.f32 	%f3800, %f3799, %f3620;
	st.f32 	[%rd98+44], %f3800;
	ld.f32 	%f3801, [%rd58+48];
	add.f32 	%f3802, %f3801, %f3623;
	st.f32 	[%rd98+48], %f3802;
	ld.f32 	%f3803, [%rd58+52];
	add.f32 	%f3804, %f3803, %f3626;
	st.f32 	[%rd98+52], %f3804;
	ld.f32 	%f3805, [%rd58+56];
	add.f32 	%f3806, %f3805, %f3629;
	st.f32 	[%rd98+56], %f3806;
	ld.f32 	%f3807, [%rd58+60];
	add.f32 	%f3808, %f3807, %f3632;
	st.f32 	[%rd98+60], %f3808;
	ld.f32 	%f3809, [%rd58+64];
	add.f32 	%f3810, %f3809, %f3635;
	st.f32 	[%rd98+64], %f3810;
	ld.f32 	%f3811, [%rd58+68];
	add.f32 	%f3812, %f3811, %f3638;
	st.f32 	[%rd98+68], %f3812;
	ld.f32 	%f3813, [%rd58+72];
	add.f32 	%f3814, %f3813, %f3641;
	st.f32 	[%rd98+72], %f3814;
	ld.f32 	%f3815, [%rd58+76];
	add.f32 	%f3816, %f3815, %f3644;
	st.f32 	[%rd98+76], %f3816;
	ld.f32 	%f3817, [%rd58+80];
	add.f32 	%f3818, %f3817, %f3647;
	st.f32 	[%rd98+80], %f3818;
	ld.f32 	%f3819, [%rd58+84];
	add.f32 	%f3820, %f3819, %f3650;
	st.f32 	[%rd98+84], %f3820;
	ld.f32 	%f3821, [%rd58+88];
	add.f32 	%f3822, %f3821, %f3653;
	st.f32 	[%rd98+88], %f3822;
	ld.f32 	%f3823, [%rd58+92];
	add.f32 	%f3824, %f3823, %f3656;
	st.f32 	[%rd98+92], %f3824;
	ld.f32 	%f3825, [%rd58+96];
	add.f32 	%f3826, %f3825, %f3659;
	st.f32 	[%rd98+96], %f3826;
	ld.f32 	%f3827, [%rd58+100];
	add.f32 	%f3828, %f3827, %f3662;
	st.f32 	[%rd98+100], %f3828;
	ld.f32 	%f3829, [%rd58+104];
	add.f32 	%f3830, %f3829, %f3665;
	st.f32 	[%rd98+104], %f3830;
	ld.f32 	%f3831, [%rd58+108];
	add.f32 	%f3832, %f3831, %f3668;
	st.f32 	[%rd98+108], %f3832;
	ld.f32 	%f3833, [%rd58+112];
	add.f32 	%f3834, %f3833, %f3671;
	st.f32 	[%rd98+112], %f3834;
	ld.f32 	%f3835, [%rd58+116];
	add.f32 	%f3836, %f3835, %f3674;
	st.f32 	[%rd98+116], %f3836;
	ld.f32 	%f3837, [%rd58+120];
	add.f32 	%f3838, %f3837, %f3677;
	st.f32 	[%rd98+120], %f3838;
	ld.f32 	%f3839, [%rd58+124];
	add.f32 	%f3840, %f3839, %f3680;
	st.f32 	[%rd98+124], %f3840;
	ld.f32 	%f3841, [%rd58+128];
	add.f32 	%f3842, %f3841, %f3683;
	st.f32 	[%rd98+128], %f3842;
	ld.f32 	%f3843, [%rd58+132];
	add.f32 	%f3844, %f3843, %f3686;
	st.f32 	[%rd98+132], %f3844;
	ld.f32 	%f3845, [%rd58+136];
	add.f32 	%f3846, %f3845, %f3689;
	st.f32 	[%rd98+136], %f3846;
	ld.f32 	%f3847, [%rd58+140];
	add.f32 	%f3848, %f3847, %f3692;
	st.f32 	[%rd98+140], %f3848;
	ld.f32 	%f3849, [%rd58+144];
	add.f32 	%f3850, %f3849, %f3695;
	st.f32 	[%rd98+144], %f3850;
	ld.f32 	%f3851, [%rd58+148];
	add.f32 	%f3852, %f3851, %f3698;
	st.f32 	[%rd98+148], %f3852;
	ld.f32 	%f3853, [%rd58+152];
	add.f32 	%f3854, %f3853, %f3701;
	st.f32 	[%rd98+152], %f3854;
	ld.f32 	%f3855, [%rd58+156];
	add.f32 	%f3856, %f3855, %f3704;
	st.f32 	[%rd98+156], %f3856;
	ld.f32 	%f3857, [%rd58+160];
	add.f32 	%f3858, %f3857, %f3707;
	st.f32 	[%rd98+160], %f3858;
	ld.f32 	%f3859, [%rd58+164];
	add.f32 	%f3860, %f3859, %f3710;
	st.f32 	[%rd98+164], %f3860;
	ld.f32 	%f3861, [%rd58+168];
	add.f32 	%f3862, %f3861, %f3713;
	st.f32 	[%rd98+168], %f3862;
	ld.f32 	%f3863, [%rd58+172];
	add.f32 	%f3864, %f3863, %f3716;
	st.f32 	[%rd98+172], %f3864;
	ld.f32 	%f3865, [%rd58+176];
	add.f32 	%f3866, %f3865, %f3719;
	st.f32 	[%rd98+176], %f3866;
	ld.f32 	%f3867, [%rd58+180];
	add.f32 	%f3868, %f3867, %f3722;
	st.f32 	[%rd98+180], %f3868;
	ld.f32 	%f3869, [%rd58+184];
	add.f32 	%f3870, %f3869, %f3725;
	st.f32 	[%rd98+184], %f3870;
	ld.f32 	%f3871, [%rd58+188];
	add.f32 	%f3872, %f3871, %f3728;
	st.f32 	[%rd98+188], %f3872;
	ld.f32 	%f3873, [%rd58+192];
	add.f32 	%f3874, %f3873, %f3731;
	st.f32 	[%rd98+192], %f3874;
	ld.f32 	%f3875, [%rd58+196];
	add.f32 	%f3876, %f3875, %f3734;
	st.f32 	[%rd98+196], %f3876;
	ld.f32 	%f3877, [%rd58+200];
	add.f32 	%f3878, %f3877, %f3737;
	st.f32 	[%rd98+200], %f3878;
	ld.f32 	%f3879, [%rd58+204];
	add.f32 	%f3880, %f3879, %f3740;
	st.f32 	[%rd98+204], %f3880;
	ld.f32 	%f3881, [%rd58+208];
	add.f32 	%f3882, %f3881, %f3743;
	st.f32 	[%rd98+208], %f3882;
	ld.f32 	%f3883, [%rd58+212];
	add.f32 	%f3884, %f3883, %f3746;
	st.f32 	[%rd98+212], %f3884;
	ld.f32 	%f3885, [%rd58+216];
	add.f32 	%f3886, %f3885, %f3749;
	st.f32 	[%rd98+216], %f3886;
	ld.f32 	%f3887, [%rd58+220];
	add.f32 	%f3888, %f3887, %f3752;
	st.f32 	[%rd98+220], %f3888;
	ld.f32 	%f3889, [%rd58+224];
	add.f32 	%f3890, %f3889, %f3755;
	st.f32 	[%rd98+224], %f3890;
	ld.f32 	%f3891, [%rd58+228];
	add.f32 	%f3892, %f3891, %f3758;
	st.f32 	[%rd98+228], %f3892;
	ld.f32 	%f3893, [%rd58+232];
	add.f32 	%f3894, %f3893, %f3761;
	st.f32 	[%rd98+232], %f3894;
	ld.f32 	%f3895, [%rd58+236];
	add.f32 	%f3896, %f3895, %f3764;
	st.f32 	[%rd98+236], %f3896;
	ld.f32 	%f3897, [%rd58+240];
	add.f32 	%f3898, %f3897, %f3767;
	st.f32 	[%rd98+240], %f3898;
	ld.f32 	%f3899, [%rd58+244];
	add.f32 	%f3900, %f3899, %f3770;
	st.f32 	[%rd98+244], %f3900;
	ld.f32 	%f3901, [%rd58+248];
	add.f32 	%f3902, %f3901, %f3773;
	st.f32 	[%rd98+248], %f3902;
	ld.f32 	%f3903, [%rd58+252];
	add.f32 	%f3904, %f3903, %f3776;
	st.f32 	[%rd98+252], %f3904;
	ld.shared.u64 	%rd59, [_ZZN3cub18CUB_300001_SM_10006detail6reduce28DeviceReduceSingleTileKernelINS2_10policy_hubIPfj9sum_deltaE10Policy1000EPS5_S9_iS6_S5_S5_N4cuda3std3__410__identityEEEvT0_T1_T2_T3_T4_T6_E12temp_storage+32];
	ld.f32 	%f3905, [%rd59];
	add.f32 	%f3906, %f3905, %f3778;
	st.f32 	[%rd98], %f3906;
	ld.f32 	%f3907, [%rd59+4];
	add.f32 	%f3908, %f3907, %f3780;
	st.f32 	[%rd98+4], %f3908;
	ld.f32 	%f3909, [%rd59+8];
	add.f32 	%f3910, %f3909, %f3782;
	st.f32 	[%rd98+8], %f3910;
	ld.f32 	%f3911, [%rd59+12];
	add.f32 	%f3912, %f3911, %f3784;
	st.f32 	[%rd98+12], %f3912;
	ld.f32 	%f3913, [%rd59+16];
	add.f32 	%f3914, %f3913, %f3786;
	st.f32 	[%rd98+16], %f3914;
	ld.f32 	%f3915, [%rd59+20];
	add.f32 	%f3916, %f3915, %f3788;
	st.f32 	[%rd98+20], %f3916;
	ld.f32 	%f3917, [%rd59+24];
	add.f32 	%f3918, %f3917, %f3790;
	st.f32 	[%rd98+24], %f3918;
	ld.f32 	%f3919, [%rd59+28];
	add.f32 	%f3920, %f3919, %f3792;
	st.f32 	[%rd98+28], %f3920;
	ld.f32 	%f3921, [%rd59+32];
	add.f32 	%f3922, %f3921, %f3794;
	st.f32 	[%rd98+32], %f3922;
	ld.f32 	%f3923, [%rd59+36];
	add.f32 	%f3924, %f3923, %f3796;
	st.f32 	[%rd98+36], %f3924;
	ld.f32 	%f3925, [%rd59+40];
	add.f32 	%f3926, %f3925, %f3798;
	st.f32 	[%rd98+40], %f3926;
	ld.f32 	%f3927, [%rd59+44];
	add.f32 	%f3928, %f3927, %f3800;
	st.f32 	[%rd98+44], %f3928;
	ld.f32 	%f3929, [%rd59+48];
	add.f32 	%f3930, %f3929, %f3802;
	st.f32 	[%rd98+48], %f3930;
	ld.f32 	%f3931, [%rd59+52];
	add.f32 	%f3932, %f3931, %f3804;
	st.f32 	[%rd98+52], %f3932;
	ld.f32 	%f3933, [%rd59+56];
	add.f32 	%f3934, %f3933, %f3806;
	st.f32 	[%rd98+56], %f3934;
	ld.f32 	%f3935, [%rd59+60];
	add.f32 	%f3936, %f3935, %f3808;
	st.f32 	[%rd98+60], %f3936;
	ld.f32 	%f3937, [%rd59+64];
	add.f32 	%f3938, %f3937, %f3810;
	st.f32 	[%rd98+64], %f3938;
	ld.f32 	%f3939, [%rd59+68];
	add.f32 	%f3940, %f3939, %f3812;
	st.f32 	[%rd98+68], %f3940;
	ld.f32 	%f3941, [%rd59+72];
	add.f32 	%f3942, %f3941, %f3814;
	st.f32 	[%rd98+72], %f3942;
	ld.f32 	%f3943, [%rd59+76];
	add.f32 	%f3944, %f3943, %f3816;
	st.f32 	[%rd98+76], %f3944;
	ld.f32 	%f3945, [%rd59+80];
	add.f32 	%f3946, %f3945, %f3818;
	st.f32 	[%rd98+80], %f3946;
	ld.f32 	%f3947, [%rd59+84];
	add.f32 	%f3948, %f3947, %f3820;
	st.f32 	[%rd98+84], %f3948;
	ld.f32 	%f3949, [%rd59+88];
	add.f32 	%f3950, %f3949, %f3822;
	st.f32 	[%rd98+88], %f3950;
	ld.f32 	%f3951, [%rd59+92];
	add.f32 	%f3952, %f3951, %f3824;
	st.f32 	[%rd98+92], %f3952;
	ld.f32 	%f3953, [%rd59+96];
	add.f32 	%f3954, %f3953, %f3826;
	st.f32 	[%rd98+96], %f3954;
	ld.f32 	%f3955, [%rd59+100];
	add.f32 	%f3956, %f3955, %f3828;
	st.f32 	[%rd98+100], %f3956;
	ld.f32 	%f3957, [%rd59+104];
	add.f32 	%f3958, %f3957, %f3830;
	st.f32 	[%rd98+104], %f3958;
	ld.f32 	%f3959, [%rd59+108];
	add.f32 	%f3960, %f3959, %f3832;
	st.f32 	[%rd98+108], %f3960;
	ld.f32 	%f3961, [%rd59+112];
	add.f32 	%f3962, %f3961, %f3834;
	st.f32 	[%rd98+112], %f3962;
	ld.f32 	%f3963, [%rd59+116];
	add.f32 	%f3964, %f3963, %f3836;
	st.f32 	[%rd98+116], %f3964;
	ld.f32 	%f3965, [%rd59+120];
	add.f32 	%f3966, %f3965, %f3838;
	st.f32 	[%rd98+120], %f3966;
	ld.f32 	%f3967, [%rd59+124];
	add.f32 	%f3968, %f3967, %f3840;
	st.f32 	[%rd98+124], %f3968;
	ld.f32 	%f3969, [%rd59+128];
	add.f32 	%f3970, %f3969, %f3842;
	st.f32 	[%rd98+128], %f3970;
	ld.f32 	%f3971, [%rd59+132];
	add.f32 	%f3972, %f3971, %f3844;
	st.f32 	[%rd98+132], %f3972;
	ld.f32 	%f3973, [%rd59+136];
	add.f32 	%f3974, %f3973, %f3846;
	st.f32 	[%rd98+136], %f3974;
	ld.f32 	%f3975, [%rd59+140];
	add.f32 	%f3976, %f3975, %f3848;
	st.f32 	[%rd98+140], %f3976;
	ld.f32 	%f3977, [%rd59+144];
	add.f32 	%f3978, %f3977, %f3850;
	st.f32 	[%rd98+144], %f3978;
	ld.f32 	%f3979, [%rd59+148];
	add.f32 	%f3980, %f3979, %f3852;
	st.f32 	[%rd98+148], %f3980;
	ld.f32 	%f3981, [%rd59+152];
	add.f32 	%f3982, %f3981, %f3854;
	st.f32 	[%rd98+152], %f3982;
	ld.f32 	%f3983, [%rd59+156];
	add.f32 	%f3984, %f3983, %f3856;
	st.f32 	[%rd98+156], %f3984;
	ld.f32 	%f3985, [%rd59+160];
	add.f32 	%f3986, %f3985, %f3858;
	st.f32 	[%rd98+160], %f3986;
	ld.f32 	%f3987, [%rd59+164];
	add.f32 	%f3988, %f3987, %f3860;
	st.f32 	[%rd98+164], %f3988;
	ld.f32 	%f3989, [%rd59+168];
	add.f32 	%f3990, %f3989, %f3862;
	st.f32 	[%rd98+168], %f3990;
	ld.f32 	%f3991, [%rd59+172];
	add.f32 	%f3992, %f3991, %f3864;
	st.f32 	[%rd98+172], %f3992;
	ld.f32 	%f3993, [%rd59+176];
	add.f32 	%f3994, %f3993, %f3866;
	st.f32 	[%rd98+176], %f3994;
	ld.f32 	%f3995, [%rd59+180];
	add.f32 	%f3996, %f3995, %f3868;
	st.f32 	[%rd98+180], %f3996;
	ld.f32 	%f3997, [%rd59+184];
	add.f32 	%f3998, %f3997, %f3870;
	st.f32 	[%rd98+184], %f3998;
	ld.f32 	%f3999, [%rd59+188];
	add.f32 	%f4000, %f3999, %f3872;
	st.f32 	[%rd98+188], %f4000;
	ld.f32 	%f4001, [%rd59+192];
	add.f32 	%f4002, %f4001, %f3874;
	st.f32 	[%rd98+192], %f4002;
	ld.f32 	%f4003, [%rd59+196];
	add.f32 	%f4004, %f4003, %f3876;
	st.f32 	[%rd98+196], %f4004;
	ld.f32 	%f4005, [%rd59+200];
	add.f32 	%f4006, %f4005, %f3878;
	st.f32 	[%rd98+200], %f4006;
	ld.f32 	%f4007, [%rd59+204];
	add.f32 	%f4008, %f4007, %f3880;
	st.f32 	[%rd98+204], %f4008;
	ld.f32 	%f4009, [%rd59+208];
	add.f32 	%f4010, %f4009, %f3882;
	st.f32 	[%rd98+208], %f4010;
	ld.f32 	%f4011, [%rd59+212];
	add.f32 	%f4012, %f4011, %f3884;
	st.f32 	[%rd98+212], %f4012;
	ld.f32 	%f4013, [%rd59+216];
	add.f32 	%f4014, %f4013, %f3886;
	st.f32 	[%rd98+216], %f4014;
	ld.f32 	%f4015, [%rd59+220];
	add.f32 	%f4016, %f4015, %f3888;
	st.f32 	[%rd98+220], %f4016;
	ld.f32 	%f4017, [%rd59+224];
	add.f32 	%f4018, %f4017, %f3890;
	st.f32 	[%rd98+224], %f4018;
	ld.f32 	%f4019, [%rd59+228];
	add.f32 	%f4020, %f4019, %f3892;
	st.f32 	[%rd98+228], %f4020;
	ld.f32 	%f4021, [%rd59+232];
	add.f32 	%f4022, %f4021, %f3894;
	st.f32 	[%rd98+232], %f4022;
	ld.f32 	%f4023, [%rd59+236];
	add.f32 	%f4024, %f4023, %f3896;
	st.f32 	[%rd98+236], %f4024;
	ld.f32 	%f4025, [%rd59+240];
	add.f32 	%f4026, %f4025, %f3898;
	st.f32 	[%rd98+240], %f4026;
	ld.f32 	%f4027, [%rd59+244];
	add.f32 	%f4028, %f4027, %f3900;
	st.f32 	[%rd98+244], %f4028;
	ld.f32 	%f4029, [%rd59+248];
	add.f32 	%f4030, %f4029, %f3902;
	st.f32 	[%rd98+248], %f4030;
	ld.f32 	%f4031, [%rd59+252];
	add.f32 	%f4032, %f4031, %f3904;
	st.f32 	[%rd98+252], %f4032;
	ld.shared.u64 	%rd60, [_ZZN3cub18CUB_300001_SM_10006detail6reduce28DeviceReduceSingleTileKernelINS2_10policy_hubIPfj9sum_deltaE10Policy1000EPS5_S9_iS6_S5_S5_N4cuda3std3__410__identityEEEvT0_T1_T2_T3_T4_T6_E12temp_storage+40];
	ld.f32 	%f4033, [%rd60];
	add.f32 	%f4034, %f4033, %f3906;
	st.f32 	[%rd98], %f4034;
	ld.f32 	%f4035, [%rd60+4];
	add.f32 	%f4036, %f4035, %f3908;
	st.f32 	[%rd98+4], %f4036;
	ld.f32 	%f4037, [%rd60+8];
	add.f32 	%f4038, %f4037, %f3910;
	st.f32 	[%rd98+8], %f4038;
	ld.f32 	%f4039, [%rd60+12];
	add.f32 	%f4040, %f4039, %f3912;
	st.f32 	[%rd98+12], %f4040;
	ld.f32 	%f4041, [%rd60+16];
	add.f32 	%f4042, %f4041, %f3914;
	st.f32 	[%rd98+16], %f4042;
	ld.f32 	%f4043, [%rd60+20];
	add.f32 	%f4044, %f4043, %f3916;
	st.f32 	[%rd98+20], %f4044;
	ld.f32 	%f4045, [%rd60+24];
	add.f32 	%f4046, %f4045, %f3918;
	st.f32 	[%rd98+24], %f4046;
	ld.f32 	%f4047, [%rd60+28];
	add.f32 	%f4048, %f4047, %f3920;
	st.f32 	[%rd98+28], %f4048;
	ld.f32 	%f4049, [%rd60+32];
	add.f32 	%f4050, %f4049, %f3922;
	st.f32 	[%rd98+32], %f4050;
	ld.f32 	%f4051, [%rd60+36];
	add.f32 	%f4052, %f4051, %f3924;
	st.f32 	[%rd98+36], %f4052;
	ld.f32 	%f4053, [%rd60+40];
	add.f32 	%f4054, %f4053, %f3926;
	st.f32 	[%rd98+40], %f4054;
	ld.f32 	%f4055, [%rd60+44];
	add.f32 	%f4056, %f4055, %f3928;
	st.f32 	[%rd98+44], %f4056;
	ld.f32 	%f4057, [%rd60+48];
	add.f32 	%f4058, %f4057, %f3930;
	st.f32 	[%rd98+48], %f4058;
	ld.f32 	%f4059, [%rd60+52];
	add.f32 	%f4060, %f4059, %f3932;
	st.f32 	[%rd98+52], %f4060;
	ld.f32 	%f4061, [%rd60+56];
	add.f32 	%f4062, %f4061, %f3934;
	st.f32 	[%rd98+56], %f4062;
	ld.f32 	%f4063, [%rd60+60];
	add.f32 	%f4064, %f4063, %f3936;
	st.f32 	[%rd98+60], %f4064;
	ld.f32 	%f4065, [%rd60+64];
	add.f32 	%f4066, %f4065, %f3938;
	st.f32 	[%rd98+64], %f4066;
	ld.f32 	%f4067, [%rd60+68];
	add.f32 	%f4068, %f4067, %f3940;
	st.f32 	[%rd98+68], %f4068;
	ld.f32 	%f4069, [%rd60+72];
	add.f32 	%f4070, %f4069, %f3942;
	st.f32 	[%rd98+72], %f4070;
	ld.f32 	%f4071, [%rd60+76];
	add.f32 	%f4072, %f4071, %f3944;
	st.f32 	[%rd98+76], %f4072;
	ld.f32 	%f4073, [%rd60+80];
	add.f32 	%f4074, %f4073, %f3946;
	st.f32 	[%rd98+80], %f4074;
	ld.f32 	%f4075, [%rd60+84];
	add.f32 	%f4076, %f4075, %f3948;
	st.f32 	[%rd98+84], %f4076;
	ld.f32 	%f4077, [%rd60+88];
	add.f32 	%f4078, %f4077, %f3950;
	st.f32 	[%rd98+88], %f4078;
	ld.f32 	%f4079, [%rd60+92];
	add.f32 	%f4080, %f4079, %f3952;
	st.f32 	[%rd98+92], %f4080;
	ld.f32 	%f4081, [%rd60+96];
	add.f32 	%f4082, %f4081, %f3954;
	st.f32 	[%rd98+96], %f4082;
	ld.f32 	%f4083, [%rd60+100];
	add.f32 	%f4084, %f4083, %f3956;
	st.f32 	[%rd98+100], %f4084;
	ld.f32 	%f4085, [%rd60+104];
	add.f32 	%f4086, %f4085, %f3958;
	st.f32 	[%rd98+104], %f4086;
	ld.f32 	%f4087, [%rd60+108];
	add.f32 	%f4088, %f4087, %f3960;
	st.f32 	[%rd98+108], %f4088;
	ld.f32 	%f4089, [%rd60+112];
	add.f32 	%f4090, %f4089, %f3962;
	st.f32 	[%rd98+112], %f4090;
	ld.f32 	%f4091, [%rd60+116];
	add.f32 	%f4092, %f4091, %f3964;
	st.f32 	[%rd98+116], %f4092;
	ld.f32 	%f4093, [%rd60+120];
	add.f32 	%f4094, %f4093, %f3966;
	st.f32 	[%rd98+120], %f4094;
	ld.f32 	%f4095, [%rd60+124];
	add.f32 	%f4096, %f4095, %f3968;
	st.f32 	[%rd98+124], %f4096;
	ld.f32 	%f4097, [%rd60+128];
	add.f32 	%f4098, %f4097, %f3970;
	st.f32 	[%rd98+128], %f4098;
	ld.f32 	%f4099, [%rd60+132];
	add.f32 	%f4100, %f4099, %f3972;
	st.f32 	[%rd98+132], %f4100;
	ld.f32 	%f4101, [%rd60+136];
	add.f32 	%f4102, %f4101, %f3974;
	st.f32 	[%rd98+136], %f4102;
	ld.f32 	%f4103, [%rd60+140];
	add.f32 	%f4104, %f4103, %f3976;
	st.f32 	[%rd98+140], %f4104;
	ld.f32 	%f4105, [%rd60+144];
	add.f32 	%f4106, %f4105, %f3978;
	st.f32 	[%rd98+144], %f4106;
	ld.f32 	%f4107, [%rd60+148];
	add.f32 	%f4108, %f4107, %f3980;
	st.f32 	[%rd98+148], %f4108;
	ld.f32 	%f4109, [%rd60+152];
	add.f32 	%f4110, %f4109, %f3982;
	st.f32 	[%rd98+152], %f4110;
	ld.f32 	%f4111, [%rd60+156];
	add.f32 	%f4112, %f4111, %f3984;
	st.f32 	[%rd98+156], %f4112;
	ld.f32 	%f4113, [%rd60+160];
	add.f32 	%f4114, %f4113, %f3986;
	st.f32 	[%rd98+160], %f4114;
	ld.f32 	%f4115, [%rd60+164];
	add.f32 	%f4116, %f4115, %f3988;
	st.f32 	[%rd98+164], %f4116;
	ld.f32 	%f4117, [%rd60+168];
	add.f32 	%f4118, %f4117, %f3990;
	st.f32 	[%rd98+168], %f4118;
	ld.f32 	%f4119, [%rd60+172];
	add.f32 	%f4120, %f4119, %f3992;
	st.f32 	[%rd98+172], %f4120;
	ld.f32 	%f4121, [%rd60+176];
	add.f32 	%f4122, %f4121, %f3994;
	st.f32 	[%rd98+176], %f4122;
	ld.f32 	%f4123, [%rd60+180];
	add.f32 	%f4124, %f4123, %f3996;
	st.f32 	[%rd98+180], %f4124;
	ld.f32 	%f4125, [%rd60+184];
	add.f32 	%f4126, %f4125, %f3998;
	st.f32 	[%rd98+184], %f4126;
	ld.f32 	%f4127, [%rd60+188];
	add.f32 	%f4128, %f4127, %f4000;
	st.f32 	[%rd98+188], %f4128;
	ld.f32 	%f4129, [%rd60+192];
	add.f32 	%f4130, %f4129, %f4002;
	st.f32 	[%rd98+192], %f4130;
	ld.f32 	%f4131, [%rd60+196];
	add.f32 	%f4132, %f4131, %f4004;
	st.f32 	[%rd98+196], %f4132;
	ld.f32 	%f4133, [%rd60+200];
	add.f32 	%f4134, %f4133, %f4006;
	st.f32 	[%rd98+200], %f4134;
	ld.f32 	%f4135, [%rd60+204];
	add.f32 	%f4136, %f4135, %f4008;
	st.f32 	[%rd98+204], %f4136;
	ld.f32 	%f4137, [%rd60+208];
	add.f32 	%f4138, %f4137, %f4010;
	st.f32 	[%rd98+208], %f4138;
	ld.f32 	%f4139, [%rd60+212];
	add.f32 	%f4140, %f4139, %f4012;
	st.f32 	[%rd98+212], %f4140;
	ld.f32 	%f4141, [%rd60+216];
	add.f32 	%f4142, %f4141, %f4014;
	st.f32 	[%rd98+216], %f4142;
	ld.f32 	%f4143, [%rd60+220];
	add.f32 	%f4144, %f4143, %f4016;
	st.f32 	[%rd98+220], %f4144;
	ld.f32 	%f4145, [%rd60+224];
	add.f32 	%f4146, %f4145, %f4018;
	st.f32 	[%rd98+224], %f4146;
	ld.f32 	%f4147, [%rd60+228];
	add.f32 	%f4148, %f4147, %f4020;
	st.f32 	[%rd98+228], %f4148;
	ld.f32 	%f4149, [%rd60+232];
	add.f32 	%f4150, %f4149, %f4022;
	st.f32 	[%rd98+232], %f4150;
	ld.f32 	%f4151, [%rd60+236];
	add.f32 	%f4152, %f4151, %f4024;
	st.f32 	[%rd98+236], %f4152;
	ld.f32 	%f4153, [%rd60+240];
	add.f32 	%f4154, %f4153, %f4026;
	st.f32 	[%rd98+240], %f4154;
	ld.f32 	%f4155, [%rd60+244];
	add.f32 	%f4156, %f4155, %f4028;
	st.f32 	[%rd98+244], %f4156;
	ld.f32 	%f4157, [%rd60+248];
	add.f32 	%f4158, %f4157, %f4030;
	st.f32 	[%rd98+248], %f4158;
	ld.f32 	%f4159, [%rd60+252];
	add.f32 	%f4160, %f4159, %f4032;
	st.f32 	[%rd98+252], %f4160;
	ld.shared.u64 	%rd61, [_ZZN3cub18CUB_300001_SM_10006detail6reduce28DeviceReduceSingleTileKernelINS2_10policy_hubIPfj9sum_deltaE10Policy1000EPS5_S9_iS6_S5_S5_N4cuda3std3__410__identityEEEvT0_T1_T2_T3_T4_T6_E12temp_storage+48];
	ld.f32 	%f4161, [%rd61];
	add.f32 	%f4162, %f4161, %f4034;
	st.f32 	[%rd98], %f4162;
	ld.f32 	%f4163, [%rd61+4];
	add.f32 	%f4164, %f4163, %f4036;
	st.f32 	[%rd98+4], %f4164;
	ld.f32 	%f4165, [%rd61+8];
	add.f32 	%f4166, %f4165, %f4038;
	st.f32 	[%rd98+8], %f4166;
	ld.f32 	%f4167, [%rd61+12];
	add.f32 	%f4168, %f4167, %f4040;
	st.f32 	[%rd98+12], %f4168;
	ld.f32 	%f4169, [%rd61+16];
	add.f32 	%f4170, %f4169, %f4042;
	st.f32 	[%rd98+16], %f4170;
	ld.f32 	%f4171, [%rd61+20];
	add.f32 	%f4172, %f4171, %f4044;
	st.f32 	[%rd98+20], %f4172;
	ld.f32 	%f4173, [%rd61+24];
	add.f32 	%f4174, %f4173, %f4046;
	st.f32 	[%rd98+24], %f4174;
	ld.f32 	%f4175, [%rd61+28];
	add.f32 	%f4176, %f4175, %f4048;
	st.f32 	[%rd98+28], %f4176;
	ld.f32 	%f4177, [%rd61+32];
	add.f32 	%f4178, %f4177, %f4050;
	st.f32 	[%rd98+32], %f4178;
	ld.f32 	%f4179, [%rd61+36];
	add.f32 	%f4180, %f4179, %f4052;
	st.f32 	[%rd98+36], %f4180;
	ld.f32 	%f4181, [%rd61+40];
	add.f32 	%f4182, %f4181, %f4054;
	st.f32 	[%rd98+40], %f4182;
	ld.f32 	%f4183, [%rd61+44];
	add.f32 	%f4184, %f4183, %f4056;
	st.f32 	[%rd98+44], %f4184;
	ld.f32 	%f4185, [%rd61+48];
	add.f32 	%f4186, %f4185, %f4058;
	st.f32 	[%rd98+48], %f4186;
	ld.f32 	%f4187, [%rd61+52];
	add.f32 	%f4188, %f4187, %f4060;
	st.f32 	[%rd98+52], %f4188;
	ld.f32 	%f4189, [%rd61+56];
	add.f32 	%f4190, %f4189, %f4062;
	st.f32 	[%rd98+56], %f4190;
	ld.f32 	%f4191, [%rd61+60];
	add.f32 	%f4192, %f4191, %f4064;
	st.f32 	[%rd98+60], %f4192;
	ld.f32 	%f4193, [%rd61+64];
	add.f32 	%f4194, %f4193, %f4066;
	st.f32 	[%rd98+64], %f4194;
	ld.f32 	%f4195, [%rd61+68];
	add.f32 	%f4196, %f4195, %f4068;
	st.f32 	[%rd98+68], %f4196;
	ld.f32 	%f4197, [%rd61+72];
	add.f32 	%f4198, %f4197, %f4070;
	st.f32 	[%rd98+72], %f4198;
	ld.f32 	%f4199, [%rd61+76];
	add.f32 	%f4200, %f4199, %f4072;
	st.f32 	[%rd98+76], %f4200;
	ld.f32 	%f4201, [%rd61+80];
	add.f32 	%f4202, %f4201, %f4074;
	st.f32 	[%rd98+80], %f4202;
	ld.f32 	%f4203, [%rd61+84];
	add.f32 	%f4204, %f4203, %f4076;
	st.f32 	[%rd98+84], %f4204;
	ld.f32 	%f4205, [%rd61+88];
	add.f32 	%f4206, %f4205, %f4078;
	st.f32 	[%rd98+88], %f4206;
	ld.f32 	%f4207, [%rd61+92];
	add.f32 	%f4208, %f4207, %f4080;
	st.f32 	[%rd98+92], %f4208;
	ld.f32 	%f4209, [%rd61+96];
	add.f32 	%f4210, %f4209, %f4082;
	st.f32 	[%rd98+96], %f4210;
	ld.f32 	%f4211, [%rd61+100];
	add.f32 	%f4212, %f4211, %f4084;
	st.f32 	[%rd98+100], %f4212;
	ld.f32 	%f4213, [%rd61+104];
	add.f32 	%f4214, %f4213, %f4086;
	st.f32 	[%rd98+104], %f4214;
	ld.f32 	%f4215, [%rd61+108];
	add.f32 	%f4216, %f4215, %f4088;
	st.f32 	[%rd98+108], %f4216;
	ld.f32 	%f4217, [%rd61+112];
	add.f32 	%f4218, %f4217, %f4090;
	st.f32 	[%rd98+112], %f4218;
	ld.f32 	%f4219, [%rd61+116];
	add.f32 	%f4220, %f4219, %f4092;
	st.f32 	[%rd98+116], %f4220;
	ld.f32 	%f4221, [%rd61+120];
	add.f32 	%f4222, %f4221, %f4094;
	st.f32 	[%rd98+120], %f4222;
	ld.f32 	%f4223, [%rd61+124];
	add.f32 	%f4224, %f4223, %f4096;
	st.f32 	[%rd98+124], %f4224;
	ld.f32 	%f4225, [%rd61+128];
	add.f32 	%f4226, %f4225, %f4098;
	st.f32 	[%rd98+128], %f4226;
	ld.f32 	%f4227, [%rd61+132];
	add.f32 	%f4228, %f4227, %f4100;
	st.f32 	[%rd98+132], %f4228;
	ld.f32 	%f4229, [%rd61+136];
	add.f32 	%f4230, %f4229, %f4102;
	st.f32 	[%rd98+136], %f4230;
	ld.f32 	%f4231, [%rd61+140];
	add.f32 	%f4232, %f4231, %f4104;
	st.f32 	[%rd98+140], %f4232;
	ld.f32 	%f4233, [%rd61+144];
	add.f32 	%f4234, %f4233, %f4106;
	st.f32 	[%rd98+144], %f4234;
	ld.f32 	%f4235, [%rd61+148];
	add.f32 	%f4236, %f4235, %f4108;
	st.f32 	[%rd98+148], %f4236;
	ld.f32 	%f4237, [%rd61+152];
	add.f32 	%f4238, %f4237, %f4110;
	st.f32 	[%rd98+152], %f4238;
	ld.f32 	%f4239, [%rd61+156];
	add.f32 	%f4240, %f4239, %f4112;
	st.f32 	[%rd98+156], %f4240;
	ld.f32 	%f4241, [%rd61+160];
	add.f32 	%f4242, %f4241, %f4114;
	st.f32 	[%rd98+160], %f4242;
	ld.f32 	%f4243, [%rd61+164];
	add.f32 	%f4244, %f4243, %f4116;
	st.f32 	[%rd98+164], %f4244;
	ld.f32 	%f4245, [%rd61+168];
	add.f32 	%f4246, %f4245, %f4118;
	st.f32 	[%rd98+168], %f4246;
	ld.f32 	%f4247, [%rd61+172];
	add.f32 	%f4248, %f4247, %f4120;
	st.f32 	[%rd98+172], %f4248;
	ld.f32 	%f4249, [%rd61+176];
	add.f32 	%f4250, %f4249, %f4122;
	st.f32 	[%rd98+176], %f4250;
	ld.f32 	%f4251, [%rd61+180];
	add.f32 	%f4252, %f4251, %f4124;
	st.f32 	[%rd98+180], %f4252;
	ld.f32 	%f4253, [%rd61+184];
	add.f32 	%f4254, %f4253, %f4126;
	st.f32 	[%rd98+184], %f4254;
	ld.f32 	%f4255, [%rd61+188];
	add.f32 	%f4256, %f4255, %f4128;
	st.f32 	[%rd98+188], %f4256;
	ld.f32 	%f4257, [%rd61+192];
	add.f32 	%f4258, %f4257, %f4130;
	st.f32 	[%rd98+192], %f4258;
	ld.f32 	%f4259, [%rd61+196];
	add.f32 	%f4260, %f4259, %f4132;
	st.f32 	[%rd98+196], %f4260;
	ld.f32 	%f4261, [%rd61+200];
	add.f32 	%f4262, %f4261, %f4134;
	st.f32 	[%rd98+200], %f4262;
	ld.f32 	%f4263, [%rd61+204];
	add.f32 	%f4264, %f4263, %f4136;
	st.f32 	[%rd98+204], %f4264;
	ld.f32 	%f4265, [%rd61+208];
	add.f32 	%f4266, %f4265, %f4138;
	st.f32 	[%rd98+208], %f4266;
	ld.f32 	%f4267, [%rd61+212];
	add.f32 	%f4268, %f4267, %f4140;
	st.f32 	[%rd98+212], %f4268;
	ld.f32 	%f4269, [%rd61+216];
	add.f32 	%f4270, %f4269, %f4142;
	st.f32 	[%rd98+216], %f4270;
	ld.f32 	%f4271, [%rd61+220];
	add.f32 	%f4272, %f4271, %f4144;
	st.f32 	[%rd98+220], %f4272;
	ld.f32 	%f4273, [%rd61+224];
	add.f32 	%f4274, %f4273, %f4146;
	st.f32 	[%rd98+224], %f4274;
	ld.f32 	%f4275, [%rd61+228];
	add.f32 	%f4276, %f4275, %f4148;
	st.f32 	[%rd98+228], %f4276;
	ld.f32 	%f4277, [%rd61+232];
	add.f32 	%f4278, %f4277, %f4150;
	st.f32 	[%rd98+232], %f4278;
	ld.f32 	%f4279, [%rd61+236];
	add.f32 	%f4280, %f4279, %f4152;
	st.f32 	[%rd98+236], %f4280;
	ld.f32 	%f4281, [%rd61+240];
	add.f32 	%f4282, %f4281, %f4154;
	st.f32 	[%rd98+240], %f4282;
	ld.f32 	%f4283, [%rd61+244];
	add.f32 	%f4284, %f4283, %f4156;
	st.f32 	[%rd98+244], %f4284;
	ld.f32 	%f4285, [%rd61+248];
	add.f32 	%f4286, %f4285, %f4158;
	st.f32 	[%rd98+248], %f4286;
	ld.f32 	%f4287, [%rd61+252];
	add.f32 	%f4288, %f4287, %f4160;
	st.f32 	[%rd98+252], %f4288;
	ld.shared.u64 	%rd62, [_ZZN3cub18CUB_300001_SM_10006detail6reduce28DeviceReduceSingleTileKernelINS2_10policy_hubIPfj9sum_deltaE10Policy1000EPS5_S9_iS6_S5_S5_N4cuda3std3__410__identityEEEvT0_T1_T2_T3_T4_T6_E12temp_storage+56];
	ld.f32 	%f4289, [%rd62];
	add.f32 	%f4290, %f4289, %f4162;
	st.f32 	[%rd98], %f4290;
	ld.f32 	%f4291, [%rd62+4];
	add.f32 	%f4292, %f4291, %f4164;
	st.f32 	[%rd98+4], %f4292;
	ld.f32 	%f4293, [%rd62+8];
	add.f32 	%f4294, %f4293, %f4166;
	st.f32 	[%rd98+8], %f4294;
	ld.f32 	%f4295, [%rd62+12];
	add.f32 	%f4296, %f4295, %f4168;
	st.f32 	[%rd98+12], %f4296;
	ld.f32 	%f4297, [%rd62+16];
	add.f32 	%f4298, %f4297, %f4170;
	st.f32 	[%rd98+16], %f4298;
	ld.f32 	%f4299, [%rd62+20];
	add.f32 	%f4300, %f4299, %f4172;
	st.f32 	[%rd98+20], %f4300;
	ld.f32 	%f4301, [%rd62+24];
	add.f32 	%f4302, %f4301, %f4174;
	st.f32 	[%rd98+24], %f4302;
	ld.f32 	%f4303, [%rd62+28];
	add.f32 	%f4304, %f4303, %f4176;
	st.f32 	[%rd98+28], %f4304;
	ld.f32 	%f4305, [%rd62+32];
	add.f32 	%f4306, %f4305, %f4178;
	st.f32 	[%rd98+32], %f4306;
	ld.f32 	%f4307, [%rd62+36];
	add.f32 	%f4308, %f4307, %f4180;
	st.f32 	[%rd98+36], %f4308;
	ld.f32 	%f4309, [%rd62+40];
	add.f32 	%f4310, %f4309, %f4182;
	st.f32 	[%rd98+40], %f4310;
	ld.f32 	%f4311, [%rd62+44];
	add.f32 	%f4312, %f4311, %f4184;
	st.f32 	[%rd98+44], %f4312;
	ld.f32 	%f4313, [%rd62+48];
	add.f32 	%f4314, %f4313, %f4186;
	st.f32 	[%rd98+48], %f4314;
	ld.f32 	%f4315, [%rd62+52];
	add.f32 	%f4316, %f4315, %f4188;
	st.f32 	[%rd98+52], %f4316;
	ld.f32 	%f4317, [%rd62+56];
	add.f32 	%f4318, %f4317, %f4190;
	st.f32 	[%rd98+56], %f4318;
	ld.f32 	%f4319, [%rd62+60];
	add.f32 	%f4320, %f4319, %f4192;
	st.f32 	[%rd98+60], %f4320;
	ld.f32 	%f4321, [%rd62+64];
	add.f32 	%f4322, %f4321, %f4194;
	st.f32 	[%rd98+64], %f4322;
	ld.f32 	%f4323, [%rd62+68];
	add.f32 	%f4324, %f4323, %f4196;
	st.f32 	[%rd98+68], %f4324;
	ld.f32 	%f4325, [%rd62+72];
	add.f32 	%f4326, %f4325, %f4198;
	st.f32 	[%rd98+72], %f4326;
	ld.f32 	%f4327, [%rd62+76];
	add.f32 	%f4328, %f4327, %f4200;
	st.f32 	[%rd98+76], %f4328;
	ld.f32 	%f4329, [%rd62+80];
	add.f32 	%f4330, %f4329, %f4202;
	st.f32 	[%rd98+80], %f4330;
	ld.f32 	%f4331, [%rd62+84];
	add.f32 	%f4332, %f4331, %f4204;
	st.f32 	[%rd98+84], %f4332;
	ld.f32 	%f4333, [%rd62+88];
	add.f32 	%f4334, %f4333, %f4206;
	st.f32 	[%rd98+88], %f4334;
	ld.f32 	%f4335, [%rd62+92];
	add.f32 	%f4336, %f4335, %f4208;
	st.f32 	[%rd98+92], %f4336;
	ld.f32 	%f4337, [%rd62+96];
	add.f32 	%f4338, %f4337, %f4210;
	st.f32 	[%rd98+96], %f4338;
	ld.f32 	%f4339, [%rd62+100];
	add.f32 	%f4340, %f4339, %f4212;
	st.f32 	[%rd98+100], %f4340;
	ld.f32 	%f4341, [%rd62+104];
	add.f32 	%f4342, %f4341, %f4214;
	st.f32 	[%rd98+104], %f4342;
	ld.f32 	%f4343, [%rd62+108];
	add.f32 	%f4344, %f4343, %f4216;
	st.f32 	[%rd98+108], %f4344;
	ld.f32 	%f4345, [%rd62+112];
	add.f32 	%f4346, %f4345, %f4218;
	st.f32 	[%rd98+112], %f4346;
	ld.f32 	%f4347, [%rd62+116];
	add.f32 	%f4348, %f4347, %f4220;
	st.f32 	[%rd98+116], %f4348;
	ld.f32 	%f4349, [%rd62+120];
	add.f32 	%f4350, %f4349, %f4222;
	st.f32 	[%rd98+120], %f4350;
	ld.f32 	%f4351, [%rd62+124];
	add.f32 	%f4352, %f4351, %f4224;
	st.f32 	[%rd98+124], %f4352;
	ld.f32 	%f4353, [%rd62+128];
	add.f32 	%f4354, %f4353, %f4226;
	st.f32 	[%rd98+128], %f4354;
	ld.f32 	%f4355, [%rd62+132];
	add.f32 	%f4356, %f4355, %f4228;
	st.f32 	[%rd98+132], %f4356;
	ld.f32 	%f4357, [%rd62+136];
	add.f32 	%f4358, %f4357, %f4230;
	st.f32 	[%rd98+136], %f4358;
	ld.f32 	%f4359, [%rd62+140];
	add.f32 	%f4360, %f4359, %f4232;
	st.f32 	[%rd98+140], %f4360;
	ld.f32 	%f4361, [%rd62+144];
	add.f32 	%f4362, %f4361, %f4234;
	st.f32 	[%rd98+144], %f4362;
	ld.f32 	%f4363, [%rd62+148];
	add.f32 	%f4364, %f4363, %f4236;
	st.f32 	[%rd98+148], %f4364;
	ld.f32 	%f4365, [%rd62+152];
	add.f32 	%f4366, %f4365, %f4238;
	st.f32 	[%rd98+152], %f4366;
	ld.f32 	%f4367, [%rd62+156];
	add.f32 	%f4368, %f4367, %f4240;
	st.f32 	[%rd98+156], %f4368;
	ld.f32 	%f4369, [%rd62+160];
	add.f32 	%f4370, %f4369, %f4242;
	st.f32 	[%rd98+160], %f4370;
	ld.f32 	%f4371, [%rd62+164];
	add.f32 	%f4372, %f4371, %f4244;
	st.f32 	[%rd98+164], %f4372;
	ld.f32 	%f4373, [%rd62+168];
	add.f32 	%f4374, %f4373, %f4246;
	st.f32 	[%rd98+168], %f4374;
	ld.f32 	%f4375, [%rd62+172];
	add.f32 	%f4376, %f4375, %f4248;
	st.f32 	[%rd98+172], %f4376;
	ld.f32 	%f4377, [%rd62+176];
	add.f32 	%f4378, %f4377, %f4250;
	st.f32 	[%rd98+176], %f4378;
	ld.f32 	%f4379, [%rd62+180];
	add.f32 	%f4380, %f4379, %f4252;
	st.f32 	[%rd98+180], %f4380;
	ld.f32 	%f4381, [%rd62+184];
	add.f32 	%f4382, %f4381, %f4254;
	st.f32 	[%rd98+184], %f4382;
	ld.f32 	%f4383, [%rd62+188];
	add.f32 	%f4384, %f4383, %f4256;
	st.f32 	[%rd98+188], %f4384;
	ld.f32 	%f4385, [%rd62+192];
	add.f32 	%f4386, %f4385, %f4258;
	st.f32 	[%rd98+192], %f4386;
	ld.f32 	%f4387, [%rd62+196];
	add.f32 	%f4388, %f4387, %f4260;
	st.f32 	[%rd98+196], %f4388;
	ld.f32 	%f4389, [%rd62+200];
	add.f32 	%f4390, %f4389, %f4262;
	st.f32 	[%rd98+200], %f4390;
	ld.f32 	%f4391, [%rd62+204];
	add.f32 	%f4392, %f4391, %f4264;
	st.f32 	[%rd98+204], %f4392;
	ld.f32 	%f4393, [%rd62+208];
	add.f32 	%f4394, %f4393, %f4266;
	st.f32 	[%rd98+208], %f4394;
	ld.f32 	%f4395, [%rd62+212];
	add.f32 	%f4396, %f4395, %f4268;
	st.f32 	[%rd98+212], %f4396;
	ld.f32 	%f4397, [%rd62+216];
	add.f32 	%f4398, %f4397, %f4270;
	st.f32 	[%rd98+216], %f4398;
	ld.f32 	%f4399, [%rd62+220];
	add.f32 	%f4400, %f4399, %f4272;
	st.f32 	[%rd98+220], %f4400;
	ld.f32 	%f4401, [%rd62+224];
	add.f32 	%f4402, %f4401, %f4274;
	st.f32 	[%rd98+224], %f4402;
	ld.f32 	%f4403, [%rd62+228];
	add.f32 	%f4404, %f4403, %f4276;
	st.f32 	[%rd98+228], %f4404;
	ld.f32 	%f4405, [%rd62+232];
	add.f32 	%f4406, %f4405, %f4278;
	st.f32 	[%rd98+232], %f4406;
	ld.f32 	%f4407, [%rd62+236];
	add.f32 	%f4408, %f4407, %f4280;
	st.f32 	[%rd98+236], %f4408;
	ld.f32 	%f4409, [%rd62+240];
	add.f32 	%f4410, %f4409, %f4282;
	st.f32 	[%rd98+240], %f4410;
	ld.f32 	%f4411, [%rd62+244];
	add.f32 	%f4412, %f4411, %f4284;
	st.f32 	[%rd98+244], %f4412;
	ld.f32 	%f4413, [%rd62+248];
	add.f32 	%f4414, %f4413, %f4286;
	st.f32 	[%rd98+248], %f4414;
	ld.f32 	%f4415, [%rd62+252];
	add.f32 	%f4416, %f4415, %f4288;
	st.f32 	[%rd98+252], %f4416;
	ld.shared.u64 	%rd63, [_ZZN3cub18CUB_300001_SM_10006detail6reduce28DeviceReduceSingleTileKernelINS2_10policy_hubIPfj9sum_deltaE10Policy1000EPS5_S9_iS6_S5_S5_N4cuda3std3__410__identityEEEvT0_T1_T2_T3_T4_T6_E12temp_storage+64];
	ld.f32 	%f4417, [%rd63];
	add.f32 	%f4418, %f4417, %f4290;
	st.f32 	[%rd98], %f4418;
	ld.f32 	%f4419, [%rd63+4];
	add.f32 	%f4420, %f4419, %f4292;
	st.f32 	[%rd98+4], %f4420;
	ld.f32 	%f4421, [%rd63+8];
	add.f32 	%f4422, %f4421, %f4294;
	st.f32 	[%rd98+8], %f4422;
	ld.f32 	%f4423, [%rd63+12];
	add.f32 	%f4424, %f4423, %f4296;
	st.f32 	[%rd98+12], %f4424;
	ld.f32 	%f4425, [%rd63+16];
	add.f32 	%f4426, %f4425, %f4298;
	st.f32 	[%rd98+16], %f4426;
	ld.f32 	%f4427, [%rd63+20];
	add.f32 	%f4428, %f4427, %f4300;
	st.f32 	[%rd98+20], %f4428;
	ld.f32 	%f4429, [%rd63+24];
	add.f32 	%f4430, %f4429, %f4302;
	st.f32 	[%rd98+24], %f4430;
	ld.f32 	%f4431, [%rd63+28];
	add.f32 	%f4432, %f4431, %f4304;
	st.f32 	[%rd98+28], %f4432;
	ld.f32 	%f4433, [%rd63+32];
	add.f32 	%f4434, %f4433, %f4306;
	st.f32 	[%rd98+32], %f4434;
	ld.f32 	%f4435, [%rd63+36];
	add.f32 	%f4436, %f4435, %f4308;
	st.f32 	[%rd98+36], %f4436;
	ld.f32 	%f4437, [%rd63+40];
	add.f32 	%f4438, %f4437, %f4310;
	st.f32 	[%rd98+40], %f4438;
	ld.f32 	%f4439, [%rd63+44];
	add.f32 	%f4440, %f4439, %f4312;
	st.f32 	[%rd98+44], %f4440;
	ld.f32 	%f4441, [%rd63+48];
	add.f32 	%f4442, %f4441, %f4314;
	st.f32 	[%rd98+48], %f4442;
	ld.f32 	%f4443, [%rd63+52];
	add.f32 	%f4444, %f4443, %f4316;
	st.f32 	[%rd98+52], %f4444;
	ld.f32 	%f4445, [%rd63+56];
	add.f32 	%f4446, %f4445, %f4318;
	st.f32 	[%rd98+56], %f4446;
	ld.f32 	%f4447, [%rd63+60];
	add.f32 	%f4448, %f4447, %f4320;
	st.f32 	[%rd98+60], %f4448;
	ld.f32 	%f4449, [%rd63+64];
	add.f32 	%f4450, %f4449, %f4322;
	st.f32 	[%rd98+64], %f4450;
	ld.f32 	%f4451, [%rd63+68];
	add.f32 	%f4452, %f4451, %f4324;
	st.f32 	[%rd98+68], %f4452;
	ld.f32 	%f4453, [%rd63+72];
	add.f32 	%f4454, %f4453, %f4326;
	st.f32 	[%rd98+72], %f4454;
	ld.f32 	%f4455, [%rd63+76];
	add.f32 	%f4456, %f4455, %f4328;
	st.f32 	[%rd98+76], %f4456;
	ld.f32 	%f4457, [%rd63+80];
	add.f32 	%f4458, %f4457, %f4330;
	st.f32 	[%rd98+80], %f4458;
	ld.f32 	%f4459, [%rd63+84];
	add.f32 	%f4460, %f4459, %f4332;
	st.f32 	[%rd98+84], %f4460;
	ld.f32 	%f4461, [%rd63+88];
	add.f32 	%f4462, %f4461, %f4334;
	st.f32 	[%rd98+88], %f4462;
	ld.f32 	%f4463, [%rd63+92];
	add.f32 	%f4464, %f4463, %f4336;
	st.f32 	[%rd98+92], %f4464;
	ld.f32 	%f4465, [%rd63+96];
	add.f32 	%f4466, %f4465, %f4338;
	st.f32 	[%rd98+96], %f4466;
	ld.f32 	%f4467, [%rd63+100];
	add.f32 	%f4468, %f4467, %f4340;
	st.f32 	[%rd98+100], %f4468;
	ld.f32 	%f4469, [%rd63+104];
	add.f32 	%f4470, %f4469, %f4342;
	st.f32 	[%rd98+104], %f4470;
	ld.f32 	%f4471, [%rd63+108];
	add.f32 	%f4472, %f4471, %f4344;
	st.f32 	[%rd98+108], %f4472;
	ld.f32 	%f4473, [%rd63+112];
	add.f32 	%f4474, %f4473, %f4346;
	st.f32 	[%rd98+112], %f4474;
	ld.f32 	%f4475, [%rd63+116];
	add.f32 	%f4476, %f4475, %f4348;
	st.f32 	[%rd98+116], %f4476;
	ld.f32 	%f4477, [%rd63+120];
	add.f32 	%f4478, %f4477, %f4350;
	st.f32 	[%rd98+120], %f4478;
	ld.f32 	%f4479, [%rd63+124];
	add.f32 	%f4480, %f4479, %f4352;
	st.f32 	[%rd98+124], %f4480;
	ld.f32 	%f4481, [%rd63+128];
	add.f32 	%f4482, %f4481, %f4354;
	st.f32 	[%rd98+128], %f4482;
	ld.f32 	%f4483, [%rd63+132];
	add.f32 	%f4484, %f4483, %f4356;
	st.f32 	[%rd98+132], %f4484;
	ld.f32 	%f4485, [%rd63+136];
	add.f32 	%f4486, %f4485, %f4358;
	st.f32 	[%rd98+136], %f4486;
	ld.f32 	%f4487, [%rd63+140];
	add.f32 	%f4488, %f4487, %f4360;
	st.f32 	[%rd98+140], %f4488;
	ld.f32 	%f4489, [%rd63+144];
	add.f32 	%f4490, %f4489, %f4362;
	st.f32 	[%rd98+144], %f4490;
	ld.f32 	%f4491, [%rd63+148];
	add.f32 	%f4492, %f4491, %f4364;
	st.f32 	[%rd98+148], %f4492;
	ld.f32 	%f4493, [%rd63+152];
	add.f32 	%f4494, %f4493, %f4366;
	st.f32 	[%rd98+152], %f4494;
	ld.f32 	%f4495, [%rd63+156];
	add.f32 	%f4496, %f4495, %f4368;
	st.f32 	[%rd98+156], %f4496;
	ld.f32 	%f4497, [%rd63+160];
	add.f32 	%f4498, %f4497, %f4370;
	st.f32 	[%rd98+160], %f4498;
	ld.f32 	%f4499, [%rd63+164];
	add.f32 	%f4500, %f4499, %f4372;
	st.f32 	[%rd98+164], %f4500;
	ld.f32 	%f4501, [%rd63+168];
	add.f32 	%f4502, %f4501, %f4374;
	st.f32 	[%rd98+168], %f4502;
	ld.f32 	%f4503, [%rd63+172];
	add.f32 	%f4504, %f4503, %f4376;
	st.f32 	[%rd98+172], %f4504;
	ld.f32 	%f4505, [%rd63+176];
	add.f32 	%f4506, %f4505, %f4378;
	st.f32 	[%rd98+176], %f4506;
	ld.f32 	%f4507, [%rd63+180];
	add.f32 	%f4508, %f4507, %f4380;
	st.f32 	[%rd98+180], %f4508;
	ld.f32 	%f4509, [%rd63+184];
	add.f32 	%f4510, %f4509, %f4382;
	st.f32 	[%rd98+184], %f4510;
	ld.f32 	%f4511, [%rd63+188];
	add.f32 	%f4512, %f4511, %f4384;
	st.f32 	[%rd98+188], %f4512;
	ld.f32 	%f4513, [%rd63+192];
	add.f32 	%f4514, %f4513, %f4386;
	st.f32 	[%rd98+192], %f4514;
	ld.f32 	%f4515, [%rd63+196];
	add.f32 	%f4516, %f4515, %f4388;
	st.f32 	[%rd98+196], %f4516;
	ld.f32 	%f4517, [%rd63+200];
	add.f32 	%f4518, %f4517, %f4390;
	st.f32 	[%rd98+200], %f4518;
	ld.f32 	%f4519, [%rd63+204];
	add.f32 	%f4520, %f4519, %f4392;
	st.f32 	[%rd98+204], %f4520;
	ld.f32 	%f4521, [%rd63+208];
	add.f32 	%f4522, %f4521, %f4394;
	st.f32 	[%rd98+208], %f4522;
	ld.f32 	%f4523, [%rd63+212];
	add.f32 	%f4524, %f4523, %f4396;
	st.f32 	[%rd98+212], %f4524;
	ld.f32 	%f4525, [%rd63+216];
	add.f32 	%f4526, %f4525, %f4398;
	st.f32 	[%rd98+216], %f4526;
	ld.f32 	%f4527, [%rd63+220];
	add.f32 	%f4528, %f4527, %f4400;
	st.f32 	[%rd98+220], %f4528;
	ld.f32 	%f4529, [%rd63+224];
	add.f32 	%f4530, %f4529, %f4402;
	st.f32 	[%rd98+224], %f4530;
	ld.f32 	%f4531, [%rd63+228];
	add.f32 	%f4532, %f4531, %f4404;
	st.f32 	[%rd98+228], %f4532;
	ld.f32 	%f4533, [%rd63+232];
	add.f32 	%f4534, %f4533, %f4406;
	st.f32 	[%rd98+232], %f4534;
	ld.f32 	%f4535, [%rd63+236];
	add.f32 	%f4536, %f4535, %f4408;
	st.f32 	[%rd98+236], %f4536;
	ld.f32 	%f4537, [%rd63+240];
	add.f32 	%f4538, %f4537, %f4410;
	st.f32 	[%rd98+240], %f4538;
	ld.f32 	%f4539, [%rd63+244];
	add.f32 	%f4540, %f4539, %f4412;
	st.f32 	[%rd98+244], %f4540;
	ld.f32 	%f4541, [%rd63+248];
	add.f32 	%f4542, %f4541, %f4414;
	st.f32 	[%rd98+248], %f4542;
	ld.f32 	%f4543, [%rd63+252];
	add.f32 	%f4544, %f4543, %f4416;
	st.f32 	[%rd98+252], %f4544;
$L__BB14_64:
	mov.u32 	%r234, %tid.x;
	setp.ne.s32 	%p43, %r234, 0;
	@%p43 bra 	$L__BB14_66;
	cvta.to.global.u64 	%rd95, %rd13;
	ld.f32 	%f8193, [%rd98];
	ld.global.f32 	%f8194, [%rd95];
	add.f32 	%f8195, %f8193, %f8194;
	st.global.f32 	[%rd95], %f8195;
	ld.f32 	%f8196, [%rd98+4];
	ld.global.f32 	%f8197, [%rd95+4];
	add.f32 	%f8198, %f8196, %f8197;
	st.global.f32 	[%rd95+4], %f8198;
	ld.f32 	%f8199, [%rd98+8];
	ld.global.f32 	%f8200, [%rd95+8];
	add.f32 	%f8201, %f8199, %f8200;
	st.global.f32 	[%rd95+8], %f8201;
	ld.f32 	%f8202, [%rd98+12];
	ld.global.f32 	%f8203, [%rd95+12];
	add.f32 	%f8204, %f8202, %f8203;
	st.global.f32 	[%rd95+12], %f8204;
	ld.f32 	%f8205, [%rd98+16];
	ld.global.f32 	%f8206, [%rd95+16];
	add.f32 	%f8207, %f8205, %f8206;
	st.global.f32 	[%rd95+16], %f8207;
	ld.f32 	%f8208, [%rd98+20];
	ld.global.f32 	%f8209, [%rd95+20];
	add.f32 	%f8210, %f8208, %f8209;
	st.global.f32 	[%rd95+20], %f8210;
	ld.f32 	%f8211, [%rd98+24];
	ld.global.f32 	%f8212, [%rd95+24];
	add.f32 	%f8213, %f8211, %f8212;
	st.global.f32 	[%rd95+24], %f8213;
	ld.f32 	%f8214, [%rd98+28];
	ld.global.f32 	%f8215, [%rd95+28];
	add.f32 	%f8216, %f8214, %f8215;
	st.global.f32 	[%rd95+28], %f8216;
	ld.f32 	%f8217, [%rd98+32];
	ld.global.f32 	%f8218, [%rd95+32];
	add.f32 	%f8219, %f8217, %f8218;
	st.global.f32 	[%rd95+32], %f8219;
	ld.f32 	%f8220, [%rd98+36];
	ld.global.f32 	%f8221, [%rd95+36];
	add.f32 	%f8222, %f8220, %f8221;
	st.global.f32 	[%rd95+36], %f8222;
	ld.f32 	%f8223, [%rd98+40];
	ld.global.f32 	%f8224, [%rd95+40];
	add.f32 	%f8225, %f8223, %f8224;
	st.global.f32 	[%rd95+40], %f8225;
	ld.f32 	%f8226, [%rd98+44];
	ld.global.f32 	%f8227, [%rd95+44];
	add.f32 	%f8228, %f8226, %f8227;
	st.global.f32 	[%rd95+44], %f8228;
	ld.f32 	%f8229, [%rd98+48];
	ld.global.f32 	%f8230, [%rd95+48];
	add.f32 	%f8231, %f8229, %f8230;
	st.global.f32 	[%rd95+48], %f8231;
	ld.f32 	%f8232, [%rd98+52];
	ld.global.f32 	%f8233, [%rd95+52];
	add.f32 	%f8234, %f8232, %f8233;
	st.global.f32 	[%rd95+52], %f8234;
	ld.f32 	%f8235, [%rd98+56];
	ld.global.f32 	%f8236, [%rd95+56];
	add.f32 	%f8237, %f8235, %f8236;
	st.global.f32 	[%rd95+56], %f8237;
	ld.f32 	%f8238, [%rd98+60];
	ld.global.f32 	%f8239, [%rd95+60];
	add.f32 	%f8240, %f8238, %f8239;
	st.global.f32 	[%rd95+60], %f8240;
	ld.f32 	%f8241, [%rd98+64];
	ld.global.f32 	%f8242, [%rd95+64];
	add.f32 	%f8243, %f8241, %f8242;
	st.global.f32 	[%rd95+64], %f8243;
	ld.f32 	%f8244, [%rd98+68];
	ld.global.f32 	%f8245, [%rd95+68];
	add.f32 	%f8246, %f8244, %f8245;
	st.global.f32 	[%rd95+68], %f8246;
	ld.f32 	%f8247, [%rd98+72];
	ld.global.f32 	%f8248, [%rd95+72];
	add.f32 	%f8249, %f8247, %f8248;
	st.global.f32 	[%rd95+72], %f8249;
	ld.f32 	%f8250, [%rd98+76];
	ld.global.f32 	%f8251, [%rd95+76];
	add.f32 	%f8252, %f8250, %f8251;
	st.global.f32 	[%rd95+76], %f8252;
	ld.f32 	%f8253, [%rd98+80];
	ld.global.f32 	%f8254, [%rd95+80];
	add.f32 	%f8255, %f8253, %f8254;
	st.global.f32 	[%rd95+80], %f8255;
	ld.f32 	%f8256, [%rd98+84];
	ld.global.f32 	%f8257, [%rd95+84];
	add.f32 	%f8258, %f8256, %f8257;
	st.global.f32 	[%rd95+84], %f8258;
	ld.f32 	%f8259, [%rd98+88];
	ld.global.f32 	%f8260, [%rd95+88];
	add.f32 	%f8261, %f8259, %f8260;
	st.global.f32 	[%rd95+88], %f8261;
	ld.f32 	%f8262, [%rd98+92];
	ld.global.f32 	%f8263, [%rd95+92];
	add.f32 	%f8264, %f8262, %f8263;
	st.global.f32 	[%rd95+92], %f8264;
	ld.f32 	%f8265, [%rd98+96];
	ld.global.f32 	%f8266, [%rd95+96];
	add.f32 	%f8267, %f8265, %f8266;
	st.global.f32 	[%rd95+96], %f8267;
	ld.f32 	%f8268, [%rd98+100];
	ld.global.f32 	%f8269, [%rd95+100];
	add.f32 	%f8270, %f8268, %f8269;
	st.global.f32 	[%rd95+100], %f8270;
	ld.f32 	%f8271, [%rd98+104];
	ld.global.f32 	%f8272, [%rd95+104];
	add.f32 	%f8273, %f8271, %f8272;
	st.global.f32 	[%rd95+104], %f8273;
	ld.f32 	%f8274, [%rd98+108];
	ld.global.f32 	%f8275, [%rd95+108];
	add.f32 	%f8276, %f8274, %f8275;
	st.global.f32 	[%rd95+108], %f8276;
	ld.f32 	%f8277, [%rd98+112];
	ld.global.f32 	%f8278, [%rd95+112];
	add.f32 	%f8279, %f8277, %f8278;
	st.global.f32 	[%rd95+112], %f8279;
	ld.f32 	%f8280, [%rd98+116];
	ld.global.f32 	%f8281, [%rd95+116];
	add.f32 	%f8282, %f8280, %f8281;
	st.global.f32 	[%rd95+116], %f8282;
	ld.f32 	%f8283, [%rd98+120];
	ld.global.f32 	%f8284, [%rd95+120];
	add.f32 	%f8285, %f8283, %f8284;
	st.global.f32 	[%rd95+120], %f8285;
	ld.f32 	%f8286, [%rd98+124];
	ld.global.f32 	%f8287, [%rd95+124];
	add.f32 	%f8288, %f8286, %f8287;
	st.global.f32 	[%rd95+124], %f8288;
	ld.f32 	%f8289, [%rd98+128];
	ld.global.f32 	%f8290, [%rd95+128];
	add.f32 	%f8291, %f8289, %f8290;
	st.global.f32 	[%rd95+128], %f8291;
	ld.f32 	%f8292, [%rd98+132];
	ld.global.f32 	%f8293, [%rd95+132];
	add.f32 	%f8294, %f8292, %f8293;
	st.global.f32 	[%rd95+132], %f8294;
	ld.f32 	%f8295, [%rd98+136];
	ld.global.f32 	%f8296, [%rd95+136];
	add.f32 	%f8297, %f8295, %f8296;
	st.global.f32 	[%rd95+136], %f8297;
	ld.f32 	%f8298, [%rd98+140];
	ld.global.f32 	%f8299, [%rd95+140];
	add.f32 	%f8300, %f8298, %f8299;
	st.global.f32 	[%rd95+140], %f8300;
	ld.f32 	%f8301, [%rd98+144];
	ld.global.f32 	%f8302, [%rd95+144];
	add.f32 	%f8303, %f8301, %f8302;
	st.global.f32 	[%rd95+144], %f8303;
	ld.f32 	%f8304, [%rd98+148];
	ld.global.f32 	%f8305, [%rd95+148];
	add.f32 	%f8306, %f8304, %f8305;
	st.global.f32 	[%rd95+148], %f8306;
	ld.f32 	%f8307, [%rd98+152];
	ld.global.f32 	%f8308, [%rd95+152];
	add.f32 	%f8309, %f8307, %f8308;
	st.global.f32 	[%rd95+152], %f8309;
	ld.f32 	%f8310, [%rd98+156];
	ld.global.f32 	%f8311, [%rd95+156];
	add.f32 	%f8312, %f8310, %f8311;
	st.global.f32 	[%rd95+156], %f8312;
	ld.f32 	%f8313, [%rd98+160];
	ld.global.f32 	%f8314, [%rd95+160];
	add.f32 	%f8315, %f8313, %f8314;
	st.global.f32 	[%rd95+160], %f8315;
	ld.f32 	%f8316, [%rd98+164];
	ld.global.f32 	%f8317, [%rd95+164];
	add.f32 	%f8318, %f8316, %f8317;
	st.global.f32 	[%rd95+164], %f8318;
	ld.f32 	%f8319, [%rd98+168];
	ld.global.f32 	%f8320, [%rd95+168];
	add.f32 	%f8321, %f8319, %f8320;
	st.global.f32 	[%rd95+168], %f8321;
	ld.f32 	%f8322, [%rd98+172];
	ld.global.f32 	%f8323, [%rd95+172];
	add.f32 	%f8324, %f8322, %f8323;
	st.global.f32 	[%rd95+172], %f8324;
	ld.f32 	%f8325, [%rd98+176];
	ld.global.f32 	%f8326, [%rd95+176];
	add.f32 	%f8327, %f8325, %f8326;
	st.global.f32 	[%rd95+176], %f8327;
	ld.f32 	%f8328, [%rd98+180];
	ld.global.f32 	%f8329, [%rd95+180];
	add.f32 	%f8330, %f8328, %f8329;
	st.global.f32 	[%rd95+180], %f8330;
	ld.f32 	%f8331, [%rd98+184];
	ld.global.f32 	%f8332, [%rd95+184];
	add.f32 	%f8333, %f8331, %f8332;
	st.global.f32 	[%rd95+184], %f8333;
	ld.f32 	%f8334, [%rd98+188];
	ld.global.f32 	%f8335, [%rd95+188];
	add.f32 	%f8336, %f8334, %f8335;
	st.global.f32 	[%rd95+188], %f8336;
	ld.f32 	%f8337, [%rd98+192];
	ld.global.f32 	%f8338, [%rd95+192];
	add.f32 	%f8339, %f8337, %f8338;
	st.global.f32 	[%rd95+192], %f8339;
	ld.f32 	%f8340, [%rd98+196];
	ld.global.f32 	%f8341, [%rd95+196];
	add.f32 	%f8342, %f8340, %f8341;
	st.global.f32 	[%rd95+196], %f8342;
	ld.f32 	%f8343, [%rd98+200];
	ld.global.f32 	%f8344, [%rd95+200];
	add.f32 	%f8345, %f8343, %f8344;
	st.global.f32 	[%rd95+200], %f8345;
	ld.f32 	%f8346, [%rd98+204];
	ld.global.f32 	%f8347, [%rd95+204];
	add.f32 	%f8348, %f8346, %f8347;
	st.global.f32 	[%rd95+204], %f8348;
	ld.f32 	%f8349, [%rd98+208];
	ld.global.f32 	%f8350, [%rd95+208];
	add.f32 	%f8351, %f8349, %f8350;
	st.global.f32 	[%rd95+208], %f8351;
	ld.f32 	%f8352, [%rd98+212];
	ld.global.f32 	%f8353, [%rd95+212];
	add.f32 	%f8354, %f8352, %f8353;
	st.global.f32 	[%rd95+212], %f8354;
	ld.f32 	%f8355, [%rd98+216];
	ld.global.f32 	%f8356, [%rd95+216];
	add.f32 	%f8357, %f8355, %f8356;
	st.global.f32 	[%rd95+216], %f8357;
	ld.f32 	%f8358, [%rd98+220];
	ld.global.f32 	%f8359, [%rd95+220];
	add.f32 	%f8360, %f8358, %f8359;
	st.global.f32 	[%rd95+220], %f8360;
	ld.f32 	%f8361, [%rd98+224];
	ld.global.f32 	%f8362, [%rd95+224];
	add.f32 	%f8363, %f8361, %f8362;
	st.global.f32 	[%rd95+224], %f8363;
	ld.f32 	%f8364, [%rd98+228];
	ld.global.f32 	%f8365, [%rd95+228];
	add.f32 	%f8366, %f8364, %f8365;
	st.global.f32 	[%rd95+228], %f8366;
	ld.f32 	%f8367, [%rd98+232];
	ld.global.f32 	%f8368, [%rd95+232];
	add.f32 	%f8369, %f8367, %f8368;
	st.global.f32 	[%rd95+232], %f8369;
	ld.f32 	%f8370, [%rd98+236];
	ld.global.f32 	%f8371, [%rd95+236];
	add.f32 	%f8372, %f8370, %f8371;
	st.global.f32 	[%rd95+236], %f8372;
	ld.f32 	%f8373, [%rd98+240];
	ld.global.f32 	%f8374, [%rd95+240];
	add.f32 	%f8375, %f8373, %f8374;
	st.global.f32 	[%rd95+240], %f8375;
	ld.f32 	%f8376, [%rd98+244];
	ld.global.f32 	%f8377, [%rd95+244];
	add.f32 	%f8378, %f8376, %f8377;
	st.global.f32 	[%rd95+244], %f8378;
	ld.f32 	%f8379, [%rd98+248];
	ld.global.f32 	%f8380, [%rd95+248];
	add.f32 	%f8381, %f8379, %f8380;
	st.global.f32 	[%rd95+248], %f8381;
	ld.f32 	%f8382, [%rd98+252];
	ld.global.f32 	%f8383, [%rd95+252];
	add.f32 	%f8384, %f8382, %f8383;
	st.global.f32 	[%rd95+252], %f8384;
	st.global.u64 	[%rd1], %rd13;
$L__BB14_66:
	ret;

}
	// .globl	_ZN3cub18CUB_300001_SM_10006detail6reduce28DeviceReduceSingleTileKernelINS2_10policy_hubIPfy9sum_deltaE10Policy1000EN6thrust24THRUST_300001_SM_1000_NS6detail15normal_iteratorINSA_10device_ptrIS5_EEEEPS5_yS6_S5_S5_N4cuda3std3__410__identityEEEvT0_T1_T2_T3_T4_T6_
.visible .entry _ZN3cub18CUB_300001_SM_10006detail6reduce28DeviceReduceSingleTileKernelINS2_10policy_hubIPfy9sum_deltaE10Policy1000EN6thrust24THRUST_300001_SM_1000_NS6detail15normal_iteratorINSA_10device_ptrIS5_EEEEPS5_yS6_S5_S5_N4cuda3std3__410__identityEEEvT0_T1_T2_T3_T4_T6_(
	.param .align 8 .b8 _ZN3cub18CUB_300001_SM_10006detail6reduce28DeviceReduceSingleTileKernelINS2_10policy_hubIPfy9sum_deltaE10Policy1000EN6thrust24THRUST_300001_SM_1000_NS6detail15normal_iteratorINSA_10device_ptrIS5_EEEEPS5_yS6_S5_S5_N4cuda3std3__410__identityEEEvT0_T1_T2_T3_T4_T6__param_0[8],
	.param .u64 .ptr .align 1 _ZN3cub18CUB_300001_SM_10006detail6reduce28DeviceReduceSingleTileKernelINS2_10policy_hubIPfy9sum_deltaE10Policy1000EN6thrust24THRUST_300001_SM_1000_NS6detail15normal_iteratorINSA_10device_ptrIS5_EEEEPS5_yS6_S5_S5_N4cuda3std3__410__identityEEEvT0_T1_T2_T3_T4_T6__param_1,
	.param .u64 _ZN3cub18CUB_300001_SM_10006detail6reduce28DeviceReduceSingleTileKernelINS2_10policy_hubIPfy9sum_deltaE10Policy1000EN6thrust24THRUST_300001_SM_1000_NS6detail15normal_iteratorINSA_10device_ptrIS5_EEEEPS5_yS6_S5_S5_N4cuda3std3__410__identityEEEvT0_T1_T2_T3_T4_T6__param_2,
	.param .align 1 .b8 _ZN3cub18CUB_300001_SM_10006detail6reduce28DeviceReduceSingleTileKernelINS2_10policy_hubIPfy9sum_deltaE10Policy1000EN6thrust24THRUST_300001_SM_1000_NS6detail15normal_iteratorINSA_10device_ptrIS5_EEEEPS5_yS6_S5_S5_N4cuda3std3__410__identityEEEvT0_T1_T2_T3_T4_T6__param_3[1],
	.param .u64 .ptr .align 1 _ZN3cub18CUB_300001_SM_10006detail6reduce28DeviceReduceSingleTileKernelINS2_10policy_hubIPfy9sum_deltaE10Policy1000EN6thrust24THRUST_300001_SM_1000_NS6detail15normal_iteratorINSA_10device_ptrIS5_EEEEPS5_yS6_S5_S5_N4cuda3std3__410__identityEEEvT0_T1_T2_T3_T4_T6__param_4,
	.param .align 1 .b8 _ZN3cub18CUB_300001_SM_10006detail6reduce28DeviceReduceSingleTileKernelINS2_10policy_hubIPfy9sum_deltaE10Policy1000EN6thrust24THRUST_300001_SM_1000_NS6detail15normal_iteratorINSA_10device_ptrIS5_EEEEPS5_yS6_S5_S5_N4cuda3std3__410__identityEEEvT0_T1_T2_T3_T4_T6__param_5[1]
)
.maxntid 256
.minnctapersm 1
{
	.reg .pred 	%p<45>;
	.reg .b32 	%r<231>;
	.reg .b32 	%f<8769>;
	.reg .b64 	%rd<95>;
	// demoted variable
	.shared .align 8 .b8 _ZZN3cub18CUB_300001_SM_10006detail6reduce28DeviceReduceSingleTileKernelINS2_10policy_hubIPfy9sum_deltaE10Policy1000EN6thrust24THRUST_300001_SM_1000_NS6detail15normal_iteratorINSA_10device_ptrIS5_EEEEPS5_yS6_S5_S5_N4cuda3std3__410__identityEEEvT0_T1_T2_T3_T4_T6_E12temp_storage[80];
	ld.param.u64 	%rd19, [_ZN3cub18CUB_300001_SM_10006detail6reduce28DeviceReduceSingleTileKernelINS2_10policy_hubIPfy9sum_deltaE10Policy1000EN6thrust24THRUST_300001_SM_1000_NS6detail15normal_iteratorINSA_10device_ptrIS5_EEEEPS5_yS6_S5_S5_N4cuda3std3__410__identityEEEvT0_T1_T2_T3_T4_T6__param_0];
	ld.param.u64 	%rd22, [_ZN3cub18CUB_300001_SM_10006detail6reduce28DeviceReduceSingleTileKernelINS2_10policy_hubIPfy9sum_deltaE10Policy1000EN6thrust24THRUST_300001_SM_1000_NS6detail15normal_iteratorINSA_10device_ptrIS5_EEEEPS5_yS6_S5_S5_N4cuda3std3__410__identityEEEvT0_T1_T2_T3_T4_T6__param_1];
	ld.param.u64 	%rd20, [_ZN3cub18CUB_300001_SM_10006detail6reduce28DeviceReduceSingleTileKernelINS2_10policy_hubIPfy9sum_deltaE10Policy1000EN6thrust24THRUST_300001_SM_1000_NS6detail15normal_iteratorINSA_10device_ptrIS5_EEEEPS5_yS6_S5_S5_N4cuda3std3__410__identityEEEvT0_T1_T2_T3_T4_T6__param_2];
	ld.param.u64 	%rd21, [_ZN3cub18CUB_300001_SM_10006detail6reduce28DeviceReduceSingleTileKernelINS2_10policy_hubIPfy9sum_deltaE10Policy1000EN6thrust24THRUST_300001_SM_1000_NS6detail15normal_iteratorINSA_10device_ptrIS5_EEEEPS5_yS6_S5_S5_N4cuda3std3__410__identityEEEvT0_T1_T2_T3_T4_T6__param_4];
	cvta.to.global.u64 	%rd1, %rd22;
	setp.ne.s64 	%p1, %rd20, 0;
	@%p1 bra 	$L__BB15_3;
	mov.u32 	%r227, %tid.x;
	setp.ne.s32 	%p44, %r227, 0;
	@%p44 bra 	$L__BB15_66;
	st.global.u64 	[%rd1], %rd21;
	bra.uni 	$L__BB15_66;
$L__BB15_3:
	cvta.to.global.u64 	%rd2, %rd19;
	setp.gt.u64 	%p2, %rd20, 2047;
	@%p2 bra 	$L__BB15_43;
	cvt.u32.u64 	%r1, %rd20;
	mov.u32 	%r2, %tid.x;
	setp.ge.u32 	%p16, %r2, %r1;
	mov.b64 	%rd94, 0;
	mov.u32 	%r229, %r2;
	@%p16 bra 	$L__BB15_6;
	mul.wide.u32 	%rd60, %r2, 8;
	add.s64 	%rd61, %rd2, %rd60;
	ld.global.u64 	%rd94, [%rd61];
	add.s32 	%r229, %r2, 256;
$L__BB15_6:
	setp.ge.u32 	%p17, %r229, %r1;
	@%p17 bra 	$L__BB15_9;
	ld.f32 	%f8576, [%rd94];
	ld.f32 	%f8575, [%rd94+4];
	ld.f32 	%f8574, [%rd94+8];
	ld.f32 	%f8573, [%rd94+12];
	ld.f32 	%f8572, [%rd94+16];
	ld.f32 	%f8571, [%rd94+20];
	ld.f32 	%f8570, [%rd94+24];
	ld.f32 	%f8569, [%rd94+28];
	ld.f32 	%f8568, [%rd94+32];
	ld.f32 	%f8567, [%rd94+36];
	ld.f32 	%f8566, [%rd94+40];
	ld.f32 	%f8565, [%rd94+44];
	ld.f32 	%f8564, [%rd94+48];
	ld.f32 	%f8563, [%rd94+52];
	ld.f32 	%f8562, [%rd94+56];
	ld.f32 	%f8561, [%rd94+60];
	ld.f32 	%f8560, [%rd94+64];
	ld.f32 	%f8559, [%rd94+68];
	ld.f32 	%f8558, [%rd94+72];
	ld.f32 	%f8557, [%rd94+76];
	ld.f32 	%f8556, [%rd94+80];
	ld.f32 	%f8555, [%rd94+84];
	ld.f32 	%f8554, [%rd94+88];
	ld.f32 	%f8553, [%rd94+92];
	ld.f32 	%f8552, [%rd94+96];
	ld.f32 	%f8551, [%rd94+100];
	ld.f32 	%f8550, [%rd94+104];
	ld.f32 	%f8549, [%rd94+108];
	ld.f32 	%f8548, [%rd94+112];
	ld.f32 	%f8547, [%rd94+116];
	ld.f32 	%f8546, [%rd94+120];
	ld.f32 	%f8545, [%rd94+124];
	ld.f32 	%f8544, [%rd94+128];
	ld.f32 	%f8543, [%rd94+132];
	ld.f32 	%f8542, [%rd94+136];
	ld.f32 	%f8541, [%rd94+140];
	ld.f32 	%f8540, [%rd94+144];
	ld.f32 	%f8539, [%rd94+148];
	ld.f32 	%f8538, [%rd94+152];
	ld.f32 	%f8537, [%rd94+156];
	ld.f32 	%f8536, [%rd94+160];
	ld.f32 	%f8535, [%rd94+164];
	ld.f32 	%f8534, [%rd94+168];
	ld.f32 	%f8533, [%rd94+172];
	ld.f32 	%f8532, [%rd94+176];
	ld.f32 	%f8531, [%rd94+180];
	ld.f32 	%f8530, [%rd94+184];
	ld.f32 	%f8529, [%rd94+188];
	ld.f32 	%f8528, [%rd94+192];
	ld.f32 	%f8527, [%rd94+196];
	ld.f32 	%f8526, [%rd94+200];
	ld.f32 	%f8525, [%rd94+204];
	ld.f32 	%f8524, [%rd94+208];
	ld.f32 	%f8523, [%rd94+212];
	ld.f32 	%f8522, [%rd94+216];
	ld.f32 	%f8521, [%rd94+220];
	ld.f32 	%f8520, [%rd94+224];
	ld.f32 	%f8519, [%rd94+228];
	ld.f32 	%f8518, [%rd94+232];
	ld.f32 	%f8517, [%rd94+236];
	ld.f32 	%f8516, [%rd94+240];
	ld.f32 	%f8515, [%rd94+244];
	ld.f32 	%f8514, [%rd94+248];
	ld.f32 	%f8513, [%rd94+252];
	mul.wide.u32 	%rd62, %r229, 8;
	add.s64 	%rd90, %rd2, %rd62;
$L__BB15_8:
	ld.global.u64 	%rd63, [%rd90];
	ld.f32 	%f4801, [%rd63];
	add.f32 	%f8576, %f4801, %f8576;
	st.f32 	[%rd94], %f8576;
	ld.f32 	%f4802, [%rd63+4];
	add.f32 	%f8575, %f4802, %f8575;
	st.f32 	[%rd94+4], %f8575;
	ld.f32 	%f4803, [%rd63+8];
	add.f32 	%f8574, %f4803, %f8574;
	st.f32 	[%rd94+8], %f8574;
	ld.f32 	%f4804, [%rd63+12];
	add.f32 	%f8573, %f4804, %f8573;
	st.f32 	[%rd94+12], %f8573;
	ld.f32 	%f4805, [%rd63+16];
	add.f32 	%f8572, %f4805, %f8572;
	st.f32 	[%rd94+16], %f8572;
	ld.f32 	%f4806, [%rd63+20];
	add.f32 	%f8571, %f4806, %f8571;
	st.f32 	[%rd94+20], %f8571;
	ld.f32 	%f4807, [%rd63+24];
	add.f32 	%f8570, %f4807, %f8570;
	st.f32 	[%rd94+24], %f8570;
	ld.f32 	%f4808, [%rd63+28];
	add.f32 	%f8569, %f4808, %f8569;
	st.f32 	[%rd94+28], %f8569;
	ld.f32 	%f4809, [%rd63+32];
	add.f32 	%f8568, %f4809, %f8568;
	st.f32 	[%rd94+32], %f8568;
	ld.f32 	%f4810, [%rd63+36];
	add.f32 	%f8567, %f4810, %f8567;
	st.f32 	[%rd94+36], %f8567;
	ld.f32 	%f4811, [%rd63+40];
	add.f32 	%f8566, %f4811, %f8566;
	st.f32 	[%rd94+40], %f8566;
	ld.f32 	%f4812, [%rd63+44];
	add.f32 	%f8565, %f4812, %f8565;
	st.f32 	[%rd94+44], %f8565;
	ld.f32 	%f4813, [%rd63+48];
	add.f32 	%f8564, %f4813, %f8564;
	st.f32 	[%rd94+48], %f8564;
	ld.f32 	%f4814, [%rd63+52];
	add.f32 	%f8563, %f4814, %f8563;
	st.f32 	[%rd94+52], %f8563;
	ld.f32 	%f4815, [%rd63+56];
	add.f32 	%f8562, %f4815, %f8562;
	st.f32 	[%rd94+56], %f8562;
	ld.f32 	%f4816, [%rd63+60];
	add.f32 	%f8561, %f4816, %f8561;
	st.f32 	[%rd94+60], %f8561;
	ld.f32 	%f4817, [%rd63+64];
	add.f32 	%f8560, %f4817, %f8560;
	st.f32 	[%rd94+64], %f8560;
	ld.f32 	%f4818, [%rd63+68];
	add.f32 	%f8559, %f4818, %f8559;
	st.f32 	[%rd94+68], %f8559;
	ld.f32 	%f4819, [%rd63+72];
	add.f32 	%f8558, %f4819, %f8558;
	st.f32 	[%rd94+72], %f8558;
	ld.f32 	%f4820, [%rd63+76];
	add.f32 	%f8557, %f4820, %f8557;
	st.f32 	[%rd94+76], %f8557;
	ld.f32 	%f4821, [%rd63+80];
	add.f32 	%f8556, %f4821, %f8556;
	st.f32 	[%rd94+80], %f8556;
	ld.f32 	%f4822, [%rd63+84];
	add.f32 	%f8555, %f4822, %f8555;
	st.f32 	[%rd94+84], %f8555;
	ld.f32 	%f4823, [%rd63+88];
	add.f32 	%f8554, %f4823, %f8554;
	st.f32 	[%rd94+88], %f8554;
	ld.f32 	%f4824, [%rd63+92];
	add.f32 	%f8553, %f4824, %f8553;
	st.f32 	[%rd94+92], %f8553;
	ld.f32 	%f4825, [%rd63+96];
	add.f32 	%f8552, %f4825, %f8552;
	st.f32 	[%rd94+96], %f8552;
	ld.f32 	%f4826, [%rd63+100];
	add.f32 	%f8551, %f4826, %f8551;
	st.f32 	[%rd94+100], %f8551;
	ld.f32 	%f4827, [%rd63+104];
	add.f32 	%f8550, %f4827, %f8550;
	st.f32 	[%rd94+104], %f8550;
	ld.f32 	%f4828, [%rd63+108];
	add.f32 	%f8549, %f4828, %f8549;
	st.f32 	[%rd94+108], %f8549;
	ld.f32 	%f4829, [%rd63+112];
	add.f32 	%f8548, %f4829, %f8548;
	st.f32 	[%rd94+112], %f8548;
	ld.f32 	%f4830, [%rd63+116];
	add.f32 	%f8547, %f4830, %f8547;
	st.f32 	[%rd94+116], %f8547;
	ld.f32 	%f4831, [%rd63+120];
	add.f32 	%f8546, %f4831, %f8546;
	st.f32 	[%rd94+120], %f8546;
	ld.f32 	%f4832, [%rd63+124];
	add.f32 	%f8545, %f4832, %f8545;
	st.f32 	[%rd94+124], %f8545;
	ld.f32 	%f4833, [%rd63+128];
	add.f32 	%f8544, %f4833, %f8544;
	st.f32 	[%rd94+128], %f8544;
	ld.f32 	%f4834, [%rd63+132];
	add.f32 	%f8543, %f4834, %f8543;
	st.f32 	[%rd94+132], %f8543;
	ld.f32 	%f4835, [%rd63+136];
	add.f32 	%f8542, %f4835, %f8542;
	st.f32 	[%rd94+136], %f8542;
	ld.f32 	%f4836, [%rd63+140];
	add.f32 	%f8541, %f4836, %f8541;
	st.f32 	[%rd94+140], %f8541;
	ld.f32 	%f4837, [%rd63+144];
	add.f32 	%f8540, %f4837, %f8540;
	st.f32 	[%rd94+144], %f8540;
	ld.f32 	%f4838, [%rd63+148];
	add.f32 	%f8539, %f4838, %f8539;
	st.f32 	[%rd94+148], %f8539;
	ld.f32 	%f4839, [%rd63+152];
	add.f32 	%f8538, %f4839, %f8538;
	st.f32 	[%rd94+152], %f8538;
	ld.f32 	%f4840, [%rd63+156];
	add.f32 	%f8537, %f4840, %f8537;
	st.f32 	[%rd94+156], %f8537;
	ld.f32 	%f4841, [%rd63+160];
	add.f32 	%f8536, %f4841, %f8536;
	st.f32 	[%rd94+160], %f8536;
	ld.f32 	%f4842, [%rd63+164];
	add.f32 	%f8535, %f4842, %f8535;
	st.f32 	[%rd94+164], %f8535;
	ld.f32 	%f4843, [%rd63+168];
	add.f32 	%f8534, %f4843, %f8534;
	st.f32 	[%rd94+168], %f8534;
	ld.f32 	%f4844, [%rd63+172];
	add.f32 	%f8533, %f4844, %f8533;
	st.f32 	[%rd94+172], %f8533;
	ld.f32 	%f4845, [%rd63+176];
	add.f32 	%f8532, %f4845, %f8532;
	st.f32 	[%rd94+176], %f8532;
	ld.f32 	%f4846, [%rd63+180];
	add.f32 	%f8531, %f4846, %f8531;
	st.f32 	[%rd94+180], %f8531;
	ld.f32 	%f4847, [%rd63+184];
	add.f32 	%f8530, %f4847, %f8530;
	st.f32 	[%rd94+184], %f8530;
	ld.f32 	%f4848, [%rd63+188];
	add.f32 	%f8529, %f4848, %f8529;
	st.f32 	[%rd94+188], %f8529;
	ld.f32 	%f4849, [%rd63+192];
	add.f32 	%f8528, %f4849, %f8528;
	st.f32 	[%rd94+192], %f8528;
	ld.f32 	%f4850, [%rd63+196];
	add.f32 	%f8527, %f4850, %f8527;
	st.f32 	[%rd94+196], %f8527;
	ld.f32 	%f4851, [%rd63+200];
	add.f32 	%f8526, %f4851, %f8526;
	st.f32 	[%rd94+200], %f8526;
	ld.f32 	%f4852, [%rd63+204];
	add.f32 	%f8525, %f4852, %f8525;
	st.f32 	[%rd94+204], %f8525;
	ld.f32 	%f4853, [%rd63+208];
	add.f32 	%f8524, %f4853, %f8524;
	st.f32 	[%rd94+208], %f8524;
	ld.f32 	%f4854, [%rd63+212];
	add.f32 	%f8523, %f4854, %f8523;
	st.f32 	[%rd94+212], %f8523;
	ld.f32 	%f4855, [%rd63+216];
	add.f32 	%f8522, %f4855, %f8522;
	st.f32 	[%rd94+216], %f8522;
	ld.f32 	%f4856, [%rd63+220];
	add.f32 	%f8521, %f4856, %f8521;
	st.f32 	[%rd94+220], %f8521;
	ld.f32 	%f4857, [%rd63+224];
	add.f32 	%f8520, %f4857, %f8520;
	st.f32 	[%rd94+224], %f8520;
	ld.f32 	%f4858, [%rd63+228];
	add.f32 	%f8519, %f4858, %f8519;
	st.f32 	[%rd94+228], %f8519;
	ld.f32 	%f4859, [%rd63+232];
	add.f32 	%f8518, %f4859, %f8518;
	st.f32 	[%rd94+232], %f8518;
	ld.f32 	%f4860, [%rd63+236];
	add.f32 	%f8517, %f4860, %f8517;
	st.f32 	[%rd94+236], %f8517;
	ld.f32 	%f4861, [%rd63+240];
	add.f32 	%f8516, %f4861, %f8516;
	st.f32 	[%rd94+240], %f8516;
	ld.f32 	%f4862, [%rd63+244];
	add.f32 	%f8515, %f4862, %f8515;
	st.f32 	[%rd94+244], %f8515;
	ld.f32 	%f4863, [%rd63+248];
	add.f32 	%f8514, %f4863, %f8514;
	st.f32 	[%rd94+248], %f8514;
	ld.f32 	%f4864, [%rd63+252];
	add.f32 	%f8513, %f4864, %f8513;
	st.f32 	[%rd94+252], %f8513;
	add.s32 	%r229, %r229, 256;
	add.s64 	%rd90, %rd90, 2048;
	setp.lt.s32 	%p18, %r229, %r1;
	@%p18 bra 	$L__BB15_8;
$L__BB15_9:
	setp.lt.u64 	%p19, %rd20, 256;
	@%p19 bra 	$L__BB15_23;
	// begin inline asm
	mov.u32 %r171, %laneid;
	// end inline asm
	mov.b64 	{%r173, %r178}, %rd94;
	mov.b32 	%r179, 1;
	mov.b32 	%r180, 31;
	mov.b32 	%r181, -1;
	// begin inline asm
	shfl.sync.down.b32 %r172, %r173, %r179, %r180, %r181;
	// end inline asm
	// begin inline asm
	shfl.sync.down.b32 %r177, %r178, %r179, %r180, %r181;
	// end inline asm
	setp.gt.s32 	%p36, %r171, 30;
	@%p36 bra 	$L__BB15_12;
	mov.b64 	%rd76, {%r172, %r177};
	ld.f32 	%f6401, [%rd76];
	ld.f32 	%f6402, [%rd94];
	add.f32 	%f6403, %f6401, %f6402;
	st.f32 	[%rd94], %f6403;
	ld.f32 	%f6404, [%rd76+4];
	ld.f32 	%f6405, [%rd94+4];
	add.f32 	%f6406, %f6404, %f6405;
	st.f32 	[%rd94+4], %f6406;
	ld.f32 	%f6407, [%rd76+8];
	ld.f32 	%f6408, [%rd94+8];
	add.f32 	%f6409, %f6407, %f6408;
	st.f32 	[%rd94+8], %f6409;
	ld.f32 	%f6410, [%rd76+12];
	ld.f32 	%f6411, [%rd94+12];
	add.f32 	%f6412, %f6410, %f6411;
	st.f32 	[%rd94+12], %f6412;
	ld.f32 	%f6413, [%rd76+16];
	ld.f32 	%f6414, [%rd94+16];
	add.f32 	%f6415, %f6413, %f6414;
	st.f32 	[%rd94+16], %f6415;
	ld.f32 	%f6416, [%rd76+20];
	ld.f32 	%f6417, [%rd94+20];
	add.f32 	%f6418, %f6416, %f6417;
	st.f32 	[%rd94+20], %f6418;
	ld.f32 	%f6419, [%rd76+24];
	ld.f32 	%f6420, [%rd94+24];
	add.f32 	%f6421, %f6419, %f6420;
	st.f32 	[%rd94+24], %f6421;
	ld.f32 	%f6422, [%rd76+28];
	ld.f32 	%f6423, [%rd94+28];
	add.f32 	%f6424, %f6422, %f6423;
	st.f32 	[%rd94+28], %f6424;
	ld.f32 	%f6425, [%rd76+32];
	ld.f32 	%f6426, [%rd94+32];
	add.f32 	%f6427, %f6425, %f6426;
	st.f32 	[%rd94+32], %f6427;
	ld.f32 	%f6428, [%rd76+36];
	ld.f32 	%f6429, [%rd94+36];
	add.f32 	%f6430, %f6428, %f6429;
	st.f32 	[%rd94+36], %f6430;
	ld.f32 	%f6431, [%rd76+40];
	ld.f32 	%f6432, [%rd94+40];
	add.f32 	%f6433, %f6431, %f6432;
	st.f32 	[%rd94+40], %f6433;
	ld.f32 	%f6434, [%rd76+44];
	ld.f32 	%f6435, [%rd94+44];
	add.f32 	%f6436, %f6434, %f6435;
	st.f32 	[%rd94+44], %f6436;
	ld.f32 	%f6437, [%rd76+48];
	ld.f32 	%f6438, [%rd94+48];
	add.f32 	%f6439, %f6437, %f6438;
	st.f32 	[%rd94+48], %f6439;
	ld.f32 	%f6440, [%rd76+52];
	ld.f32 	%f6441, [%rd94+52];
	add.f32 	%f6442, %f6440, %f6441;
	st.f32 	[%rd94+52], %f6442;
	ld.f32 	%f6443, [%rd76+56];
	ld.f32 	%f6444, [%rd94+56];
	add.f32 	%f6445, %f6443, %f6444;
	st.f32 	[%rd94+56], %f6445;
	ld.f32 	%f6446, [%rd76+60];
	ld.f32 	%f6447, [%rd94+60];
	add.f32 	%f6448, %f6446, %f6447;
	st.f32 	[%rd94+60], %f6448;
	ld.f32 	%f6449, [%rd76+64];
	ld.f32 	%f6450, [%rd94+64];
	add.f32 	%f6451, %f6449, %f6450;
	st.f32 	[%rd94+64], %f6451;
	ld.f32 	%f6452, [%rd76+68];
	ld.f32 	%f6453, [%rd94+68];
	add.f32 	%f6454, %f6452, %f6453;
	st.f32 	[%rd94+68], %f6454;
	ld.f32 	%f6455, [%rd76+72];
	ld.f32 	%f6456, [%rd94+72];
	add.f32 	%f6457, %f6455, %f6456;
	st.f32 	[%rd94+72], %f6457;
	ld.f32 	%f6458, [%rd76+76];
	ld.f32 	%f6459, [%rd94+76];
	add.f32 	%f6460, %f6458, %f6459;
	st.f32 	[%rd94+76], %f6460;
	ld.f32 	%f6461, [%rd76+80];
	ld.f32 	%f6462, [%rd94+80];
	add.f32 	%f6463, %f6461, %f6462;
	st.f32 	[%rd94+80], %f6463;
	ld.f32 	%f6464, [%rd76+84];
	ld.f32 	%f6465, [%rd94+84];
	add.f32 	%f6466, %f6464, %f6465;
	st.f32 	[%rd94+84], %f6466;
	ld.f32 	%f6467, [%rd76+88];
	ld.f32 	%f6468, [%rd94+88];
	add.f32 	%f6469, %f6467, %f6468;
	st.f32 	[%rd94+88], %f6469;
	ld.f32 	%f6470, [%rd76+92];
	ld.f32 	%f6471, [%rd94+92];
	add.f32 	%f6472, %f6470, %f6471;
	st.f32 	[%rd94+92], %f6472;
	ld.f32 	%f6473, [%rd76+96];
	ld.f32 	%f6474, [%rd94+96];
	add.f32 	%f6475, %f6473, %f6474;
	st.f32 	[%rd94+96], %f6475;
	ld.f32 	%f6476, [%rd76+100];
	ld.f32 	%f6477, [%rd94+100];
	add.f32 	%f6478, %f6476, %f6477;
	st.f32 	[%rd94+100], %f6478;
	ld.f32 	%f6479, [%rd76+104];
	ld.f32 	%f6480, [%rd94+104];
	add.f32 	%f6481, %f6479, %f6480;
	st.f32 	[%rd94+104], %f6481;
	ld.f32 	%f6482, [%rd76+108];
	ld.f32 	%f6483, [%rd94+108];
	add.f32 	%f6484, %f6482, %f6483;
	st.f32 	[%rd94+108], %f6484;
	ld.f32 	%f6485, [%rd76+112];
	ld.f32 	%f6486, [%rd94+112];
	add.f32 	%f6487, %f6485, %f6486;
	st.f32 	[%rd94+112], %f6487;
	ld.f32 	%f6488, [%rd76+116];
	ld.f32 	%f6489, [%rd94+116];
	add.f32 	%f6490, %f6488, %f6489;
	st.f32 	[%rd94+116], %f6490;
	ld.f32 	%f6491, [%rd76+120];
	ld.f32 	%f6492, [%rd94+120];
	add.f32 	%f6493, %f6491, %f6492;
	st.f32 	[%rd94+120], %f6493;
	ld.f32 	%f6494, [%rd76+124];
	ld.f32 	%f6495, [%rd94+124];
	add.f32 	%f6496, %f6494, %f6495;
	st.f32 	[%rd94+124], %f6496;
	ld.f32 	%f6497, [%rd76+128];
	ld.f32 	%f6498, [%rd94+128];
	add.f32 	%f6499, %f6497, %f6498;
	st.f32 	[%rd94+128], %f6499;
	ld.f32 	%f6500, [%rd76+132];
	ld.f32 	%f6501, [%rd94+132];
	add.f32 	%f6502, %f6500, %f6501;
	st.f32 	[%rd94+132], %f6502;
	ld.f32 	%f6503, [%rd76+136];
	ld.f32 	%f6504, [%rd94+136];
	add.f32 	%f6505, %f6503, %f6504;
	st.f32 	[%rd94+136], %f6505;
	ld.f32 	%f6506, [%rd76+140];
	ld.f32 	%f6507, [%rd94+140];
	add.f32 	%f6508, %f6506, %f6507;
	st.f32 	[%rd94+140], %f6508;
	ld.f32 	%f6509, [%rd76+144];
	ld.f32 	%f6510, [%rd94+144];
	add.f32 	%f6511, %f6509, %f6510;
	st.f32 	[%rd94+144], %f6511;
	ld.f32 	%f6512, [%rd76+148];
	ld.f32 	%f6513, [%rd94+148];
	add.f32 	%f6514, %f6512, %f6513;
	st.f32 	[%rd94+148], %f6514;
	ld.f32 	%f6515, [%rd76+152];
	ld.f32 	%f6516, [%rd94+152];
	add.f32 	%f6517, %f6515, %f6516;
	st.f32 	[%rd94+152], %f6517;
	ld.f32 	%f6518, [%rd76+156];
	ld.f32 	%f6519, [%rd94+156];
	add.f32 	%f6520, %f6518, %f6519;
	st.f32 	[%rd94+156], %f6520;
	ld.f32 	%f6521, [%rd76+160];
	ld.f32 	%f6522, [%rd94+160];
	add.f32 	%f6523, %f6521, %f6522;
	st.f32 	[%rd94+160], %f6523;
	ld.f32 	%f6524, [%rd76+164];
	ld.f32 	%f6525, [%rd94+164];
	add.f32 	%f6526, %f6524, %f6525;
	st.f32 	[%rd94+164], %f6526;
	ld.f32 	%f6527, [%rd76+168];
	ld.f32 	%f6528, [%rd94+168];
	add.f32 	%f6529, %f6527, %f6528;
	st.f32 	[%rd94+168], %f6529;
	ld.f32 	%f6530, [%rd76+172];
	ld.f32 	%f6531, [%rd94+172];
	add.f32 	%f6532, %f6530, %f6531;
	st.f32 	[%rd94+172], %f6532;
	ld.f32 	%f6533, [%rd76+176];
	ld.f32 	%f6534, [%rd94+176];
	add.f32 	%f6535, %f6533, %f6534;
	st.f32 	[%rd94+176], %f6535;
	ld.f32 	%f6536, [%rd76+180];
	ld.f32 	%f6537, [%rd94+180];
	add.f32 	%f6538, %f6536, %f6537;
	st.f32 	[%rd94+180], %f6538;
	ld.f32 	%f6539, [%rd76+184];
	ld.f32 	%f6540, [%rd94+184];
	add.f32 	%f6541, %f6539, %f6540;
	st.f32 	[%rd94+184], %f6541;
	ld.f32 	%f6542, [%rd76+188];
	ld.f32 	%f6543, [%rd94+188];
	add.f32 	%f6544, %f6542, %f6543;
	st.f32 	[%rd94+188], %f6544;
	ld.f32 	%f6545, [%rd76+192];
	ld.f32 	%f6546, [%rd94+192];
	add.f32 	%f6547, %f6545, %f6546;
	st.f32 	[%rd94+192], %f6547;
	ld.f32 	%f6548, [%rd76+196];
	ld.f32 	%f6549, [%rd94+196];
	add.f32 	%f6550, %f6548, %f6549;
	st.f32 	[%rd94+196], %f6550;
	ld.f32 	%f6551, [%rd76+200];
	ld.f32 	%f6552, [%rd94+200];
	add.f32 	%f6553, %f6551, %f6552;
	st.f32 	[%rd94+200], %f6553;
	ld.f32 	%f6554, [%rd76+204];
	ld.f32 	%f6555, [%rd94+204];
	add.f32 	%f6556, %f6554, %f6555;
	st.f32 	[%rd94+204], %f6556;
	ld.f32 	%f6557, [%rd76+208];
	ld.f32 	%f6558, [%rd94+208];
	add.f32 	%f6559, %f6557, %f6558;
	st.f32 	[%rd94+208], %f6559;
	ld.f32 	%f6560, [%rd76+212];
	ld.f32 	%f6561, [%rd94+212];
	add.f32 	%f6562, %f6560, %f6561;
	st.f32 	[%rd94+212], %f6562;
	ld.f32 	%f6563, [%rd76+216];
	ld.f32 	%f6564, [%rd94+216];
	add.f32 	%f6565, %f6563, %f6564;
	st.f32 	[%rd94+216], %f6565;
	ld.f32 	%f6566, [%rd76+220];
	ld.f32 	%f6567, [%rd94+220];
	add.f32 	%f6568, %f6566, %f6567;
	st.f32 	[%rd94+220], %f6568;
	ld.f32 	%f6569, [%rd76+224];
	ld.f32 	%f6570, [%rd94+224];
	add.f32 	%f6571, %f6569, %f6570;
	st.f32 	[%rd94+224], %f6571;
	ld.f32 	%f6572, [%rd76+228];
	ld.f32 	%f6573, [%rd94+228];
	add.f32 	%f6574, %f6572, %f6573;
	st.f32 	[%rd94+228], %f6574;
	ld.f32 	%f6575, [%rd76+232];
	ld.f32 	%f6576, [%rd94+232];
	add.f32 	%f6577, %f6575, %f6576;
	st.f32 	[%rd94+232], %f6577;
	ld.f32 	%f6578, [%rd76+236];
	ld.f32 	%f6579, [%rd94+236];
	add.f32 	%f6580, %f6578, %f6579;
	st.f32 	[%rd94+236], %f6580;
	ld.f32 	%f6581, [%rd76+240];
	ld.f32 	%f6582, [%rd94+240];
	add.f32 	%f6583, %f6581, %f6582;
	st.f32 	[%rd94+240], %f6583;
	ld.f32 	%f6584, [%rd76+244];
	ld.f32 	%f6585, [%rd94+244];
	add.f32 	%f6586, %f6584, %f6585;
	st.f32 	[%rd94+244], %f6586;
	ld.f32 	%f6587, [%rd76+248];
	ld.f32 	%f6588, [%rd94+248];
	add.f32 	%f6589, %f6587, %f6588;
	st.f32 	[%rd94+248], %f6589;
	ld.f32 	%f6590, [%rd76+252];
	ld.f32 	%f6591, [%rd94+252];
	add.f32 	%f6592, %f6590, %f6591;
	st.f32 	[%rd94+252], %f6592;
$L__BB15_12:
	mov.b32 	%r189, 2;
	mov.b32 	%r190, 31;
	mov.b32 	%r191, -1;
	// begin inline asm
	shfl.sync.down.b32 %r182, %r173, %r189, %r190, %r191;
	// end inline asm
	// begin inline asm
	shfl.sync.down.b32 %r187, %r178, %r189, %r190, %r191;
	// end inline asm
	setp.gt.s32 	%p37, %r171, 29;
	@%p37 bra 	$L__BB15_14;
	mov.b64 	%rd77, {%r182, %r187};
	ld.f32 	%f6593, [%rd77];
	ld.f32 	%f6594, [%rd94];
	add.f32 	%f6595, %f6593, %f6594;
	st.f32 	[%rd94], %f6595;
	ld.f32 	%f6596, [%rd77+4];
	ld.f32 	%f6597, [%rd94+4];
	add.f32 	%f6598, %f6596, %f6597;
	st.f32 	[%rd94+4], %f6598;
	ld.f32 	%f6599, [%rd77+8];
	ld.f32 	%f6600, [%rd94+8];
	add.f32 	%f6601, %f6599, %f6600;
	st.f32 	[%rd94+8], %f6601;
	ld.f32 	%f6602, [%rd77+12];
	ld.f32 	%f6603, [%rd94+12];
	add.f32 	%f6604, %f6602, %f6603;
	st.f32 	[%rd94+12], %f6604;
	ld.f32 	%f6605, [%rd77+16];
	ld.f32 	%f6606, [%rd94+16];
	add.f32 	%f6607, %f6605, %f6606;
	st.f32 	[%rd94+16], %f6607;
	ld.f32 	%f6608, [%rd77+20];
	ld.f32 	%f6609, [%rd94+20];
	add.f32 	%f6610, %f6608, %f6609;
	st.f32 	[%rd94+20], %f6610;
	ld.f32 	%f6611, [%rd77+24];
	ld.f32 	%f6612, [%rd94+24];
	add.f32 	%f6613, %f6611, %f6612;
	st.f32 	[%rd94+24], %f6613;
	ld.f32 	%f6614, [%rd77+28];
	ld.f32 	%f6615, [%rd94+28];
	add.f32 	%f6616, %f6614, %f6615;
	st.f32 	[%rd94+28], %f6616;
	ld.f32 	%f6617, [%rd77+32];
	ld.f32 	%f6618, [%rd94+32];
	add.f32 	%f6619, %f6617, %f6618;
	st.f32 	[%rd94+32], %f6619;
	ld.f32 	%f6620, [%rd77+36];
	ld.f32 	%f6621, [%rd94+36];
	add.f32 	%f6622, %f6620, %f6621;
	st.f32 	[%rd94+36], %f6622;
	ld.f32 	%f6623, [%rd77+40];
	ld.f32 	%f6624, [%rd94+40];
	add.f32 	%f6625, %f6623, %f6624;
	st.f32 	[%rd94+40], %f6625;
	ld.f32 	%f6626, [%rd77+44];
	ld.f32 	%f6627, [%rd94+44];
	add.f32 	%f6628, %f6626, %f6627;
	st.f32 	[%rd94+44], %f6628;
	ld.f32 	%f6629, [%rd77+48];
	ld.f32 	%f6630, [%rd94+48];
	add.f32 	%f6631, %f6629, %f6630;
	st.f32 	[%rd94+48], %f6631;
	ld.f32 	%f6632, [%rd77+52];
	ld.f32 	%f6633, [%rd94+52];
	add.f32 	%f6634, %f6632, %f6633;
	st.f32 	[%rd94+52], %f6634;
	ld.f32 	%f6635, [%rd77+56];
	ld.f32 	%f6636, [%rd94+56];
	add.f32 	%f6637, %f6635, %f6636;
	st.f32 	[%rd94+56], %f6637;
	ld.f32 	%f6638, [%rd77+60];
	ld.f32 	%f6639, [%rd94+60];
	add.f32 	%f6640, %f6638, %f6639;
	st.f32 	[%rd94+60], %f6640;
	ld.f32 	%f6641, [%rd77+64];
	ld.f32 	%f6642, [%rd94+64];
	add.f32 	%f6643, %f6641, %f6642;
	st.f32 	[%rd94+64], %f6643;
	ld.f32 	%f6644, [%rd77+68];
	ld.f32 	%f6645, [%rd94+68];
	add.f32 	%f6646, %f6644, %f6645;
	st.f32 	[%rd94+68], %f6646;
	ld.f32 	%f6647, [%rd77+72];
	ld.f32 	%f6648, [%rd94+72];
	add.f32 	%f6649, %f6647, %f6648;
	st.f32 	[%rd94+72], %f6649;
	ld.f32 	%f6650, [%rd77+76];
	ld.f32 	%f6651, [%rd94+76];
	add.f32 	%f6652, %f6650, %f6651;
	st.f32 	[%rd94+76], %f6652;
	ld.f32 	%f6653, [%rd77+80];
	ld.f32 	%f6654, [%rd94+80];
	add.f32 	%f6655, %f6653, %f6654;
	st.f32 	[%rd94+80], %f6655;
	ld.f32 	%f6656, [%rd77+84];
	ld.f32 	%f6657, [%rd94+84];
	add.f32 	%f6658, %f6656, %f6657;
	st.f32 	[%rd94+84], %f6658;
	ld.f32 	%f6659, [%rd77+88];
	ld.f32 	%f6660, [%rd94+88];
	add.f32 	%f6661, %f6659, %f6660;
	st.f32 	[%rd94+88], %f6661;
	ld.f32 	%f6662, [%rd77+92];
	ld.f32 	%f6663, [%rd94+92];
	add.f32 	%f6664, %f6662, %f6663;
	st.f32 	[%rd94+92], %f6664;
	ld.f32 	%f6665, [%rd77+96];
	ld.f32 	%f6666, [%rd94+96];
	add.f32 	%f6667, %f6665, %f6666;
	st.f32 	[%rd94+96], %f6667;
	ld.f32 	%f6668, [%rd77+100];
	ld.f32 	%f6669, [%rd94+100];
	add.f32 	%f6670, %f6668, %f6669;
	st.f32 	[%rd94+100], %f6670;
	ld.f32 	%f6671, [%rd77+104];
	ld.f32 	%f6672, [%rd94+104];
	add.f32 	%f6673, %f6671, %f6672;
	st.f32 	[%rd94+104], %f6673;
	ld.f32 	%f6674, [%rd77+108];
	ld.f32 	%f6675, [%rd94+108];
	add.f32 	%f6676, %f6674, %f6675;
	st.f32 	[%rd94+108], %f6676;
	ld.f32 	%f6677, [%rd77+112];
	ld.f32 	%f6678, [%rd94+112];
	add.f32 	%f6679, %f6677, %f6678;
	st.f32 	[%rd94+112], %f6679;
	ld.f32 	%f6680, [%rd77+116];
	ld.f32 	%f6681, [%rd94+116];
	add.f32 	%f6682, %f6680, %f6681;
	st.f32 	[%rd94+116], %f6682;
	ld.f32 	%f6683, [%rd77+120];
	ld.f32 	%f6684, [%rd94+120];
	add.f32 	%f6685, %f6683, %f6684;
	st.f32 	[%rd94+120], %f6685;
	ld.f32 	%f6686, [%rd77+124];
	ld.f32 	%f6687, [%rd94+124];
	add.f32 	%f6688, %f6686, %f6687;
	st.f32 	[%rd94+124], %f6688;
	ld.f32 	%f6689, [%rd77+128];
	ld.f32 	%f6690, [%rd94+128];
	add.f32 	%f6691, %f6689, %f6690;
	st.f32 	[%rd94+128], %f6691;
	ld.f32 	%f6692, [%rd77+132];
	ld.f32 	%f6693, [%rd94+132];
	add.f32 	%f6694, %f6692, %f6693;
	st.f32 	[%rd94+132], %f6694;
	ld.f32 	%f6695, [%rd77+136];
	ld.f32 	%f6696, [%rd94+136];
	add.f32 	%f6697, %f6695, %f6696;
	st.f32 	[%rd94+136], %f6697;
	ld.f32 	%f6698, [%rd77+140];
	ld.f32 	%f6699, [%rd94+140];
	add.f32 	%f6700, %f6698, %f6699;
	st.f32 	[%rd94+140], %f6700;
	ld.f32 	%f6701, [%rd77+144];
	ld.f32 	%f6702, [%rd94+144];
	add.f32 	%f6703, %f6701, %f6702;
	st.f32 	[%rd94+144], %f6703;
	ld.f32 	%f6704, [%rd77+148];
	ld.f32 	%f6705, [%rd94+148];
	add.f32 	%f6706, %f6704, %f6705;
	st.f32 	[%rd94+148], %f6706;
	ld.f32 	%f6707, [%rd77+152];
	ld.f32 	%f6708, [%rd94+152];
	add.f32 	%f6709, %f6707, %f6708;
	st.f32 	[%rd94+152], %f6709;
	ld.f32 	%f6710, [%rd77+156];
	ld.f32 	%f6711, [%rd94+156];
	add.f32 	%f6712, %f6710, %f6711;
	st.f32 	[%rd94+156], %f6712;
	ld.f32 	%f6713, [%rd77+160];
	ld.f32 	%f6714, [%rd94+160];
	add.f32 	%f6715, %f6713, %f6714;
	st.f32 	[%rd94+160], %f6715;
	ld.f32 	%f6716, [%rd77+164];
	ld.f32 	%f6717, [%rd94+164];
	add.f32 	%f6718, %f6716, %f6717;
	st.f32 	[%rd94+164], %f6718;
	ld.f32 	%f6719, [%rd77+168];
	ld.f32 	%f6720, [%rd94+168];
	add.f32 	%f6721, %f6719, %f6720;
	st.f32 	[%rd94+168], %f6721;
	ld.f32 	%f6722, [%rd77+172];
	ld.f32 	%f6723, [%rd94+172];
	add.f32 	%f6724, %f6722, %f6723;
	st.f32 	[%rd94+172], %f6724;
	ld.f32 	%f6725, [%rd77+176];
	ld.f32 	%f6726, [%rd94+176];
	add.f32 	%f6727, %f6725, %f6726;
	st.f32 	[%rd94+176], %f6727;
	ld.f32 	%f6728, [%rd77+180];
	ld.f32 	%f6729, [%rd94+180];
	add.f32 	%f6730, %f6728, %f6729;
	st.f32 	[%rd94+180], %f6730;
	ld.f32 	%f6731, [%rd77+184];
	ld.f32 	%f6732, [%rd94+184];
	add.f32 	%f6733, %f6731, %f6732;
	st.f32 	[%rd94+184], %f6733;
	ld.f32 	%f6734, [%rd77+188];
	ld.f32 	%f6735, [%rd94+188];
	add.f32 	%f6736, %f6734, %f6735;
	st.f32 	[%rd94+188], %f6736;
	ld.f32 	%f6737, [%rd77+192];
	ld.f32 	%f6738, [%rd94+192];
	add.f32 	%f6739, %f6737, %f6738;
	st.f32 	[%rd94+192], %f6739;
	ld.f32 	%f6740, [%rd77+196];
	ld.f32 	%f6741, [%rd94+196];
	add.f32 	%f6742, %f6740, %f6741;
	st.f32 	[%rd94+196], %f6742;
	ld.f32 	%f6743, [%rd77+200];
	ld.f32 	%f6744, [%rd94+200];
	add.f32 	%f6745, %f6743, %f6744;
	st.f32 	[%rd94+200], %f6745;
	ld.f32 	%f6746, [%rd77+204];
	ld.f32 	%f6747, [%rd94+204];
	add.f32 	%f6748, %f6746, %f6747;
	st.f32 	[%rd94+204], %f6748;
	ld.f32 	%f6749, [%rd77+208];
	ld.f32 	%f6750, [%rd94+208];
	add.f32 	%f6751, %f6749, %f6750;
	st.f32 	[%rd94+208], %f6751;
	ld.f32 	%f6752, [%rd77+212];
	ld.f32 	%f6753, [%rd94+212];
	add.f32 	%f6754, %f6752, %f6753;
	st.f32 	[%rd94+212], %f6754;
	ld.f32 	%f6755, [%rd77+216];
	ld.f32 	%f6756, [%rd94+216];
	add.f32 	%f6757, %f6755, %f6756;
	st.f32 	[%rd94+216], %f6757;
	ld.f32 	%f6758, [%rd77+220];
	ld.f32 	%f6759, [%rd94+220];
	add.f32 	%f6760, %f6758, %f6759;
	st.f32 	[%rd94+220], %f6760;
	ld.f32 	%f6761, [%rd77+224];
	ld.f32 	%f6762, [%rd94+224];
	add.f32 	%f6763, %f6761, %f6762;
	st.f32 	[%rd94+224], %f6763;
	ld.f32 	%f6764, [%rd77+228];
	ld.f32 	%f6765, [%rd94+228];
	add.f32 	%f6766, %f6764, %f6765;
	st.f32 	[%rd94+228], %f6766;
	ld.f32 	%f6767, [%rd77+232];
	ld.f32 	%f6768, [%rd94+232];
	add.f32 	%f6769, %f6767, %f6768;
	st.f32 	[%rd94+232], %f6769;
	ld.f32 	%f6770, [%rd77+236];
	ld.f32 	%f6771, [%rd94+236];
	add.f32 	%f6772, %f6770, %f6771;
	st.f32 	[%rd94+236], %f6772;
	ld.f32 	%f6773, [%rd77+240];
	ld.f32 	%f6774, [%rd94+240];
	add.f32 	%f6775, %f6773, %f6774;
	st.f32 	[%rd94+240], %f6775;
	ld.f32 	%f6776, [%rd77+244];
	ld.f32 	%f6777, [%rd94+244];
	add.f32 	%f6778, %f6776, %f6777;
	st.f32 	[%rd94+244], %f6778;
	ld.f32 	%f6779, [%rd77+248];
	ld.f32 	%f6780, [%rd94+248];
	add.f32 	%f6781, %f6779, %f6780;
	st.f32 	[%rd94+248], %f6781;
	ld.f32 	%f6782, [%rd77+252];
	ld.f32 	%f6783, [%rd94+252];
	add.f32 	%f6784, %f6782, %f6783;
	st.f32 	[%rd94+252], %f6784;
$L__BB15_14:
	mov.b32 	%r199, 4;
	mov.b32 	%r200, 31;
	mov.b32 	%r201, -1;
	// begin inline asm
	shfl.sync.down.b32 %r192, %r173, %r199, %r200, %r201;
	// end inline asm
	// begin inline asm
	shfl.sync.down.b32 %r197, %r178, %r199, %r200, %r201;
	// end inline asm
	setp.gt.s32 	%p38, %r171, 27;
	@%p38 bra 	$L__BB15_16;
	mov.b64 	%rd78, {%r192, %r197};
	ld.f32 	%f6785, [%rd78];
	ld.f32 	%f6786, [%rd94];
	add.f32 	%f6787, %f6785, %f6786;
	st.f32 	[%rd94], %f6787;
	ld.f32 	%f6788, [%rd78+4];
	ld.f32 	%f6789, [%rd94+4];
	add.f32 	%f6790, %f6788, %f6789;
	st.f32 	[%rd94+4], %f6790;
	ld.f32 	%f6791, [%rd78+8];
	ld.f32 	%f6792, [%rd94+8];
	add.f32 	%f6793, %f6791, %f6792;
	st.f32 	[%rd94+8], %f6793;
	ld.f32 	%f6794, [%rd78+12];
	ld.f32 	%f6795, [%rd94+12];
	add.f32 	%f6796, %f6794, %f6795;
	st.f32 	[%rd94+12], %f6796;
	ld.f32 	%f6797, [%rd78+16];
	ld.f32 	%f6798, [%rd94+16];
	add.f32 	%f6799, %f6797, %f6798;
	st.f32 	[%rd94+16], %f6799;
	ld.f32 	%f6800, [%rd78+20];
	ld.f32 	%f6801, [%rd94+20];
	add.f32 	%f6802, %f6800, %f6801;
	st.f32 	[%rd94+20], %f6802;
	ld.f32 	%f6803, [%rd78+24];
	ld.f32 	%f6804, [%rd94+24];
	add.f32 	%f6805, %f6803, %f6804;
	st.f32 	[%rd94+24], %f6805;
	ld.f32 	%f6806, [%rd78+28];
	ld.f32 	%f6807, [%rd94+28];
	add.f32 	%f6808, %f6806, %f6807;
	st.f32 	[%rd94+28], %f6808;
	ld.f32 	%f6809, [%rd78+32];
	ld.f32 	%f6810, [%rd94+32];
	add.f32 	%f6811, %f6809, %f6810;
	st.f32 	[%rd94+32], %f6811;
	ld.f32 	%f6812, [%rd78+36];
	ld.f32 	%f6813, [%rd94+36];
	add.f32 	%f6814, %f6812, %f6813;
	st.f32 	[%rd94+36], %f6814;
	ld.f32 	%f6815, [%rd78+40];
	ld.f32 	%f6816, [%rd94+40];
	add.f32 	%f6817, %f6815, %f6816;
	st.f32 	[%rd94+40], %f6817;
	ld.f32 	%f6818, [%rd78+44];
	ld.f32 	%f6819, [%rd94+44];
	add.f32 	%f6820, %f6818, %f6819;
	st.f32 	[%rd94+44], %f6820;
	ld.f32 	%f6821, [%rd78+48];
	ld.f32 	%f6822, [%rd94+48];
	add.f32 	%f6823, %f6821, %f6822;
	st.f32 	[%rd94+48], %f6823;
	ld.f32 	%f6824, [%rd78+52];
	ld.f32 	%f6825, [%rd94+52];
	add.f32 	%f6826, %f6824, %f6825;
	st.f32 	[%rd94+52], %f6826;
	ld.f32 	%f6827, [%rd78+56];
	ld.f32 	%f6828, [%rd94+56];
	add.f32 	%f6829, %f6827, %f6828;
	st.f32 	[%rd94+56], %f6829;
	ld.f32 	%f6830, [%rd78+60];
	ld.f32 	%f6831, [%rd94+60];
	add.f32 	%f6832, %f6830, %f6831;
	st.f32 	[%rd94+60], %f6832;
	ld.f32 	%f6833, [%rd78+64];
	ld.f32 	%f6834, [%rd94+64];
	add.f32 	%f6835, %f6833, %f6834;
	st.f32 	[%rd94+64], %f6835;
	ld.f32 	%f6836, [%rd78+68];
	ld.f32 	%f6837, [%rd94+68];
	add.f32 	%f6838, %f6836, %f6837;
	st.f32 	[%rd94+68], %f6838;
	ld.f32 	%f6839, [%rd78+72];
	ld.f32 	%f6840, [%rd94+72];
	add.f32 	%f6841, %f6839, %f6840;
	st.f32 	[%rd94+72], %f6841;
	ld.f32 	%f6842, [%rd78+76];
	ld.f32 	%f6843, [%rd94+76];
	add.f32 	%f6844, %f6842, %f6843;
	st.f32 	[%rd94+76], %f6844;
	ld.f32 	%f6845, [%rd78+80];
	ld.f32 	%f6846, [%rd94+80];
	add.f32 	%f6847, %f6845, %f6846;
	st.f32 	[%rd94+80], %f6847;
	ld.f32 	%f6848, [%rd78+84];
	ld.f32 	%f6849, [%rd94+84];
	add.f32 	%f6850, %f6848, %f6849;
	st.f32 	[%rd94+84], %f6850;
	ld.f32 	%f6851, [%rd78+88];
	ld.f32 	%f6852, [%rd94+88];
	add.f32 	%f6853, %f6851, %f6852;
	st.f32 	[%rd94+88], %f6853;
	ld.f32 	%f6854, [%rd78+92];
	ld.f32 	%f6855, [%rd94+92];
	add.f32 	%f6856, %f6854, %f6855;
	st.f32 	[%rd94+92], %f6856;
	ld.f32 	%f6857, [%rd78+96];
	ld.f32 	%f6858, [%rd94+96];
	add.f32 	%f6859, %f6857, %f6858;
	st.f32 	[%rd94+96], %f6859;
	ld.f32 	%f6860, [%rd78+100];
	ld.f32 	%f6861, [%rd94+100];
	add.f32 	%f6862, %f6860, %f6861;
	st.f32 	[%rd94+100], %f6862;
	ld.f32 	%f6863, [%rd78+104];
	ld.f32 	%f6864, [%rd94+104];
	add.f32 	%f6865, %f6863, %f6864;
	st.f32 	[%rd94+104], %f6865;
	ld.f32 	%f6866, [%rd78+108];
	ld.f32 	%f6867, [%rd94+108];
	add.f32 	%f6868, %f6866, %f6867;
	st.f32 	[%rd94+108], %f6868;
	ld.f32 	%f6869, [%rd78+112];
	ld.f32 	%f6870, [%rd94+112];
	add.f32 	%f6871, %f6869, %f6870;
	st.f32 	[%rd94+112], %f6871;
	ld.f32 	%f6872, [%rd78+116];
	ld.f32 	%f6873, [%rd94+116];
	add.f32 	%f6874, %f6872, %f6873;
	st.f32 	[%rd94+116], %f6874;
	ld.f32 	%f6875, [%rd78+120];
	ld.f32 	%f6876, [%rd94+120];
	add.f32 	%f6877, %f6875, %f6876;
	st.f32 	[%rd94+120], %f6877;
	ld.f32 	%f6878, [%rd78+124];
	ld.f32 	%f6879, [%rd94+124];
	add.f32 	%f6880, %f6878, %f6879;
	st.f32 	[%rd94+124], %f6880;
	ld.f32 	%f6881, [%rd78+128];
	ld.f32 	%f6882, [%rd94+128];
	add.f32 	%f6883, %f6881, %f6882;
	st.f32 	[%rd94+128], %f6883;
	ld.f32 	%f6884, [%rd78+132];
	ld.f32 	%f6885, [%rd94+132];
	add.f32 	%f6886, %f6884, %f6885;
	st.f32 	[%rd94+132], %f6886;
	ld.f32 	%f6887, [%rd78+136];
	ld.f32 	%f6888, [%rd94+136];
	add.f32 	%f6889, %f6887, %f6888;
	st.f32 	[%rd94+136], %f6889;
	ld.f32 	%f6890, [%rd78+140];
	ld.f32 	%f6891, [%rd94+140];
	add.f32 	%f6892, %f6890, %f6891;
	st.f32 	[%rd94+140], %f6892;
	ld.f32 	%f6893, [%rd78+144];
	ld.f32 	%f6894, [%rd94+144];
	add.f32 	%f6895, %f6893, %f6894;
	st.f32 	[%rd94+144], %f6895;
	ld.f32 	%f6896, [%rd78+148];
	ld.f32 	%f6897, [%rd94+148];
	add.f32 	%f6898, %f6896, %f6897;
	st.f32 	[%rd94+148], %f6898;
	ld.f32 	%f6899, [%rd78+152];
	ld.f32 	%f6900, [%rd94+152];
	add.f32 	%f6901, %f6899, %f6900;
	st.f32 	[%rd94+152], %f6901;
	ld.f32 	%f6902, [%rd78+156];
	ld.f32 	%f6903, [%rd94+156];
	add.f32 	%f6904, %f6902, %f6903;
	st.f32 	[%rd94+156], %f6904;
	ld.f32 	%f6905, [%rd78+160];
	ld.f32 	%f6906, [%rd94+160];
	add.f32 	%f6907, %f6905, %f6906;
	st.f32 	[%rd94+160], %f6907;
	ld.f32 	%f6908, [%rd78+164];
	ld.f32 	%f6909, [%rd94+164];
	add.f32 	%f6910, %f6908, %f6909;
	st.f32 	[%rd94+164], %f6910;
	ld.f32 	%f6911, [%rd78+168];
	ld.f32 	%f6912, [%rd94+168];
	add.f32 	%f6913, %f6911, %f6912;
	st.f32 	[%rd94+168], %f6913;
	ld.f32 	%f6914, [%rd78+172];
	ld.f32 	%f6915, [%rd94+172];
	add.f32 	%f6916, %f6914, %f6915;
	st.f32 	[%rd94+172], %f6916;
	ld.f32 	%f6917, [%rd78+176];
	ld.f32 	%f6918, [%rd94+176];
	add.f32 	%f6919, %f6917, %f6918;
	st.f32 	[%rd94+176], %f6919;
	ld.f32 	%f6920, [%rd78+180];
	ld.f32 	%f6921, [%rd94+180];
	add.f32 	%f6922, %f6920, %f6921;
	st.f32 	[%rd94+180], %f6922;
	ld.f32 	%f6923, [%rd78+184];
	ld.f32 	%f6924, [%rd94+184];
	add.f32 	%f6925, %f6923, %f6924;
	st.f32 	[%rd94+184], %f6925;
	ld.f32 	%f6926, [%rd78+188];
	ld.f32 	%f6927, [%rd94+188];
	add.f32 	%f6928, %f6926, %f6927;
	st.f32 	[%rd94+188], %f6928;
	ld.f32 	%f6929, [%rd78+192];
	ld.f32 	%f6930, [%rd94+192];
	add.f32 	%f6931, %f6929, %f6930;
	st.f32 	[%rd94+192], %f6931;
	ld.f32 	%f6932, [%rd78+196];
	ld.f32 	%f6933, [%rd94+196];
	add.f32 	%f6934, %f6932, %f6933;
	st.f32 	[%rd94+196], %f6934;
	ld.f32 	%f6935, [%rd78+200];
	ld.f32 	%f6936, [%rd94+200];
	add.f32 	%f6937, %f6935, %f6936;
	st.f32 	[%rd94+200], %f6937;
	ld.f32 	%f6938, [%rd78+204];
	ld.f32 	%f6939, [%rd94+204];
	add.f32 	%f6940, %f6938, %f6939;
	st.f32 	[%rd94+204], %f6940;
	ld.f32 	%f6941, [%rd78+208];
	ld.f32 	%f6942, [%rd94+208];
	add.f32 	%f6943, %f6941, %f6942;
	st.f32 	[%rd94+208], %f6943;
	ld.f32 	%f6944, [%rd78+212];
	ld.f32 	%f6945, [%rd94+212];
	add.f32 	%f6946, %f6944, %f6945;
	st.f32 	[%rd94+212], %f6946;
	ld.f32 	%f6947, [%rd78+216];
	ld.f32 	%f6948, [%rd94+216];
	add.f32 	%f6949, %f6947, %f6948;
	st.f32 	[%rd94+216], %f6949;
	ld.f32 	%f6950, [%rd78+220];
	ld.f32 	%f6951, [%rd94+220];
	add.f32 	%f6952, %f6950, %f6951;
	st.f32 	[%rd94+220], %f6952;
	ld.f32 	%f6953, [%rd78+224];
	ld.f32 	%f6954, [%rd94+224];
	add.f32 	%f6955, %f6953, %f6954;
	st.f32 	[%rd94+224], %f6955;
	ld.f32 	%f6956, [%rd78+228];
	ld.f32 	%f6957, [%rd94+228];
	add.f32 	%f6958, %f6956, %f6957;
	st.f32 	[%rd94+228], %f6958;
	ld.f32 	%f6959, [%rd78+232];
	ld.f32 	%f6960, [%rd94+232];
	add.f32 	%f6961, %f6959, %f6960;
	st.f32 	[%rd94+232], %f6961;
	ld.f32 	%f6962, [%rd78+236];
	ld.f32 	%f6963, [%rd94+236];
	add.f32 	%f6964, %f6962, %f6963;
	st.f32 	[%rd94+236], %f6964;
	ld.f32 	%f6965, [%rd78+240];
	ld.f32 	%f6966, [%rd94+240];
	add.f32 	%f6967, %f6965, %f6966;
	st.f32 	[%rd94+240], %f6967;
	ld.f32 	%f6968, [%rd78+244];
	ld.f32 	%f6969, [%rd94+244];
	add.f32 	%f6970, %f6968, %f6969;
	st.f32 	[%rd94+244], %f6970;
	ld.f32 	%f6971, [%rd78+248];
	ld.f32 	%f6972, [%rd94+248];
	add.f32 	%f6973, %f6971, %f6972;
	st.f32 	[%rd94+248], %f6973;
	ld.f32 	%f6974, [%rd78+252];
	ld.f32 	%f6975, [%rd94+252];
	add.f32 	%f6976, %f6974, %f6975;
	st.f32 	[%rd94+252], %f6976;
$L__BB15_16:
	mov.b32 	%r209, 8;
	mov.b32 	%r210, 31;
	mov.b32 	%r211, -1;
	// begin inline asm
	shfl.sync.down.b32 %r202, %r173, %r209, %r210, %r211;
	// end inline asm
	// begin inline asm
	shfl.sync.down.b32 %r207, %r178, %r209, %r210, %r211;
	// end inline asm
	setp.gt.s32 	%p39, %r171, 23;
	@%p39 bra 	$L__BB15_18;
	mov.b64 	%rd79, {%r202, %r207};
	ld.f32 	%f6977, [%rd79];
	ld.f32 	%f6978, [%rd94];
	add.f32 	%f6979, %f6977, %f6978;
	st.f32 	[%rd94], %f6979;
	ld.f32 	%f6980, [%rd79+4];
	ld.f32 	%f6981, [%rd94+4];
	add.f32 	%f6982, %f6980, %f6981;
	st.f32 	[%rd94+4], %f6982;
	ld.f32 	%f6983, [%rd79+8];
	ld.f32 	%f6984, [%rd94+8];
	add.f32 	%f6985, %f6983, %f6984;
	st.f32 	[%rd94+8], %f6985;
	ld.f32 	%f6986, [%rd79+12];
	ld.f32 	%f6987, [%rd94+12];
	add.f32 	%f6988, %f6986, %f6987;
	st.f32 	[%rd94+12], %f6988;
	ld.f32 	%f6989, [%rd79+16];
	ld.f32 	%f6990, [%rd94+16];
	add.f32 	%f6991, %f6989, %f6990;
	st.f32 	[%rd94+16], %f6991;
	ld.f32 	%f6992, [%rd79+20];
	ld.f32 	%f6993, [%rd94+20];
	add.f32 	%f6994, %f6992, %f6993;
	st.f32 	[%rd94+20], %f6994;
	ld.f32 	%f6995, [%rd79+24];
	ld.f32 	%f6996, [%rd94+24];
	add.f32 	%f6997, %f6995, %f6996;
	st.f32 	[%rd94+24], %f6997;
	ld.f32 	%f6998, [%rd79+28];
	ld.f32 	%f6999, [%rd94+28];
	add.f32 	%f7000, %f6998, %f6999;
	st.f32 	[%rd94+28], %f7000;
	ld.f32 	%f7001, [%rd79+32];
	ld.f32 	%f7002, [%rd94+32];
	add.f32 	%f7003, %f7001, %f7002;
	st.f32 	[%rd94+32], %f7003;
	ld.f32 	%f7004, [%rd79+36];
	ld.f32 	%f7005, [%rd94+36];
	add.f32 	%f7006, %f7004, %f7005;
	st.f32 	[%rd94+36], %f7006;
	ld.f32 	%f7007, [%rd79+40];
	ld.f32 	%f7008, [%rd94+40];
	add.f32 	%f7009, %f7007, %f7008;
	st.f32 	[%rd94+40], %f7009;
	ld.f32 	%f7010, [%rd79+44];
	ld.f32 	%f7011, [%rd94+44];
	add.f32 	%f7012, %f7010, %f7011;
	st.f32 	[%rd94+44], %f7012;
	ld.f32 	%f7013, [%rd79+48];
	ld.f32 	%f7014, [%rd94+48];
	add.f32 	%f7015, %f7013, %f7014;
	st.f32 	[%rd94+48], %f7015;
	ld.f32 	%f7016, [%rd79+52];
	ld.f32 	%f7017, [%rd94+52];
	add.f32 	%f7018, %f7016, %f7017;
	st.f32 	[%rd94+52], %f7018;
	ld.f32 	%f7019, [%rd79+56];
	ld.f32 	%f7020, [%rd94+56];
	add.f32 	%f7021, %f7019, %f7020;
	st.f32 	[%rd94+56], %f7021;
	ld.f32 	%f7022, [%rd79+60];
	ld.f32 	%f7023, [%rd94+60];
	add.f32 	%f7024, %f7022, %f7023;
	st.f32 	[%rd94+60], %f7024;
	ld.f32 	%f7025, [%rd79+64];
	ld.f32 	%f7026, [%rd94+64];
	add.f32 	%f7027, %f7025, %f7026;
	st.f32 	[%rd94+64], %f7027;
	ld.f32 	%f7028, [%rd79+68];
	ld.f32 	%f7029, [%rd94+68];
	add.f32 	%f7030, %f7028, %f7029;
	st.f32 	[%rd94+68], %f7030;
	ld.f32 	%f7031, [%rd79+72];
	ld.f32 	%f7032, [%rd94+72];
	add.f32 	%f7033, %f7031, %f7032;
	st.f32 	[%rd94+72], %f7033;
	ld.f32 	%f7034, [%rd79+76];
	ld.f32 	%f7035, [%rd94+76];
	add.f32 	%f7036, %f7034, %f7035;
	st.f32 	[%rd94+76], %f7036;
	ld.f32 	%f7037, [%rd79+80];
	ld.f32 	%f7038, [%rd94+80];
	add.f32 	%f7039, %f7037, %f7038;
	st.f32 	[%rd94+80], %f7039;
	ld.f32 	%f7040, [%rd79+84];
	ld.f32 	%f7041, [%rd94+84];
	add.f32 	%f7042, %f7040, %f7041;
	st.f32 	[%rd94+84], %f7042;
	ld.f32 	%f7043, [%rd79+88];
	ld.f32 	%f7044, [%rd94+88];
	add.f32 	%f7045, %f7043, %f7044;
	st.f32 	[%rd94+88], %f7045;
	ld.f32 	%f7046, [%rd79+92];
	ld.f32 	%f7047, [%rd94+92];
	add.f32 	%f7048, %f7046, %f7047;
	st.f32 	[%rd94+92], %f7048;
	ld.f32 	%f7049, [%rd79+96];
	ld.f32 	%f7050, [%rd94+96];
	add.f32 	%f7051, %f7049, %f7050;
	st.f32 	[%rd94+96], %f7051;
	ld.f32 	%f7052, [%rd79+100];
	ld.f32 	%f7053, [%rd94+100];
	add.f32 	%f7054, %f7052, %f7053;
	st.f32 	[%rd94+100], %f7054;
	ld.f32 	%f7055, [%rd79+104];
	ld.f32 	%f7056, [%rd94+104];
	add.f32 	%f7057, %f7055, %f7056;
	st.f32 	[%rd94+104], %f7057;
	ld.f32 	%f7058, [%rd79+108];
	ld.f32 	%f7059, [%rd94+108];
	add.f32 	%f7060, %f7058, %f7059;
	st.f32 	[%rd94+108], %f7060;
	ld.f32 	%f7061, [%rd79+112];
	ld.f32 	%f7062, [%rd94+112];
	add.f32 	%f7063, %f7061, %f7062;
	st.f32 	[%rd94+112], %f7063;
	ld.f32 	%f7064, [%rd79+116];
	ld.f32 	%f7065, [%rd94+116];
	add.f32 	%f7066, %f7064, %f7065;
	st.f32 	[%rd94+116], %f7066;
	ld.f32 	%f7067, [%rd79+120];
	ld.f32 	%f7068, [%rd94+120];
	add.f32 	%f7069, %f7067, %f7068;
	st.f32 	[%rd94+120], %f7069;
	ld.f32 	%f7070, [%rd79+124];
	ld.f32 	%f7071, [%rd94+124];
	add.f32 	%f7072, %f7070, %f7071;
	st.f32 	[%rd94+124], %f7072;
	ld.f32 	%f7073, [%rd79+128];
	ld.f32 	%f7074, [%rd94+128];
	add.f32 	%f7075, %f7073, %f7074;
	st.f32 	[%rd94+128], %f7075;
	ld.f32 	%f7076, [%rd79+132];
	ld.f32 	%f7077, [%rd94+132];
	add.f32 	%f7078, %f7076, %f7077;
	st.f32 	[%rd94+132], %f7078;
	ld.f32 	%f7079, [%rd79+136];
	ld.f32 	%f7080, [%rd94+136];
	add.f32 	%f7081, %f7079, %f7080;
	st.f32 	[%rd94+136], %f7081;
	ld.f32 	%f7082, [%rd79+140];
	ld.f32 	%f7083, [%rd94+140];
	add.f32 	%f7084, %f7082, %f7083;
	st.f32 	[%rd94+140], %f7084;
	ld.f32 	%f7085, [%rd79+144];
	ld.f32 	%f7086, [%rd94+144];
	add.f32 	%f7087, %f7085, %f7086;
	st.f32 	[%rd94+144], %f7087;
	ld.f32 	%f7088, [%rd79+148];
	ld.f32 	%f7089, [%rd94+148];
	add.f32 	%f7090, %f7088, %f7089;
	st.f32 	[%rd94+148], %f7090;
	ld.f32 	%f7091, [%rd79+152];
	ld.f32 	%f7092, [%rd94+152];
	add.f32 	%f7093, %f7091, %f7092;
	st.f32 	[%rd94+152], %f7093;
	ld.f32 	%f7094, [%rd79+156];
	ld.f32 	%f7095, [%rd94+156];
	add.f32 	%f7096, %f7094, %f7095;
	st.f32 	[%rd94+156], %f7096;
	ld.f32 	%f7097, [%rd79+160];
	ld.f32 	%f7098, [%rd94+160];
	add.f32 	%f7099, %f7097, %f7098;
	st.f32 	[%rd94+160], %f7099;
	ld.f32 	%f7100, [%rd79+164];
	ld.f32 	%f7101, [%rd94+164];
	add.f32 	%f7102, %f7100, %f7101;
	st.f32 	[%rd94+164], %f7102;
	ld.f32 	%f7103, [%rd79+168];
	ld.f32 	%f7104, [%rd94+168];
	add.f32 	%f7105, %f7103, %f7104;
	st.f32 	[%rd94+168], %f7105;
	ld.f32 	%f7106, [%rd79+172];
	ld.f32 	%f7107, [%rd94+172];
	add.f32 	%f7108, %f7106, %f7107;
	st.f32 	[%rd94+172], %f7108;
	ld.f32 	%f7109, [%rd79+176];
	ld.f32 	%f7110, [%rd94+176];
	add.f32 	%f7111, %f7109, %f7110;
	st.f32 	[%rd94+176], %f7111;
	ld.f32 	%f7112, [%rd79+180];
	ld.f32 	%f7113, [%rd94+180];
	add.f32 	%f7114, %f7112, %f7113;
	st.f32 	[%rd94+180], %f7114;
	ld.f32 	%f7115, [%rd79+184];
	ld.f32 	%f7116, [%rd94+184];
	add.f32 	%f7117, %f7115, %f7116;
	st.f32 	[%rd94+184], %f7117;
	ld.f32 	%f7118, [%rd79+188];
	ld.f32 	%f7119, [%rd94+188];
	add.f32 	%f7120, %f7118, %f7119;
	st.f32 	[%rd94+188], %f7120;
	ld.f32 	%f7121, [%rd79+192];
	ld.f32 	%f7122, [%rd94+192];
	add.f32 	%f7123, %f7121, %f7122;
	st.f32 	[%rd94+192], %f7123;
	ld.f32 	%f7124, [%rd79+196];
	ld.f32 	%f7125, [%rd94+196];
	add.f32 	%f7126, %f7124, %f7125;
	st.f32 	[%rd94+196], %f7126;
	ld.f32 	%f7127, [%rd79+200];
	ld.f32 	%f7128, [%rd94+200];
	add.f32 	%f7129, %f7127, %f7128;
	st.f32 	[%rd94+200], %f7129;
	ld.f32 	%f7130, [%rd79+204];
	ld.f32 	%f7131, [%rd94+204];
	add.f32 	%f7132, %f7130, %f7131;
	st.f32 	[%rd94+204], %f7132;
	ld.f32 	%f7133, [%rd79+208];
	ld.f32 	%f7134, [%rd94+208];
	add.f32 	%f7135, %f7133, %f7134;
	st.f32 	[%rd94+208], %f7135;
	ld.f32 	%f7136, [%rd79+212];
	ld.f32 	%f7137, [%rd94+212];
	add.f32 	%f7138, %f7136, %f7137;
	st.f32 	[%rd94+212], %f7138;
	ld.f32 	%f7139, [%rd79+216];
	ld.f32 	%f7140, [%rd94+216];
	add.f32 	%f7141, %f7139, %f7140;
	st.f32 	[%rd94+216], %f7141;
	ld.f32 	%f7142, [%rd79+220];
	ld.f32 	%f7143, [%rd94+220];
	add.f32 	%f7144, %f7142, %f7143;
	st.f32 	[%rd94+220], %f7144;
	ld.f32 	%f7145, [%rd79+224];
	ld.f32 	%f7146, [%rd94+224];
	add.f32 	%f7147, %f7145, %f7146;
	st.f32 	[%rd94+224], %f7147;
	ld.f32 	%f7148, [%rd79+228];
	ld.f32 	%f7149, [%rd94+228];
	add.f32 	%f7150, %f7148, %f7149;
	st.f32 	[%rd94+228], %f7150;
	ld.f32 	%f7151, [%rd79+232];
	ld.f32 	%f7152, [%rd94+232];
	add.f32 	%f7153, %f7151, %f7152;
	st.f32 	[%rd94+232], %f7153;
	ld.f32 	%f7154, [%rd79+236];
	ld.f32 	%f7155, [%rd94+236];
	add.f32 	%f7156, %f7154, %f7155;
	st.f32 	[%rd94+236], %f7156;
	ld.f32 	%f7157, [%rd79+240];
	ld.f32 	%f7158, [%rd94+240];
	add.f32 	%f7159, %f7157, %f7158;
	st.f32 	[%rd94+240], %f7159;
	ld.f32 	%f7160, [%rd79+244];
	ld.f32 	%f7161, [%rd94+244];
	add.f32 	%f7162, %f7160, %f7161;
	st.f32 	[%rd94+244], %f7162;
	ld.f32 	%f7163, [%rd79+248];
	ld.f32 	%f7164, [%rd94+248];
	add.f32 	%f7165, %f7163, %f7164;
	st.f32 	[%rd94+248], %f7165;
	ld.f32 	%f7166, [%rd79+252];
	ld.f32 	%f7167, [%rd94+252];
	add.f32 	%f7168, %f7166, %f7167;
	st.f32 	[%rd94+252], %f7168;
$L__BB15_18:
	mov.b32 	%r219, 16;
	mov.b32 	%r220, 31;
	mov.b32 	%r221, -1;
	// begin inline asm
	shfl.sync.down.b32 %r212, %r173, %r219, %r220, %r221;
	// end inline asm
	// begin inline asm
	shfl.sync.down.b32 %r217, %r178, %r219, %r220, %r221;
	// end inline asm
	setp.gt.s32 	%p40, %r171, 15;
	@%p40 bra 	$L__BB15_21;
	mov.b64 	%rd80, {%r212, %r217};
	ld.f32 	%f7169, [%rd80];
	ld.f32 	%f7170, [%rd94];
	add.f32 	%f7171, %f7169, %f7170;
	st.f32 	[%rd94], %f7171;
	ld.f32 	%f7172, [%rd80+4];
	ld.f32 	%f7173, [%rd94+4];
	add.f32 	%f7174, %f7172, %f7173;
	st.f32 	[%rd94+4], %f7174;
	ld.f32 	%f7175, [%rd80+8];
	ld.f32 	%f7176, [%rd94+8];
	add.f32 	%f7177, %f7175, %f7176;
	st.f32 	[%rd94+8], %f7177;
	ld.f32 	%f7178, [%rd80+12];
	ld.f32 	%f7179, [%rd94+12];
	add.f32 	%f7180, %f7178, %f7179;
	st.f32 	[%rd94+12], %f7180;
	ld.f32 	%f7181, [%rd80+16];
	ld.f32 	%f7182, [%rd94+16];
	add.f32 	%f7183, %f7181, %f7182;
	st.f32 	[%rd94+16], %f7183;
	ld.f32 	%f7184, [%rd80+20];
	ld.f32 	%f7185, [%rd94+20];
	add.f32 	%f7186, %f7184, %f7185;
	st.f32 	[%rd94+20], %f7186;
	ld.f32 	%f7187, [%rd80+24];
	ld.f32 	%f7188, [%rd94+24];
	add.f32 	%f7189, %f7187, %f7188;
	st.f32 	[%rd94+24], %f7189;
	ld.f32 	%f7190, [%rd80+28];
	ld.f32 	%f7191, [%rd94+28];
	add.f32 	%f7192, %f7190, %f7191;
	st.f32 	[%rd94+28], %f7192;
	ld.f32 	%f7193, [%rd80+32];
	ld.f32 	%f7194, [%rd94+32];
	add.f32 	%f7195, %f7193, %f7194;
	st.f32 	[%rd94+32], %f7195;
	ld.f32 	%f7196, [%rd80+36];
	ld.f32 	%f7197, [%rd94+36];
	add.f32 	%f7198, %f7196, %f7197;
	st.f32 	[%rd94+36], %f7198;
	ld.f32 	%f7199, [%rd80+40];
	ld.f32 	%f7200, [%rd94+40];
	add.f32 	%f7201, %f7199, %f7200;
	st.f32 	[%rd94+40], %f7201;
	ld.f32 	%f7202, [%rd80+44];
	ld.f32 	%f7203, [%rd94+44];
	add.f32 	%f7204, %f7202, %f7203;
	st.f32 	[%rd94+44], %f7204;
	ld.f32 	%f7205, [%rd80+48];
	ld.f32 	%f7206, [%rd94+48];
	add.f32 	%f7207, %f7205, %f7206;
	st.f32 	[%rd94+48], %f7207;
	ld.f32 	%f7208, [%rd80+52];
	ld.f32 	%f7209, [%rd94+52];
	add.f32 	%f7210, %f7208, %f7209;
	st.f32 	[%rd94+52], %f7210;
	ld.f32 	%f7211, [%rd80+56];
	ld.f32 	%f7212, [%rd94+56];
	add.f32 	%f7213, %f7211, %f7212;
	st.f32 	[%rd94+56], %f7213;
	ld.f32 	%f7214, [%rd80+60];
	ld.f32 	%f7215, [%rd94+60];
	add.f32 	%f7216, %f7214, %f7215;
	st.f32 	[%rd94+60], %f7216;
	ld.f32 	%f7217, [%rd80+64];
	ld.f32 	%f7218, [%rd94+64];
	add.f32 	%f7219, %f7217, %f7218;
	st.f32 	[%rd94+64], %f7219;
	ld.f32 	%f7220, [%rd80+68];
	ld.f32 	%f7221, [%rd94+68];
	add.f32 	%f7222, %f7220, %f7221;
	st.f32 	[%rd94+68], %f7222;
	ld.f32 	%f7223, [%rd80+72];
	ld.f32 	%f7224, [%rd94+72];
	add.f32 	%f7225, %f7223, %f7224;
	st.f32 	[%rd94+72], %f7225;
	ld.f32 	%f7226, [%rd80+76];
	ld.f32 	%f7227, [%rd94+76];
	add.f32 	%f7228, %f7226, %f7227;
	st.f32 	[%rd94+76], %f7228;
	ld.f32 	%f7229, [%rd80+80];
	ld.f32 	%f7230, [%rd94+80];
	add.f32 	%f7231, %f7229, %f7230;
	st.f32 	[%rd94+80], %f7231;
	ld.f32 	%f7232, [%rd80+84];
	ld.f32 	%f7233, [%rd94+84];
	add.f32 	%f7234, %f7232, %f7233;
	st.f32 	[%rd94+84], %f7234;
	ld.f32 	%f7235, [%rd80+88];
	ld.f32 	%f7236, [%rd94+88];
	add.f32 	%f7237, %f7235, %f7236;
	st.f32 	[%rd94+88], %f7237;
	ld.f32 	%f7238, [%rd80+92];
	ld.f32 	%f7239, [%rd94+92];
	add.f32 	%f7240, %f7238, %f7239;
	st.f32 	[%rd94+92], %f7240;
	ld.f32 	%f7241, [%rd80+96];
	ld.f32 	%f7242, [%rd94+96];
	add.f32 	%f7243, %f7241, %f7242;
	st.f32 	[%rd94+96], %f7243;
	ld.f32 	%f7244, [%rd80+100];
	ld.f32 	%f7245, [%rd94+100];
	add.f32 	%f7246, %f7244, %f7245;
	st.f32 	[%rd94+100], %f7246;
	ld.f32 	%f7247, [%rd80+104];
	ld.f32 	%f7248, [%rd94+104];
	add.f32 	%f7249, %f7247, %f7248;
	st.f32 	[%rd94+104], %f7249;
	ld.f32 	%f7250, [%rd80+108];
	ld.f32 	%f7251, [%rd94+108];
	add.f32 	%f7252, %f7250, %f7251;
	st.f32 	[%rd94+108], %f7252;
	ld.f32 	%f7253, [%rd80+112];
	ld.f32 	%f7254, [%rd94+112];
	add.f32 	%f7255, %f7253, %f7254;
	st.f32 	[%rd94+112], %f7255;
	ld.f32 	%f7256, [%rd80+116];
	ld.f32 	%f7257, [%rd94+116];
	add.f32 	%f7258, %f7256, %f7257;
	st.f32 	[%rd94+116], %f7258;
	ld.f32 	%f7259, [%rd80+120];
	ld.f32 	%f7260, [%rd94+120];
	add.f32 	%f7261, %f7259, %f7260;
	st.f32 	[%rd94+120], %f7261;
	ld.f32 	%f7262, [%rd80+124];
	ld.f32 	%f7263, [%rd94+124];
	add.f32 	%f7264, %f7262, %f7263;
	st.f32 	[%rd94+124], %f7264;
	ld.f32 	%f7265, [%rd80+128];
	ld.f32 	%f7266, [%rd94+128];
	add.f32 	%f7267, %f7265, %f7266;
	st.f32 	[%rd94+128], %f7267;
	ld.f32 	%f7268, [%rd80+132];
	ld.f32 	%f7269, [%rd94+132];
	add.f32 	%f7270, %f7268, %f7269;
	st.f32 	[%rd94+132], %f7270;
	ld.f32 	%f7271, [%rd80+136];
	ld.f32 	%f7272, [%rd94+136];
	add.f32 	%f7273, %f7271, %f7272;
	st.f32 	[%rd94+136], %f7273;
	ld.f32 	%f7274, [%rd80+140];
	ld.f32 	%f7275, [%rd94+140];
	add.f32 	%f7276, %f7274, %f7275;
	st.f32 	[%rd94+140], %f7276;
	ld.f32 	%f7277, [%rd80+144];
	ld.f32 	%f7278, [%rd94+144];
	add.f32 	%f7279, %f7277, %f7278;
	st.f32 	[%rd94+144], %f7279;
	ld.f32 	%f7280, [%rd80+148];
	ld.f32 	%f7281, [%rd94+148];
	add.f32 	%f7282, %f7280, %f7281;
	st.f32 	[%rd94+148], %f7282;
	ld.f32 	%f7283, [%rd80+152];
	ld.f32 	%f7284, [%rd94+152];
	add.f32 	%f7285, %f7283, %f7284;
	st.f32 	[%rd94+152], %f7285;
	ld.f32 	%f7286, [%rd80+156];
	ld.f32 	%f7287, [%rd94+156];
	add.f32 	%f7288, %f7286, %f7287;
	st.f32 	[%rd94+156], %f7288;
	ld.f32 	%f7289, [%rd80+160];
	ld.f32 	%f7290, [%rd94+160];
	add.f32 	%f7291, %f7289, %f7290;
	st.f32 	[%rd94+160], %f7291;
	ld.f32 	%f7292, [%rd80+164];
	ld.f32 	%f7293, [%rd94+164];
	add.f32 	%f7294, %f7292, %f7293;
	st.f32 	[%rd94+164], %f7294;
	ld.f32 	%f7295, [%rd80+168];
	ld.f32 	%f7296, [%rd94+168];
	add.f32 	%f7297, %f7295, %f7296;
	st.f32 	[%rd94+168], %f7297;
	ld.f32 	%f7298, [%rd80+172];
	ld.f32 	%f7299, [%rd94+172];
	add.f32 	%f7300, %f7298, %f7299;
	st.f32 	[%rd94+172], %f7300;
	ld.f32 	%f7301, [%rd80+176];
	ld.f32 	%f7302, [%rd94+176];
	add.f32 	%f7303, %f7301, %f7302;
	st.f32 	[%rd94+176], %f7303;
	ld.f32 	%f7304, [%rd80+180];
	ld.f32 	%f7305, [%rd94+180];
	add.f32 	%f7306, %f7304, %f7305;
	st.f32 	[%rd94+180], %f7306;
	ld.f32 	%f7307, [%rd80+184];
	ld.f32 	%f7308, [%rd94+184];
	add.f32 	%f7309, %f7307, %f7308;
	st.f32 	[%rd94+184], %f7309;
	ld.f32 	%f7310, [%rd80+188];
	ld.f32 	%f7311, [%rd94+188];
	add.f32 	%f7312, %f7310, %f7311;
	st.f32 	[%rd94+188], %f7312;
	ld.f32 	%f7313, [%rd80+192];
	ld.f32 	%f7314, [%rd94+192];
	add.f32 	%f7315, %f7313, %f7314;
	st.f32 	[%rd94+192], %f7315;
	ld.f32 	%f7316, [%rd80+196];
	ld.f32 	%f7317, [%rd94+196];
	add.f32 	%f7318, %f7316, %f7317;
	st.f32 	[%rd94+196], %f7318;
	ld.f32 	%f7319, [%rd80+200];
	ld.f32 	%f7320, [%rd94+200];
	add.f32 	%f7321, %f7319, %f7320;
	st.f32 	[%rd94+200], %f7321;
	ld.f32 	%f7322, [%rd80+204];
	ld.f32 	%f7323, [%rd94+204];
	add.f32 	%f7324, %f7322, %f7323;
	st.f32 	[%rd94+204], %f7324;
	ld.f32 	%f7325, [%rd80+208];
	ld.f32 	%f7326, [%rd94+208];
	add.f32 	%f7327, %f7325, %f7326;
	st.f32 	[%rd94+208], %f7327;
	ld.f32 	%f7328, [%rd80+212];
	ld.f32 	%f7329, [%rd94+212];
	add.f32 	%f7330, %f7328, %f7329;
	st.f32 	[%rd94+212], %f7330;
	ld.f32 	%f7331, [%rd80+216];
	ld.f32 	%f7332, [%rd94+216];
	add.f32 	%f7333, %f7331, %f7332;
	st.f32 	[%rd94+216], %f7333;
	ld.f32 	%f7334, [%rd80+220];
	ld.f32 	%f7335, [%rd94+220];
	add.f32 	%f7336, %f7334, %f7335;
	st.f32 	[%rd94+220], %f7336;
	ld.f32 	%f7337, [%rd80+224];
	ld.f32 	%f7338, [%rd94+224];
	add.f32 	%f7339, %f7337, %f7338;
	st.f32 	[%rd94+224], %f7339;
	ld.f32 	%f7340, [%rd80+228];
	ld.f32 	%f7341, [%rd94+228];
	add.f32 	%f7342, %f7340, %f7341;
	st.f32 	[%rd94+228], %f7342;
	ld.f32 	%f7343, [%rd80+232];
	ld.f32 	%f7344, [%rd94+232];
	add.f32 	%f7345, %f7343, %f7344;
	st.f32 	[%rd94+232], %f7345;
	ld.f32 	%f7346, [%rd80+236];
	ld.f32 	%f7347, [%rd94+236];
	add.f32 	%f7348, %f7346, %f7347;
	st.f32 	[%rd94+236], %f7348;
	ld.f32 	%f7349, [%rd80+240];
	ld.f32 	%f7350, [%rd94+240];
	add.f32 	%f7351, %f7349, %f7350;
	st.f32 	[%rd94+240], %f7351;
	ld.f32 	%f7352, [%rd80+244];
	ld.f32 	%f7353, [%rd94+244];
	add.f32 	%f7354, %f7352, %f7353;
	st.f32 	[%rd94+244], %f7354;
	ld.f32 	%f7355, [%rd80+248];
	ld.f32 	%f7356, [%rd94+248];
	add.f32 	%f7357, %f7355, %f7356;
	st.f32 	[%rd94+248], %f7357;
	ld.f32 	%f7358, [%rd80+252];
	ld.f32 	%f7359, [%rd94+252];
	add.f32 	%f7360, %f7358, %f7359;
	st.f32 	[%rd94+252], %f7360;
	setp.ne.s32 	%p41, %r171, 0;
	@%p41 bra 	$L__BB15_21;
	shr.u32 	%r222, %r2, 2;
	and.b32  	%r223, %r222, 248;
	mov.u32 	%r224, _ZZN3cub18CUB_300001_SM_10006detail6reduce28DeviceReduceSingleTileKernelINS2_10policy_hubIPfy9sum_deltaE10Policy1000EN6thrust24THRUST_300001_SM_1000_NS6detail15normal_iteratorINSA_10device_ptrIS5_EEEEPS5_yS6_S5_S5_N4cuda3std3__410__identityEEEvT0_T1_T2_T3_T4_T6_E12temp_storage;
	add.s32 	%r225, %r224, %r223;
	st.shared.u64 	[%r225+8], %rd94;
$L__BB15_21:
	bar.sync 	0;
	setp.ne.s32 	%p42, %r2, 0;
	@%p42 bra 	$L__BB15_64;
	ld.shared.u64 	%rd81, [_ZZN3cub18CUB_300001_SM_10006detail6reduce28DeviceReduceSingleTileKernelINS2_10policy_hubIPfy9sum_deltaE10Policy1000EN6thrust24THRUST_300001_SM_1000_NS6detail15normal_iteratorINSA_10device_ptrIS5_EEEEPS5_yS6_S5_S5_N4cuda3std3__410__identityEEEvT0_T1_T2_T3_T4_T6_E12temp_storage+16];
	ld.f32 	%f7361, [%rd81];
	ld.f32 	%f7362, [%rd94];
	add.f32 	%f7363, %f7361, %f7362;
	st.f32 	[%rd94], %f7363;
	ld.f32 	%f7364, [%rd81+4];
	ld.f32 	%f7365, [%rd94+4];
	add.f32 	%f7366, %f7364, %f7365;
	st.f32 	[%rd94+4], %f7366;
	ld.f32 	%f7367, [%rd81+8];
	ld.f32 	%f7368, [%rd94+8];
	add.f32 	%f7369, %f7367, %f7368;
	st.f32 	[%rd94+8], %f7369;
	ld.f32 	%f7370, [%rd81+12];
	ld.f32 	%f7371, [%rd94+12];
	add.f32 	%f7372, %f7370, %f7371;
	st.f32 	[%rd94+12], %f7372;
	ld.f32 	%f7373, [%rd81+16];
	ld.f32 	%f7374, [%rd94+16];
	add.f32 	%f7375, %f7373, %f7374;
	st.f32 	[%rd94+16], %f7375;
	ld.f32 	%f7376, [%rd81+20];
	ld.f32 	%f7377, [%rd94+20];
	add.f32 	%f7378, %f7376, %f7377;
	st.f32 	[%rd94+20], %f7378;
	ld.f32 	%f7379, [%rd81+24];
	ld.f32 	%f7380, [%rd94+24];
	add.f32 	%f7381, %f7379, %f7380;
	st.f32 	[%rd94+24], %f7381;
	ld.f32 	%f7382, [%rd81+28];
	ld.f32 	%f7383, [%rd94+28];
	add.f32 	%f7384, %f7382, %f7383;
	st.f32 	[%rd94+28], %f7384;
	ld.f32 	%f7385, [%rd81+32];
	ld.f32 	%f7386, [%rd94+32];
	add.f32 	%f7387, %f7385, %f7386;
	st.f32 	[%rd94+32], %f7387;
	ld.f32 	%f7388, [%rd81+36];
	ld.f32 	%f7389, [%rd94+36];
	add.f32 	%f7390, %f7388, %f7389;
	st.f32 	[%rd94+36], %f7390;
	ld.f32 	%f7391, [%rd81+40];
	ld.f32 	%f7392, [%rd94+40];
	add.f32 	%f7393, %f7391, %f7392;
	st.f32 	[%rd94+40], %f7393;
	ld.f32 	%f7394, [%rd81+44];
	ld.f32 	%f7395, [%rd94+44];
	add.f32 	%f7396, %f7394, %f7395;
	st.f32 	[%rd94+44], %f7396;
	ld.f32 	%f7397, [%rd81+48];
	ld.f32 	%f7398, [%rd94+48];
	add.f32 	%f7399, %f7397, %f7398;
	st.f32 	[%rd94+48], %f7399;
	ld.f32 	%f7400, [%rd81+52];
	ld.f32 	%f7401, [%rd94+52];
	add.f32 	%f7402, %f7400, %f7401;
	st.f32 	[%rd94+52], %f7402;
	ld.f32 	%f7403, [%rd81+56];
	ld.f32 	%f7404, [%rd94+56];
	add.f32 	%f7405, %f7403, %f7404;
	st.f32 	[%rd94+56], %f7405;
	ld.f32 	%f7406, [%rd81+60];
	ld.f32 	%f7407, [%rd94+60];
	add.f32 	%f7408, %f7406, %f7407;
	st.f32 	[%rd94+60], %f7408;
	ld.f32 	%f7409, [%rd81+64];
	ld.f32 	%f7410, [%rd94+64];
	add.f32 	%f7411, %f7409, %f7410;
	st.f32 	[%rd94+64], %f7411;
	ld.f32 	%f7412, [%rd81+68];
	ld.f32 	%f7413, [%rd94+68];
	add.f32 	%f7414, %f7412, %f7413;
	st.f32 	[%rd94+68], %f7414;
	ld.f32 	%f7415, [%rd81+72];
	ld.f32 	%f7416, [%rd94+72];
	add.f32 	%f7417, %f7415, %f7416;
	st.f32 	[%rd94+72], %f7417;
	ld.f32 	%f7418, [%rd81+76];
	ld.f32 	%f7419, [%rd94+76];
	add.f32 	%f7420, %f7418, %f7419;
	st.f32 	[%rd94+76], %f7420;
	ld.f32 	%f7421, [%rd81+80];
	ld.f32 	%f7422, [%rd94+80];
	add.f32 	%f7423, %f7421, %f7422;
	st.f32 	[%rd94+80], %f7423;
	ld.f32 	%f7424, [%rd81+84];
	ld.f32 	%f7425, [%rd94+84];
	add.f32 	%f7426, %f7424, %f7425;
	st.f32 	[%rd94+84], %f7426;
	ld.f32 	%f7427, [%rd81+88];
	ld.f32 	%f7428, [%rd94+88];
	add.f32 	%f7429, %f7427, %f7428;
	st.f32 	[%rd94+88], %f7429;
	ld.f32 	%f7430, [%rd81+92];
	ld.f32 	%f7431, [%rd94+92];
	add.f32 	%f7432, %f7430, %f7431;
	st.f32 	[%rd94+92], %f7432;
	ld.f32 	%f7433, [%rd81+96];
	ld.f32 	%f7434, [%rd94+96];
	add.f32 	%f7435, %f7433, %f7434;
	st.f32 	[%rd94+96], %f7435;
	ld.f32 	%f7436, [%rd81+100];
	ld.f32 	%f7437, [%rd94+100];
	add.f32 	%f7438, %f7436, %f7437;
	st.f32 	[%rd94+100], %f7438;
	ld.f32 	%f7439, [%rd81+104];
	ld.f32 	%f7440, [%rd94+104];
	add.f32 	%f7441, %f7439, %f7440;
	st.f32 	[%rd94+104], %f7441;
	ld.f32 	%f7442, [%rd81+108];
	ld.f32 	%f7443, [%rd94+108];
	add.f32 	%f7444, %f7442, %f7443;
	st.f32 	[%rd94+108], %f7444;
	ld.f32 	%f7445, [%rd81+112];
	ld.f32 	%f7446, [%rd94+112];
	add.f32 	%f7447, %f7445, %f7446;
	st.f32 	[%rd94+112], %f7447;
	ld.f32 	%f7448, [%rd81+116];
	ld.f32 	%f7449, [%rd94+116];
	add.f32 	%f7450, %f7448, %f7449;
	st.f32 	[%rd94+116], %f7450;
	ld.f32 	%f7451, [%rd81+120];
	ld.f32 	%f7452, [%rd94+120];
	add.f32 	%f7453, %f7451, %f7452;
	st.f32 	[%rd94+120], %f7453;
	ld.f32 	%f7454, [%rd81+124];
	ld.f32 	%f7455, [%rd94+124];
	add.f32 	%f7456, %f7454, %f7455;
	st.f32 	[%rd94+124], %f7456;
	ld.f32 	%f7457, [%rd81+128];
	ld.f32 	%f7458, [%rd94+128];
	add.f32 	%f7459, %f7457, %f7458;
	st.f32 	[%rd94+128], %f7459;
	ld.f32 	%f7460, [%rd81+132];
	ld.f32 	%f7461, [%rd94+132];
	add.f32 	%f7462, %f7460, %f7461;
	st.f32 	[%rd94+132], %f7462;
	ld.f32 	%f7463, [%rd81+136];
	ld.f32 	%f7464, [%rd94+136];
	add.f32 	%f7465, %f7463, %f7464;
	st.f32 	[%rd94+136], %f7465;
	ld.f32 	%f7466, [%rd81+140];
	ld.f32 	%f7467, [%rd94+140];
	add.f32 	%f7468, %f7466, %f7467;
	st.f32 	[%rd94+140], %f7468;
	ld.f32 	%f7469, [%rd81+144];
	ld.f32 	%f7470, [%rd94+144];
	add.f32 	%f7471, %f7469, %f7470;
	st.f32 	[%rd94+144], %f7471;
	ld.f32 	%f7472, [%rd81+148];
	ld.f32 	%f7473, [%rd94+148];
	add.f32 	%f7474, %f7472, %f7473;
	st.f32 	[%rd94+148], %f7474;
	ld.f32 	%f7475, [%rd81+152];
	ld.f32 	%f7476, [%rd94+152];
	add.f32 	%f7477, %f7475, %f7476;
	st.f32 	[%rd94+152], %f7477;
	ld.f32 	%f7478, [%rd81+156];
	ld.f32 	%f7479, [%rd94+156];
	add.f32 	%f7480, %f7478, %f7479;
	st.f32 	[%rd94+156], %f7480;
	ld.f32 	%f7481, [%rd81+160];
	ld.f32 	%f7482, [%rd94+160];
	add.f32 	%f7483, %f7481, %f7482;
	st.f32 	[%rd94+160], %f7483;
	ld.f32 	%f7484, [%rd81+164];
	ld.f32 	%f7485, [%rd94+164];
	add.f32 	%f7486, %f7484, %f7485;
	st.f32 	[%rd94+164], %f7486;
	ld.f32 	%f7487, [%rd81+168];
	ld.f32 	%f7488, [%rd94+168];
	add.f32 	%f7489, %f7487, %f7488;
	st.f32 	[%rd94+168], %f7489;
	ld.f32 	%f7490, [%rd81+172];
	ld.f32 	%f7491, [%rd94+172];
	add.f32 	%f7492, %f7490, %f7491;
	st.f32 	[%rd94+172], %f7492;
	ld.f32 	%f7493, [%rd81+176];
	ld.f32 	%f7494, [%rd94+176];
	add.f32 	%f7495, %f7493, %f7494;
	st.f32 	[%rd94+176], %f7495;
	ld.f32 	%f7496, [%rd81+180];
	ld.f32 	%f7497, [%rd94+180];
	add.f32 	%f7498, %f7496, %f7497;
	st.f32 	[%rd94+180], %f7498;
	ld.f32 	%f7499, [%rd81+184];
	ld.f32 	%f7500, [%rd94+184];
	add.f32 	%f7501, %f7499, %f7500;
	st.f32 	[%rd94+184], %f7501;
	ld.f32 	%f7502, [%rd81+188];
	ld.f32 	%f7503, [%rd94+188];
	add.f32 	%f7504, %f7502, %f7503;
	st.f32 	[%rd94+188], %f7504;
	ld.f32 	%f7505, [%rd81+192];
	ld.f32 	%f7506, [%rd94+192];
	add.f32 	%f7507, %f7505, %f7506;
	st.f32 	[%rd94+192], %f7507;
	ld.f32 	%f7508, [%rd81+196];
	ld.f32 	%f7509, [%rd94+196];
	add.f32 	%f7510, %f7508, %f7509;
	st.f32 	[%rd94+196], %f7510;
	ld.f32 	%f7511, [%rd81+200];
	ld.f32 	%f7512, [%rd94+200];
	add.f32 	%f7513, %f7511, %f7512;
	st.f32 	[%rd94+200], %f7513;
	ld.f32 	%f7514, [%rd81+204];
	ld.f32 	%f7515, [%rd94+204];
	add.f32 	%f7516, %f7514, %f7515;
	st.f32 	[%rd94+204], %f7516;
	ld.f32 	%f7517, [%rd81+208];
	ld.f32 	%f7518, [%rd94+208];
	add.f32 	%f7519, %f7517, %f7518;
	st.f32 	[%rd94+208], %f7519;
	ld.f32 	%f7520, [%rd81+212];
	ld.f32 	%f7521, [%rd94+212];
	add.f32 	%f7522, %f7520, %f7521;
	st.f32 	[%rd94+212], %f7522;
	ld.f32 	%f7523, [%rd81+216];
	ld.f32 	%f7524, [%rd94+216];
	add.f32 	%f7525, %f7523, %f7524;
	st.f32 	[%rd94+216], %f7525;
	ld.f32 	%f7526, [%rd81+220];
	ld.f32 	%f7527, [%rd94+220];
	add.f32 	%f7528, %f7526, %f7527;
	st.f32 	[%rd94+220], %f7528;
	ld.f32 	%f7529, [%rd81+224];
	ld.f32 	%f7530, [%rd94+224];
	add.f32 	%f7531, %f7529, %f7530;
	st.f32 	[%rd94+224], %f7531;
	ld.f32 	%f7532, [%rd81+228];
	ld.f32 	%f7533, [%rd94+228];
	add.f32 	%f7534, %f7532, %f7533;
	st.f32 	[%rd94+228], %f7534;
	ld.f32 	%f7535, [%rd81+232];
	ld.f32 	%f7536, [%rd94+232];
	add.f32 	%f7537, %f7535, %f7536;
	st.f32 	[%rd94+232], %f7537;
	ld.f32 	%f7538, [%rd81+236];
	ld.f32 	%f7539, [%rd94+236];
	add.f32 	%f7540, %f7538, %f7539;
	st.f32 	[%rd94+236], %f7540;
	ld.f32 	%f7541, [%rd81+240];
	ld.f32 	%f7542, [%rd94+240];
	add.f32 	%f7543, %f7541, %f7542;
	st.f32 	[%rd94+240], %f7543;
	ld.f32 	%f7544, [%rd81+244];
	ld.f32 	%f7545, [%rd94+244];
	add.f32 	%f7546, %f7544, %f7545;
	st.f32 	[%rd94+244], %f7546;
	ld.f32 	%f7547, [%rd81+248];
	ld.f32 	%f7548, [%rd94+248];
	add.f32 	%f7549, %f7547, %f7548;
	st.f32 	[%rd94+248], %f7549;
	ld.f32 	%f7550, [%rd81+252];
	ld.f32 	%f7551, [%rd94+252];
	add.f32 	%f7552, %f7550, %f7551;
	st.f32 	[%rd94+252], %f7552;
	ld.shared.u64 	%rd82, [_ZZN3cub18CUB_300001_SM_10006detail6reduce28DeviceReduceSingleTileKernelINS2_10policy_hubIPfy9sum_deltaE10Policy1000EN6thrust24THRUST_300001_SM_1000_NS6detail15normal_iteratorINSA_10device_ptrIS5_EEEEPS5_yS6_S5_S5_N4cuda3std3__410__identityEEEvT0_T1_T2_T3_T4_T6_E12temp_storage+24];
	ld.f32 	%f7553, [%rd82];
	add.f32 	%f7554, %f7553, %f7363;
	st.f32 	[%rd94], %f7554;
	ld.f32 	%f7555, [%rd82+4];
	add.f32 	%f7556, %f7555, %f7366;
	st.f32 	[%rd94+4], %f7556;
	ld.f32 	%f7557, [%rd82+8];
	add.f32 	%f7558, %f7557, %f7369;
	st.f32 	[%rd94+8], %f7558;
	ld.f32 	%f7559, [%rd82+12];
	add.f32 	%f7560, %f7559, %f7372;
	st.f32 	[%rd94+12], %f7560;
	ld.f32 	%f7561, [%rd82+16];
	add.f32 	%f7562, %f7561, %f7375;
	st.f32 	[%rd94+16], %f7562;
	ld.f32 	%f7563, [%rd82+20];
	add.f32 	%f7564, %f7563, %f7378;
	st.f32 	[%rd94+20], %f7564;
	ld.f32 	%f7565, [%rd82+24];
	add.f32 	%f7566, %f7565, %f7381;
	st.f32 	[%rd94+24], %f7566;
	ld.f32 	%f7567, [%rd82+28];
	add.f32 	%f7568, %f7567, %f7384;
	st.f32 	[%rd94+28], %f7568;
	ld.f32 	%f7569, [%rd82+32];
	add.f32 	%f7570, %f7569, %f7387;
	st.f32 	[%rd94+32], %f7570;
	ld.f32 	%f7571, [%rd82+36];
	add.f32 	%f7572, %f7571, %f7390;
	st.f32 	[%rd94+36], %f7572;
	ld.f32 	%f7573, [%rd82+40];
	add.f32 	%f7574, %f7573, %f7393;
	st.f32 	[%rd94+40], %f7574;
	ld.f32 	%f7575, [%rd82+44];
	add.f32 	%f7576, %f7575, %f7396;
	st.f32 	[%rd94+44], %f7576;
	ld.f32 	%f7577, [%rd82+48];
	add.f32 	%f7578, %f7577, %f7399;
	st.f32 	[%rd94+48], %f7578;
	ld.f32 	%f7579, [%rd82+52];
	add.f32 	%f7580, %f7579, %f7402;
	st.f32 	[%rd94+52], %f7580;
	ld.f32 	%f7581, [%rd82+56];
	add.f32 	%f7582, %f7581, %f7405;
	st.f32 	[%rd94+56], %f7582;
	ld.f32 	%f7583, [%rd82+60];
	add.f32 	%f7584, %f7583, %f7408;
	st.f32 	[%rd94+60], %f7584;
	ld.f32 	%f7585, [%rd82+64];
	add.f32 	%f7586, %f7585, %f7411;
	st.f32 	[%rd94+64], %f7586;
	ld.f32 	%f7587, [%rd82+68];
	add.f32 	%f7588, %f7587, %f7414;
	st.f32 	[%rd94+68], %f7588;
	ld.f32 	%f7589, [%rd82+72];
	add.f32 	%f7590, %f7589, %f7417;
	st.f32 	[%rd94+72], %f7590;
	ld.f32 	%f7591, [%rd82+76];
	add.f32 	%f7592, %f7591, %f7420;
	st.f32 	[%rd94+76], %f7592;
	ld.f32 	%f7593, [%rd82+80];
	add.f32 	%f7594, %f7593, %f7423;
	st.f32 	[%rd94+80], %f7594;
	ld.f32 	%f7595, [%rd82+84];
	add.f32 	%f7596, %f7595, %f7426;
	st.f32 	[%rd94+84], %f7596;
	ld.f32 	%f7597, [%rd82+88];
	add.f32 	%f7598, %f7597, %f7429;
	st.f32 	[%rd94+88], %f7598;
	ld.f32 	%f7599, [%rd82+92];
	add.f32 	%f7600, %f7599, %f7432;
	st.f32 	[%rd94+92], %f7600;
	ld.f32 	%f7601, [%rd82+96];
	add.f32 	%f7602, %f7601, %f7435;
	st.f32 	[%rd94+96], %f7602;
	ld.f32 	%f7603, [%rd82+100];
	add.f32 	%f7604, %f7603, %f7438;
	st.f32 	[%rd94+100], %f7604;
	ld.f32 	%f7605, [%rd82+104];
	add.f32 	%f7606, %f7605, %f7441;
	st.f32 	[%rd94+104], %f7606;
	ld.f32 	%f7607, [%rd82+108];
	add.f32 	%f7608, %f7607, %f7444;
	st.f32 	[%rd94+108], %f7608;
	ld.f32 	%f7609, [%rd82+112];
	add.f32 	%f7610, %f7609, %f7447;
	st.f32 	[%rd94+112], %f7610;
	ld.f32 	%f7611, [%rd82+116];
	add.f32 	%f7612, %f7611, %f7450;
	st.f32 	[%rd94+116], %f7612;
	ld.f32 	%f7613, [%rd82+120];
	add.f32 	%f7614, %f7613, %f7453;
	st.f32 	[%rd94+120], %f7614;
	ld.f32 	%f7615, [%rd82+124];
	add.f32 	%f7616, %f7615, %f7456;
	st.f32 	[%rd94+124], %f7616;
	ld.f32 	%f7617, [%rd82+128];
	add.f32 	%f7618, %f7617, %f7459;
	st.f32 	[%rd94+128], %f7618;
	ld.f32 	%f7619, [%rd82+132];
	add.f32 	%f7620, %f7619, %f7462;
	st.f32 	[%rd94+132], %f7620;
	ld.f32 	%f7621, [%rd82+136];
	add.f32 	%f7622, %f7621, %f7465;
	st.f32 	[%rd94+136], %f7622;
	ld.f32 	%f7623, [%rd82+140];
	add.f32 	%f7624, %f7623, %f7468;
	st.f32 	[%rd94+140], %f7624;
	ld.f32 	%f7625, [%rd82+144];
	add.f32 	%f7626, %f7625, %f7471;
	st.f32 	[%rd94+144], %f7626;
	ld.f32 	%f7627, [%rd82+148];
	add.f32 	%f7628, %f7627, %f7474;
	st.f32 	[%rd94+148], %f7628;
	ld.f32 	%f7629, [%rd82+152];
	add.f32 	%f7630, %f7629, %f7477;
	st.f32 	[%rd94+152], %f7630;
	ld.f32 	%f7631, [%rd82+156];
	add.f32 	%f7632, %f7631, %f7480;
	st.f32 	[%rd94+156], %f7632;
	ld.f32 	%f7633, [%rd82+160];
	add.f32 	%f7634, %f7633, %f7483;
	st.f32 	[%rd94+160], %f7634;
	ld.f32 	%f7635, [%rd82+164];
	add.f32 	%f7636, %f7635, %f7486;
	st.f32 	[%rd94+164], %f7636;
	ld.f32 	%f7637, [%rd82+168];
	add.f32 	%f7638, %f7637, %f7489;
	st.f32 	[%rd94+168], %f7638;
	ld.f32 	%f7639, [%rd82+172];
	add.f32 	%f7640, %f7639, %f7492;
	st.f32 	[%rd94+172], %f7640;
	ld.f32 	%f7641, [%rd82+176];
	add.f32 	%f7642, %f7641, %f7495;
	st.f32 	[%rd94+176], %f7642;
	ld.f32 	%f7643, [%rd82+180];
	add.f32 	%f7644, %f7643, %f7498;
	st.f32 	[%rd94+180], %f7644;
	ld.f32 	%f7645, [%rd82+184];
	add.f32 	%f7646, %f7645, %f7501;
	st.f32 	[%rd94+184], %f7646;
	ld.f32 	%f7647, [%rd82+188];
	add.f32 	%f7648, %f7647, %f7504;
	st.f32 	[%rd94+188], %f7648;
	ld.f32 	%f7649, [%rd82+192];
	add.f32 	%f7650, %f7649, %f7507;
	st.f32 	[%rd94+192], %f7650;
	ld.f32 	%f7651, [%rd82+196];
	add.f32 	%f7652, %f7651, %f7510;
	st.f32 	[%rd94+196], %f7652;
	ld.f32 	%f7653, [%rd82+200];
	add.f32 	%f7654, %f7653, %f7513;
	st.f32 	[%rd94+200], %f7654;
	ld.f32 	%f7655, [%rd82+204];
	add.f32 	%f7656, %f7655, %f7516;
	st.f32 	[%rd94+204], %f7656;
	ld.f32 	%f7657, [%rd82+208];
	add.f32 	%f7658, %f7657, %f7519;
	st.f32 	[%rd94+208], %f7658;
	ld.f32 	%f7659, [%rd82+212];
	add.f32 	%f7660, %f7659, %f7522;
	st.f32 	[%rd94+212], %f7660;
	ld.f32 	%f7661, [%rd82+216];
	add.f32 	%f7662, %f7661, %f7525;
	st.f32 	[%rd94+216], %f7662;
	ld.f32 	%f7663, [%rd82+220];
	add.f32 	%f7664, %f7663, %f7528;
	st.f32 	[%rd94+220], %f7664;
	ld.f32 	%f7665, [%rd82+224];
	add.f32 	%f7666, %f7665, %f7531;
	st.f32 	[%rd94+224], %f7666;
	ld.f32 	%f7667, [%rd82+228];
	add.f32 	%f7668, %f7667, %f7534;
	st.f32 	[%rd94+228], %f7668;
	ld.f32 	%f7669, [%rd82+232];
	add.f32 	%f7670, %f7669, %f7537;
	st.f32 	[%rd94+232], %f7670;
	ld.f32 	%f7671, [%rd82+236];
	add.f32 	%f7672, %f7671, %f7540;
	st.f32 	[%rd94+236], %f7672;
	ld.f32 	%f7673, [%rd82+240];
	add.f32 	%f7674, %f7673, %f7543;
	st.f32 	[%rd94+240], %f7674;
	ld.f32 	%f7675, [%rd82+244];
	add.f32 	%f7676, %f7675, %f7546;
	st.f32 	[%rd94+244], %f7676;
	ld.f32 	%f7677, [%rd82+248];
	add.f32 	%f7678, %f7677, %f7549;
	st.f32 	[%rd94+248], %f7678;
	ld.f32 	%f7679, [%rd82+252];
	add.f32 	%f7680, %f7679, %f7552;
	st.f32 	[%rd94+252], %f7680;
	ld.shared.u64 	%rd83, [_ZZN3cub18CUB_300001_SM_10006detail6reduce28DeviceReduceSingleTileKernelINS2_10policy_hubIPfy9sum_deltaE10Policy1000EN6thrust24THRUST_300001_SM_1000_NS6detail15normal_iteratorINSA_10device_ptrIS5_EEEEPS5_yS6_S5_S5_N4cuda3std3__410__identityEEEvT0_T1_T2_T3_T4_T6_E12temp_storage+32];
	ld.f32 	%f7681, [%rd83];
	add.f32 	%f7682, %f7681, %f7554;
	st.f32 	[%rd94], %f7682;
	ld.f32 	%f7683, [%rd83+4];
	add.f32 	%f7684, %f7683, %f7556;
	st.f32 	[%rd94+4], %f7684;
	ld.f32 	%f7685, [%rd83+8];
	add.f32 	%f7686, %f7685, %f7558;
	st.f32 	[%rd94+8], %f7686;
	ld.f32 	%f7687, [%rd83+12];
	add.f32 	%f7688, %f7687, %f7560;
	st.f32 	[%rd94+12], %f7688;
	ld.f32 	%f7689, [%rd83+16];
	add.f32 	%f7690, %f7689, %f7562;
	st.f32 	[%rd94+16], %f7690;
	ld.f32 	%f7691, [%rd83+20];
	add.f32 	%f7692, %f7691, %f7564;
	st.f32 	[%rd94+20], %f7692;
	ld.f32 	%f7693, [%rd83+24];
	add.f32 	%f7694, %f7693, %f7566;
	st.f32 	[%rd94+24], %f7694;
	ld.f32 	%f7695, [%rd83+28];
	add.f32 	%f7696, %f7695, %f7568;
	st.f32 	[%rd94+28], %f7696;
	ld.f32 	%f7697, [%rd83+32];
	add.f32 	%f7698, %f7697, %f7570;
	st.f32 	[%rd94+32], %f7698;
	ld.f32 	%f7699, [%rd83+36];
	add.f32 	%f7700, %f7699, %f7572;
	st.f32 	[%rd94+36], %f7700;
	ld.f32 	%f7701, [%rd83+40];
	add.f32 	%f7702, %f7701, %f7574;
	st.f32 	[%rd94+40], %f7702;
	ld.f32 	%f7703, [%rd83+44];
	add.f32 	%f7704, %f7703, %f7576;
	st.f32 	[%rd94+44], %f7704;
	ld.f32 	%f7705, [%rd83+48];
	add.f32 	%f7706, %f7705, %f7578;
	st.f32 	[%rd94+48], %f7706;
	ld.f32 	%f7707, [%rd83+52];
	add.f32 	%f7708, %f7707, %f7580;
	st.f32 	[%rd94+52], %f7708;
	ld.f32 	%f7709, [%rd83+56];
	add.f32 	%f7710, %f7709, %f7582;
	st.f32 	[%rd94+56], %f7710;
	ld.f32 	%f7711, [%rd83+60];
	add.f32 	%f7712, %f7711, %f7584;
	st.f32 	[%rd94+60], %f7712;
	ld.f32 	%f7713, [%rd83+64];
	add.f32 	%f7714, %f7713, %f7586;
	st.f32 	[%rd94+64], %f7714;
	ld.f32 	%f7715, [%rd83+68];
	add.f32 	%f7716, %f7715, %f7588;
	st.f32 	[%rd94+68], %f7716;
	ld.f32 	%f7717, [%rd83+72];
	add.f32 	%f7718, %f7717, %f7590;
	st.f32 	[%rd94+72], %f7718;
	ld.f32 	%f7719, [%rd83+76];
	add.f32 	%f7720, %f7719, %f7592;
	st.f32 	[%rd94+76], %f7720;
	ld.f32 	%f7721, [%rd83+80];
	add.f32 	%f7722, %f7721, %f7594;
	st.f32 	[%rd94+80], %f7722;
	ld.f32 	%f7723, [%rd83+84];
	add.f32 	%f7724, %f7723, %f7596;
	st.f32 	[%rd94+84], %f7724;
	ld.f32 	%f7725, [%rd83+88];
	add.f32 	%f7726, %f7725, %f7598;
	st.f32 	[%rd94+88], %f7726;
	ld.f32 	%f7727, [%rd83+92];
	add.f32 	%f7728, %f7727, %f7600;
	st.f32 	[%rd94+92], %f7728;
	ld.f32 	%f7729, [%rd83+96];
	add.f32 	%f7730, %f7729, %f7602;
	st.f32 	[%rd94+96], %f7730;
	ld.f32 	%f7731, [%rd83+100];
	add.f32 	%f7732, %f7731, %f7604;
	st.f32 	[%rd94+100], %f7732;
	ld.f32 	%f7733, [%rd83+104];
	add.f32 	%f7734, %f7733, %f7606;
	st.f32 	[%rd94+104], %f7734;
	ld.f32 	%f7735, [%rd83+108];
	add.f32 	%f7736, %f7735, %f7608;
	st.f32 	[%rd94+108], %f7736;
	ld.f32 	%f7737, [%rd83+112];
	add.f32 	%f7738, %f7737, %f7610;
	st.f32 	[%rd94+112], %f7738;
	ld.f32 	%f7739, [%rd83+116];
	add.f32 	%f7740, %f7739, %f7612;
	st.f32 	[%rd94+116], %f7740;
	ld.f32 	%f7741, [%rd83+120];
	add.f32 	%f7742, %f7741, %f7614;
	st.f32 	[%rd94+120], %f7742;
	ld.f32 	%f7743, [%rd83+124];
	add.f32 	%f7744, %f7743, %f7616;
	st.f32 	[%rd94+124], %f7744;
	ld.f32 	%f7745, [%rd83+128];
	add.f32 	%f7746, %f7745, %f7618;
	st.f32 	[%rd94+128], %f7746;
	ld.f32 	%f7747, [%rd83+132];
	add.f32 	%f7748, %f7747, %f7620;
	st.f32 	[%rd94+132], %f7748;
	ld.f32 	%f7749, [%rd83+136];
	add.f32 	%f7750, %f7749, %f7622;
	st.f32 	[%rd94+136], %f7750;
	ld.f32 	%f7751, [%rd83+140];
	add.f32 	%f7752, %f7751, %f7624;
	st.f32 	[%rd94+140], %f7752;
	ld.f32 	%f7753, [%rd83+144];
	add.f32 	%f7754, %f7753, %f7626;
	st.f32 	[%rd94+144], %f7754;
	ld.f32 	%f7755, [%rd83+148];
	add.f32 	%f7756, %f7755, %f7628;
	st.f32 	[%rd94+148], %f7756;
	ld.f32 	%f7757, [%rd83+152];
	add.f32 	%f7758, %f7757, %f7630;
	st.f32 	[%rd94+152], %f7758;
	ld.f32 	%f7759, [%rd83+156];
	add.f32 	%f7760, %f7759, %f7632;
	st.f32 	[%rd94+156], %f7760;
	ld.f32 	%f7761, [%rd83+160];
	add.f32 	%f7762, %f7761, %f7634;
	st.f32 	[%rd94+160], %f7762;
	ld.f32 	%f7763, [%rd83+164];
	add.f32 	%f7764, %f7763, %f7636;
	st.f32 	[%rd94+164], %f7764;
	ld.f32 	%f7765, [%rd83+168];
	add.f32 	%f7766, %f7765, %f7638;
	st.f32 	[%rd94+168], %f7766;
	ld.f32 	%f7767, [%rd83+172];
	add.f32 	%f7768, %f7767, %f7640;
	st.f32 	[%rd94+172], %f7768;
	ld.f32 	%f7769, [%rd83+176];
	add.f32 	%f7770, %f7769, %f7642;
	st.f32 	[%rd94+176], %f7770;
	ld.f32 	%f7771, [%rd83+180];
	add.f32 	%f7772, %f7771, %f7644;
	st.f32 	[%rd94+180], %f7772;
	ld.f32 	%f7773, [%rd83+184];
	add.f32 	%f7774, %f7773, %f7646;
	st.f32 	[%rd94+184], %f7774;
	ld.f32 	%f7775, [%rd83+188];
	add.f32 	%f7776, %f7775, %f7648;
	st.f32 	[%rd94+188], %f7776;
	ld.f32 	%f7777, [%rd83+192];
	add.f32 	%f7778, %f7777, %f7650;
	st.f32 	[%rd94+192], %f7778;
	ld.f32 	%f7779, [%rd83+196];
	add.f32 	%f7780, %f7779, %f7652;
	st.f32 	[%rd94+196], %f7780;
	ld.f32 	%f7781, [%rd83+200];
	add.f32 	%f7782, %f7781, %f7654;
	st.f32 	[%rd94+200], %f7782;
	ld.f32 	%f7783, [%rd83+204];
	add.f32 	%f7784, %f7783, %f7656;
	st.f32 	[%rd94+204], %f7784;
	ld.f32 	%f7785, [%rd83+208];
	add.f32 	%f7786, %f7785, %f7658;
	st.f32 	[%rd94+208], %f7786;
	ld.f32 	%f7787, [%rd83+212];
	add.f32 	%f7788, %f7787, %f7660;
	st.f32 	[%rd94+212], %f7788;
	ld.f32 	%f7789, [%rd83+216];
	add.f32 	%f7790, %f7789, %f7662;
	st.f32 	[%rd94+216], %f7790;
	ld.f32 	%f7791, [%rd83+220];
	add.f32 	%f7792, %f7791, %f7664;
	st.f32 	[%rd94+220], %f7792;
	ld.f32 	%f7793, [%rd83+224];
	add.f32 	%f7794, %f7793, %f7666;
	st.f32 	[%rd94+224], %f7794;
	ld.f32 	%f7795, [%rd83+228];
	add.f32 	%f7796, %f7795, %f7668;
	st.f32 	[%rd94+228], %f7796;
	ld.f32 	%f7797, [%rd83+232];
	add.f32 	%f7798, %f7797, %f7670;
	st.f32 	[%rd94+232], %f7798;
	ld.f32 	%f7799, [%rd83+236];
	add.f32 	%f7800, %f7799, %f7672;
	st.f32 	[%rd94+236], %f7800;
	ld.f32 	%f7801, [%rd83+240];
	add.f32 	%f7802, %f7801, %f7674;
	st.f32 	[%rd94+240], %f7802;
	ld.f32 	%f7803, [%rd83+244];
	add.f32 	%f7804, %f7803, %f7676;
	st.f32 	[%rd94+244], %f7804;
	ld.f32 	%f7805, [%rd83+248];
	add.f32 	%f7806, %f7805, %f7678;
	st.f32 	[%rd94+248], %f7806;
	ld.f32 	%f7807, [%rd83+252];
	add.f32 	%f7808, %f7807, %f7680;
	st.f32 	[%rd94+252], %f7808;
	ld.shared.u64 	%rd84, [_ZZN3cub18CUB_300001_SM_10006detail6reduce28DeviceReduceSingleTileKernelINS2_10policy_hubIPfy9sum_deltaE10Policy1000EN6thrust24THRUST_300001_SM_1000_NS6detail15normal_iteratorINSA_10device_ptrIS5_EEEEPS5_yS6_S5_S5_N4cuda3std3__410__identityEEEvT0_T1_T2_T3_T4_T6_E12temp_storage+40];
	ld.f32 	%f7809, [%rd84];
	add.f32 	%f7810, %f7809, %f7682;
	st.f32 	[%rd94], %f7810;
	ld.f32 	%f7811, [%rd84+4];
	add.f32 	%f7812, %f7811, %f7684;
	st.f32 	[%rd94+4], %f7812;
	ld.f32 	%f7813, [%rd84+8];
	add.f32 	%f7814, %f7813, %f7686;
	st.f32 	[%rd94+8], %f7814;
	ld.f32 	%f7815, [%rd84+12];
	add.f32 	%f7816, %f7815, %f7688;
	st.f32 	[%rd94+12], %f7816;
	ld.f32 	%f7817, [%rd84+16];
	add.f32 	%f7818, %f7817, %f7690;
	st.f32 	[%rd94+16], %f7818;
	ld.f32 	%f7819, [%rd84+20];
	add.f32 	%f7820, %f7819, %f7692;
	st.f32 	[%rd94+20], %f7820;
	ld.f32 	%f7821, [%rd84+24];
	add.f32 	%f7822, %f7821, %f7694;
	st.f32 	[%rd94+24], %f7822;
	ld.f32 	%f7823, [%rd84+28];
	add.f32 	%f7824, %f7823, %f7696;
	st.f32 	[%rd94+28], %f7824;
	ld.f32 	%f7825, [%rd84+32];
	add.f32 	%f7826, %f7825, %f7698;
	st.f32 	[%rd94+32], %f7826;
	ld.f32 	%f7827, [%rd84+36];
	add.f32 	%f7828, %f7827, %f7700;
	st.f32 	[%rd94+36], %f7828;
	ld.f32 	%f7829, [%rd84+40];
	add.f32 	%f7830, %f7829, %f7702;
	st.f32 	[%rd94+40], %f7830;
	ld.f32 	%f7831, [%rd84+44];
	add.f32 	%f7832, %f7831, %f7704;
	st.f32 	[%rd94+44], %f7832;
	ld.f32 	%f7833, [%rd84+48];
	add.f32 	%f7834, %f7833, %f7706;
	st.f32 	[%rd94+48], %f7834;
	ld.f32 	%f7835, [%rd84+52];
	add.f32 	%f7836, %f7835, %f7708;
	st.f32 	[%rd94+52], %f7836;
	ld.f32 	%f7837, [%rd84+56];
	add.f32 	%f7838, %f7837, %f7710;
	st.f32 	[%rd94+56], %f7838;
	ld.f32 	%f7839, [%rd84+60];
	add.f32 	%f7840, %f7839, %f7712;
	st.f32 	[%rd94+60], %f7840;
	ld.f32 	%f7841, [%rd84+64];
	add.f32 	%f7842, %f7841, %f7714;
	st.f32 	[%rd94+64], %f7842;
	ld.f32 	%f7843, [%rd84+68];
	add.f32 	%f7844, %f7843, %f7716;
	st.f32 	[%rd94+68], %f7844;
	ld.f32 	%f7845, [%rd84+72];
	add.f32 	%f7846, %f7845, %f7718;
	st.f32 	[%rd94+72], %f7846;
	ld.f32 	%f7847, [%rd84+76];
	add.f32 	%f7848, %f7847, %f7720;
	st.f32 	[%rd94+76], %f7848;
	ld.f32 	%f7849, [%rd84+80];
	add.f32 	%f7850, %f7849, %f7722;
	st.f32 	[%rd94+80], %f7850;
	ld.f32 	%f7851, [%rd84+84];
	add.f32 	%f7852, %f7851, %f7724;
	st.f32 	[%rd94+84], %f7852;
	ld.f32 	%f7853, [%rd84+88];
	add.f32 	%f7854, %f7853, %f7726;
	st.f32 	[%rd94+88], %f7854;
	ld.f32 	%f7855, [%rd84+92];
	add.f32 	%f7856, %f7855, %f7728;
	st.f32 	[%rd94+92], %f7856;
	ld.f32 	%f7857, [%rd84+96];
	add.f32 	%f7858, %f7857, %f7730;
	st.f32 	[%rd94+96], %f7858;
	ld.f32 	%f7859, [%rd84+100];
	add.f32 	%f7860, %f7859, %f7732;
	st.f32 	[%rd94+100], %f7860;
	ld.f32 	%f7861, [%rd84+104];
	add.f32 	%f7862, %f7861, %f7734;
	st.f32 	[%rd94+104], %f7862;
	ld.f32 	%f7863, [%rd84+108];
	add.f32 	%f7864, %f7863, %f7736;
	st.f32 	[%rd94+108], %f7864;
	ld.f32 	%f7865, [%rd84+112];
	add.f32 	%f7866, %f7865, %f7738;
	st.f32 	[%rd94+112], %f7866;
	ld.f32 	%f7867, [%rd84+116];
	add.f32 	%f7868, %f7867, %f7740;
	st.f32 	[%rd94+116], %f7868;
	ld.f32 	%f7869, [%rd84+120];
	add.f32 	%f7870, %f7869, %f7742;
	st.f32 	[%rd94+120], %f7870;
	ld.f32 	%f7871, [%rd84+124];
	add.f32 	%f7872, %f7871, %f7744;
	st.f32 	[%rd94+124], %f7872;
	ld.f32 	%f7873, [%rd84+128];
	add.f32 	%f7874, %f7873, %f7746;
	st.f32 	[%rd94+128], %f7874;
	ld.f32 	%f7875, [%rd84+132];
	add.f32 	%f7876, %f7875, %f7748;
	st.f32 	[%rd94+132], %f7876;
	ld.f32 	%f7877, [%rd84+136];
	add.f32 	%f7878, %f7877, %f7750;
	st.f32 	[%rd94+136], %f7878;
	ld.f32 	%f7879, [%rd84+140];
	add.f32 	%f7880, %f7879, %f7752;
	st.f32 	[%rd94+140], %f7880;
	ld.f32 	%f7881, [%rd84+144];
	add.f32 	%f7882, %f7881, %f7754;
	st.f32 	[%rd94+144], %f7882;
	ld.f32 	%f7883, [%rd84+148];
	add.f32 	%f7884, %f7883, %f7756;
	st.f32 	[%rd94+148], %f7884;
	ld.f32 	%f7885, [%rd84+152];
	add.f32 	%f7886, %f7885, %f7758;
	st.f32 	[%rd94+152], %f7886;
	ld.f32 	%f7887, [%rd84+156];
	add.f32 	%f7888, %f7887, %f7760;
	st.f32 	[%rd94+156], %f7888;
	ld.f32 	%f7889, [%rd84+160];
	add.f32 	%f7890, %f7889, %f7762;
	st.f32 	[%rd94+160], %f7890;
	ld.f32 	%f7891, [%rd84+164];
	add.f32 	%f7892, %f7891, %f7764;
	st.f32 	[%rd94+164], %f7892;
	ld.f32 	%f7893, [%rd84+168];
	add.f32 	%f7894, %f7893, %f7766;
	st.f32 	[%rd94+168], %f7894;
	ld.f32 	%f7895, [%rd84+172];
	add.f32 	%f7896, %f7895, %f7768;
	st.f32 	[%rd94+172], %f7896;
	ld.f32 	%f7897, [%rd84+176];
	add.f32 	%f7898, %f7897, %f7770;
	st.f32 	[%rd94+176], %f7898;
	ld.f32 	%f7899, [%rd84+180];
	add.f32 	%f7900, %f7899, %f7772;
	st.f32 	[%rd94+180], %f7900;
	ld.f32 	%f7901, [%rd84+184];
	add.f32 	%f7902, %f7901, %f7774;
	st.f32 	[%rd94+184], %f7902;
	ld.f32 	%f7903, [%rd84+188];
	add.f32 	%f7904, %f7903, %f7776;
	st.f32 	[%rd94+188], %f7904;
	ld.f32 	%f7905, [%rd84+192];
	add.f32 	%f7906, %f7905, %f7778;
	st.f32 	[%rd94+192], %f7906;
	ld.f32 	%f7907, [%rd84+196];
	add.f32 	%f7908, %f7907, %f7780;
	st.f32 	[%rd94+196], %f7908;
	ld.f32 	%f7909, [%rd84+200];
	add.f32 	%f7910, %f7909, %f7782;
	st.f32 	[%rd94+200], %f7910;
	ld.f32 	%f7911, [%rd84+204];
	add.f32 	%f7912, %f7911, %f7784;
	st.f32 	[%rd94+204], %f7912;
	ld.f32 	%f7913, [%rd84+208];
	add.f32 	%f7914, %f7913, %f7786;
	st.f32 	[%rd94+208], %f7914;
	ld.f32 	%f7915, [%rd84+212];
	add.f32 	%f7916, %f7915, %f7788;
	st.f32 	[%rd94+212], %f7916;
	ld.f32 	%f7917, [%rd84+216];
	add.f32 	%f7918, %f7917, %f7790;
	st.f32 	[%rd94+216], %f7918;
	ld.f32 	%f7919, [%rd84+220];
	add.f32 	%f7920, %f7919, %f7792;
	st.f32 	[%rd94+220], %f7920;
	ld.f32 	%f7921, [%rd84+224];
	add.f32 	%f7922, %f7921, %f7794;
	st.f32 	[%rd94+224], %f7922;
	ld.f32 	%f7923, [%rd84+228];
	add.f32 	%f7924, %f7923, %f7796;
	st.f32 	[%rd94+228], %f7924;
	ld.f32 	%f7925, [%rd84+232];
	add.f32 	%f7926, %f7925, %f7798;
	st.f32 	[%rd94+232], %f7926;
	ld.f32 	%f7927, [%rd84+236];
	add.f32 	%f7928, %f7927, %f7800;
	st.f32 	[%rd94+236], %f7928;
	ld.f32 	%f7929, [%rd84+240];
	add.f32 	%f7930, %f7929, %f7802;
	st.f32 	[%rd94+240], %f7930;
	ld.f32 	%f7931, [%rd84+244];
	add.f32 	%f7932, %f7931, %f7804;
	st.f32 	[%rd94+244], %f7932;
	ld.f32 	%f7933, [%rd84+248];
	add.f32 	%f7934, %f7933, %f7806;
	st.f32 	[%rd94+248], %f7934;
	ld.f32 	%f7935, [%rd84+252];
	add.f32 	%f7936, %f7935, %f7808;
	st.f32 	[%rd94+252], %f7936;
	ld.shared.u64 	%rd85, [_ZZN3cub18CUB_300001_SM_10006detail6reduce28DeviceReduceSingleTileKernelINS2_10policy_hubIPfy9sum_deltaE10Policy1000EN6thrust24THRUST_300001_SM_1000_NS6detail15normal_iteratorINSA_10device_ptrIS5_EEEEPS5_yS6_S5_S5_N4cuda3std3__410__identityEEEvT0_T1_T2_T3_T4_T6_E12temp_storage+48];
	ld.f32 	%f7937, [%rd85];
	add.f32 	%f7938, %f7937, %f7810;
	st.f32 	[%rd94], %f7938;
	ld.f32 	%f7939, [%rd85+4];
	add.f32 	%f7940, %f7939, %f7812;
	st.f32 	[%rd94+4], %f7940;
	ld.f32 	%f7941, [%rd85+8];
	add.f32 	%f7942, %f7941, %f7814;
	st.f32 	[%rd94+8], %f7942;
	ld.f32 	%f7943, [%rd85+12];
	add.f32 	%f7944, %f7943, %f7816;
	st.f32 	[%rd94+12], %f7944;
	ld.f32 	%f7945, [%rd85+16];
	add.f32 	%f7946, %f7945, %f7818;
	st.f32 	[%rd94+16], %f7946;
	ld.f32 	%f7947, [%rd85+20];
	add.f32 	%f7948, %f7947, %f7820;
	st.f32 	[%rd94+20], %f7948;
	ld.f32 	%f7949, [%rd85+24];
	add.f32 	%f7950, %f7949, %f7822;
	st.f32 	[%rd94+24], %f7950;
	ld.f32 	%f7951, [%rd85+28];
	add.f32 	%f7952, %f7951, %f7824;
	st.f32 	[%rd94+28], %f7952;
	ld.f32 	%f7953, [%rd85+32];
	add.f32 	%f7954, %f7953, %f7826;
	st.f32 	[%rd94+32], %f7954;
	ld.f32 	%f7955, [%rd85+36];
	add.f32 	%f7956, %f7955, %f7828;
	st.f32 	[%rd94+36], %f7956;
	ld.f32 	%f7957, [%rd85+40];
	add.f32 	%f7958, %f7957, %f7830;
	st.f32 	[%rd94+40], %f7958;
	ld.f32 	%f7959, [%rd85+44];
	add.f32 	%f7960, %f7959, %f7832;
	st.f32 	[%rd94+44], %f7960;
	ld.f32 	%f7961, [%rd85+48];
	add.f32 	%f7962, %f7961, %f7834;
	st.f32 	[%rd94+48], %f7962;
	ld.f32 	%f7963, [%rd85+52];
	add.f32 	%f7964, %f7963, %f7836;
	st.f32 	[%rd94+52], %f7964;
	ld.f32 	%f7965, [%rd85+56];
	add.f32 	%f7966, %f7965, %f7838;
	st.f32 	[%rd94+56], %f7966;
	ld.f32 	%f7967, [%rd85+60];
	add.f32 	%f7968, %f7967, %f7840;
	st.f32 	[%rd94+60], %f7968;
	ld.f32 	%f7969, [%rd85+64];
	add.f32 	%f7970, %f7969, %f7842;
	st.f32 	[%rd94+64], %f7970;
	ld.f32 	%f7971, [%rd85+68];
	add.f32 	%f7972, %f7971, %f7844;
	st.f32 	[%rd94+68], %f7972;
	ld.f32 	%f7973, [%rd85+72];
	add.f32 	%f7974, %f7973, %f7846;
	st.f32 	[%rd94+72], %f7974;
	ld.f32 	%f7975, [%rd85+76];
	add.f32 	%f7976, %f7975, %f7848;
	st.f32 	[%rd94+76], %f7976;
	ld.f32 	%f7977, [%rd85+80];
	add.f32 	%f7978, %f7977, %f7850;
	st.f32 	[%rd94+80], %f7978;
	ld.f32 	%f7979, [%rd85+84];
	add.f32 	%f7980, %f7979, %f7852;
	st.f32 	[%rd94+84], %f7980;
	ld.f32 	%f7981, [%rd85+88];
	add.f32 	%f7982, %f7981, %f7854;
	st.f32 	[%rd94+88], %f7982;
	ld.f32 	%f7983, [%rd85+92];
	add.f32 	%f7984, %f7983, %f7856;
	st.f32 	[%rd94+92], %f7984;
	ld.f32 	%f7985, [%rd85+96];
	add.f32 	%f7986, %f7985, %f7858;
	st.f32 	[%rd94+96], %f7986;
	ld.f32 	%f7987, [%rd85+100];
	add.f32 	%f7988, %f7987, %f7860;
	st.f32 	[%rd94+100], %f7988;
	ld.f32 	%f7989, [%rd85+104];
	add.f32 	%f7990, %f7989, %f7862;
	st.f32 	[%rd94+104], %f7990;
	ld.f32 	%f7991, [%rd85+108];
	add.f32 	%f7992, %f7991, %f7864;
	st.f32 	[%rd94+108], %f7992;
	ld.f32 	%f7993, [%rd85+112];
	add.f32 	%f7994, %f7993, %f7866;
	st.f32 	[%rd94+112], %f7994;
	ld.f32 	%f7995, [%rd85+116];
	add.f32 	%f7996, %f7995, %f7868;
	st.f32 	[%rd94+116], %f7996;
	ld.f32 	%f7997, [%rd85+120];
	add.f32 	%f7998, %f7997, %f7870;
	st.f32 	[%rd94+120], %f7998;
	ld.f32 	%f7999, [%rd85+124];
	add.f32 	%f8000, %f7999, %f7872;
	st.f32 	[%rd94+124], %f8000;
	ld.f32 	%f8001, [%rd85+128];
	add.f32 	%f8002, %f8001, %f7874;
	st.f32 	[%rd94+128], %f8002;
	ld.f32 	%f8003, [%rd85+132];
	add.f32 	%f8004, %f8003, %f7876;
	st.f32 	[%rd94+132], %f8004;
	ld.f32 	%f8005, [%rd85+136];
	add.f32 	%f8006, %f8005, %f7878;
	st.f32 	[%rd94+136], %f8006;
	ld.f32 	%f8007, [%rd85+140];
	add.f32 	%f8008, %f8007, %f7880;
	st.f32 	[%rd94+140], %f8008;
	ld.f32 	%f8009, [%rd85+144];
	add.f32 	%f8010, %f8009, %f7882;
	st.f32 	[%rd94+144], %f8010;
	ld.f32 	%f8011, [%rd85+148];
	add.f32 	%f8012, %f8011, %f7884;
	st.f32 	[%rd94+148], %f8012;
	ld.f32 	%f8013, [%rd85+152];
	add.f32 	%f8014, %f8013, %f7886;
	st.f32 	[%rd94+152], %f8014;
	ld.f32 	%f8015, [%rd85+156];
	add.f32 	%f8016, %f8015, %f7888;
	st.f32 	[%rd94+156], %f8016;
	ld.f32 	%f8017, [%rd85+160];
	add.f32 	%f8018, %f8017, %f7890;
	st.f32 	[%rd94+160], %f8018;
	ld.f32 	%f8019, [%rd85+164];
	add.f32 	%f8020, %f8019, %f7892;
	st.f32 	[%rd94+164], %f8020;
	ld.f32 	%f8021, [%rd85+168];
	add.f32 	%f8022, %f8021, %f7894;
	st.f32 	[%rd94+168], %f8022;
	ld.f32 	%f8023, [%rd85+172];
	add.f32 	%f8024, %f8023, %f7896;
	st.f32 	[%rd94+172], %f8024;
	ld.f32 	%f8025, [%rd85+176];
	add.f32 	%f8026, %f8025, %f7898;
	st.f32 	[%rd94+176], %f8026;
	ld.f32 	%f8027, [%rd85+180];
	add.f32 	%f8028, %f8027, %f7900;
	st.f32 	[%rd94+180], %f8028;
	ld.f32 	%f8029, [%rd85+184];
	add.f32 	%f8030, %f8029, %f7902;
	st.f32 	[%rd94+184], %f8030;
	ld.f32 	%f8031, [%rd85+188];
	add.f32 	%f8032, %f8031, %f7904;
	st.f32 	[%rd94+188], %f8032;
	ld.f32 	%f8033, [%rd85+192];
	add.f32 	%f8034, %f8033, %f7906;
	st.f32 	[%rd94+192], %f8034;
	ld.f32 	%f8035, [%rd85+196];
	add.f32 	%f8036, %f8035, %f7908;
	st.f32 	[%rd94+196], %f8036;
	ld.f32 	%f8037, [%rd85+200];
	add.f32 	%f8038, %f8037, %f7910;
	st.f32 	[%rd94+200], %f8038;
	ld.f32 	%f8039, [%rd85+204];
	add.f32 	%f8040, %f8039, %f7912;
	st.f32 	[%rd94+204], %f8040;
	ld.f32 	%f8041, [%rd85+208];
	add.f32 	%f8042, %f8041, %f7914;
	st.f32 	[%rd94+208], %f8042;
	ld.f32 	%f8043, [%rd85+212];
	add.f32 	%f8044, %f8043, %f7916;
	st.f32 	[%rd94+212], %f8044;
	ld.f32 	%f8045, [%rd85+216];
	add.f32 	%f8046, %f8045, %f7918;
	st.f32 	[%rd94+216], %f8046;
	ld.f32 	%f8047, [%rd85+220];
	add.f32 	%f8048, %f8047, %f7920;
	st.f32 	[%rd94+220], %f8048;
	ld.f32 	%f8049, [%rd85+224];
	add.f32 	%f8050, %f8049, %f7922;
	st.f32 	[%rd94+224], %f8050;
	ld.f32 	%f8051, [%rd85+228];
	add.f32 	%f8052, %f8051, %f7924;
	st.f32 	[%rd94+228], %f8052;
	ld.f32 	%f8053, [%rd85+232];
	add.f32 	%f8054, %f8053, %f7926;
	st.f32 	[%rd94+232], %f8054;
	ld.f32 	%f8055, [%rd85+236];
	add.f32 	%f8056, %f8055, %f7928;
	st.f32 	[%rd94+236], %f8056;
	ld.f32 	%f8057, [%rd85+240];
	add.f32 	%f8058, %f8057, %f7930;
	st.f32 	[%rd94+240], %f8058;
	ld.f32 	%f8059, [%rd85+244];
	add.f32 	%f8060, %f8059, %f7932;
	st.f32 	[%rd94+244], %f8060;
	ld.f32 	%f8061, [%rd85+248];
	add.f32 	%f8062, %f8061, %f7934;
	st.f32 	[%rd94+248], %f8062;
	ld.f32 	%f8063, [%rd85+252];
	add.f32 	%f8064, %f8063, %f7936;
	st.f32 	[%rd94+252], %f8064;
	ld.shared.u64 	%rd86, [_ZZN3cub18CUB_300001_SM_10006detail6reduce28DeviceReduceSingleTileKernelINS2_10policy_hubIPfy9sum_deltaE10Policy1000EN6thrust24THRUST_300001_SM_1000_NS6detail15normal_iteratorINSA_10device_ptrIS5_EEEEPS5_yS6_S5_S5_N4cuda3std3__410__identityEEEvT0_T1_T2_T3_T4_T6_E12temp_storage+56];
	ld.f32 	%f8065, [%rd86];
	add.f32 	%f8066, %f8065, %f7938;
	st.f32 	[%rd94], %f8066;
	ld.f32 	%f8067, [%rd86+4];
	add.f32 	%f8068, %f8067, %f7940;
	st.f32 	[%rd94+4], %f8068;
	ld.f32 	%f8069, [%rd86+8];
	add.f32 	%f8070, %f8069, %f7942;
	st.f32 	[%rd94+8], %f8070;
	ld.f32 	%f8071, [%rd86+12];
	add.f32 	%f8072, %f8071, %f7944;
	st.f32 	[%rd94+12], %f8072;
	ld.f32 	%f8073, [%rd86+16];
	add.f32 	%f8074, %f8073, %f7946;
	st.f32 	[%rd94+16], %f8074;
	ld.f32 	%f8075, [%rd86+20];
	add.f32 	%f8076, %f8075, %f7948;
	st.f32 	[%rd94+20], %f8076;
	ld.f32 	%f8077, [%rd86+24];
	add.f32 	%f8078, %f8077, %f7950;
	st.f32 	[%rd94+24], %f8078;
	ld.f32 	%f8079, [%rd86+28];
	add.f32 	%f8080, %f8079, %f7952;
	st.f32 	[%rd94+28], %f8080;
	ld.f32 	%f8081, [%rd86+32];
	add.f32 	%f8082, %f8081, %f7954;
	st.f32 	[%rd94+32], %f8082;
	ld.f32 	%f8083, [%rd86+36];
	add.f32 	%f8084, %f8083, %f7956;
	st.f32 	[%rd94+36], %f8084;
	ld.f32 	%f8085, [%rd86+40];
	add.f32 	%f8086, %f8085, %f7958;
	st.f32 	[%rd94+40], %f8086;
	ld.f32 	%f8087, [%rd86+44];
	add.f32 	%f8088, %f8087, %f7960;
	st.f32 	[%rd94+44], %f8088;
	ld.f32 	%f8089, [%rd86+48];
	add.f32 	%f8090, %f8089, %f7962;
	st.f32 	[%rd94+48], %f8090;
	ld.f32 	%f8091, [%rd86+52];
	add.f32 	%f8092, %f8091, %f7964;
	st.f32 	[%rd94+52], %f8092;
	ld.f32 	%f8093, [%rd86+56];
	add.f32 	%f8094, %f8093, %f7966;
	st.f32 	[%rd94+56], %f8094;
	ld.f32 	%f8095, [%rd86+60];
	add.f32 	%f8096, %f8095, %f7968;
	st.f32 	[%rd94+60], %f8096;
	ld.f32 	%f8097, [%rd86+64];
	add.f32 	%f8098, %f8097, %f7970;
	st.f32 	[%rd94+64], %f8098;
	ld.f32 	%f8099, [%rd86+68];
	add.f32 	%f8100, %f8099, %f7972;
	st.f32 	[%rd94+68], %f8100;
	ld.f32 	%f8101, [%rd86+72];
	add.f32 	%f8102, %f8101, %f7974;
	st.f32 	[%rd94+72], %f8102;
	ld.f32 	%f8103, [%rd86+76];
	add.f32 	%f8104, %f8103, %f7976;
	st.f32 	[%rd94+76], %f8104;
	ld.f32 	%f8105, [%rd86+80];
	add.f32 	%f8106, %f8105, %f7978;
	st.f32 	[%rd94+80], %f8106;
	ld.f32 	%f8107, [%rd86+84];
	add.f32 	%f8108, %f8107, %f7980;
	st.f32 	[%rd94+84], %f8108;
	ld.f32 	%f8109, [%rd86+88];
	add.f32 	%f8110, %f8109, %f7982;
	st.f32 	[%rd94+88], %f8110;
	ld.f32 	%f8111, [%rd86+92];
	add.f32 	%f8112, %f8111, %f7984;
	st.f32 	[%rd94+92], %f8112;
	ld.f32 	%f8113, [%rd86+96];
	add.f32 	%f8114, %f8113, %f7986;
	st.f32 	[%rd94+96], %f8114;
	ld.f32 	%f8115, [%rd86+100];
	add.f32 	%f8116, %f8115, %f7988;
	st.f32 	[%rd94+100], %f8116;
	ld.f32 	%f8117, [%rd86+104];
	add.f32 	%f8118, %f8117, %f7990;
	st.f32 	[%rd94+104], %f8118;
	ld.f32 	%f8119, [%rd86+108];
	add.f32 	%f8120, %f8119, %f7992;
	st.f32 	[%rd94+108], %f8120;
	ld.f32 	%f8121, [%rd86+112];
	add.f32 	%f8122, %f8121, %f7994;
	st.f32 	[%rd94+112], %f8122;
	ld.f32 	%f8123, [%rd86+116];
	add.f32 	%f8124, %f8123, %f7996;
	st.f32 	[%rd94+116], %f8124;
	ld.f32 	%f8125, [%rd86+120];
	add.f32 	%f8126, %f8125, %f7998;
	st.f32 	[%rd94+120], %f8126;
	ld.f32 	%f8127, [%rd86+124];
	add.f32 	%f8128, %f8127, %f8000;
	st.f32 	[%rd94+124], %f8128;
	ld.f32 	%f8129, [%rd86+128];
	add.f32 	%f8130, %f8129, %f8002;
	st.f32 	[%rd94+128], %f8130;
	ld.f32 	%f8131, [%rd86+132];
	add.f32 	%f8132, %f8131, %f8004;
	st.f32 	[%rd94+132], %f8132;
	ld.f32 	%f8133, [%rd86+136];
	add.f32 	%f8134, %f8133, %f8006;
	st.f32 	[%rd94+136], %f8134;
	ld.f32 	%f8135, [%rd86+140];
	add.f32 	%f8136, %f8135, %f8008;
	st.f32 	[%rd94+140], %f8136;
	ld.f32 	%f8137, [%rd86+144];
	add.f32 	%f8138, %f8137, %f8010;
	st.f32 	[%rd94+144], %f8138;
	ld.f32 	%f8139, [%rd86+148];
	add.f32 	%f8140, %f8139, %f8012;
	st.f32 	[%rd94+148], %f8140;
	ld.f32 	%f8141, [%rd86+152];
	add.f32 	%f8142, %f8141, %f8014;
	st.f32 	[%rd94+152], %f8142;
	ld.f32 	%f8143, [%rd86+156];
	add.f32 	%f8144, %f8143, %f8016;
	st.f32 	[%rd94+156], %f8144;
	ld.f32 	%f8145, [%rd86+160];
	add.f32 	%f8146, %f8145, %f8018;
	st.f32 	[%rd94+160], %f8146;
	ld.f32 	%f8147, [%rd86+164];
	add.f32 	%f8148, %f8147, %f8020;
	st.f32 	[%rd94+164], %f8148;
	ld.f32 	%f8149, [%rd86+168];
	add.f32 	%f8150, %f8149, %f8022;
	st.f32 	[%rd94+168], %f8150;
	ld.f32 	%f8151, [%rd86+172];
	add.f32 	%f8152, %f8151, %f8024;
	st.f32 	[%rd94+172], %f8152;
	ld.f32 	%f8153, [%rd86+176];
	add.f32 	%f8154, %f8153, %f8026;
	st.f32 	[%rd94+176], %f8154;
	ld.f32 	%f8155, [%rd86+180];
	add.f32 	%f8156, %f8155, %f8028;
	st.f32 	[%rd94+180], %f8156;
	ld.f32 	%f8157, [%rd86+184];
	add.f32 	%f8158, %f8157, %f8030;
	st.f32 	[%rd94+184], %f8158;
	ld.f32 	%f8159, [%rd86+188];
	add.f32 	%f8160, %f8159, %f8032;
	st.f32 	[%rd94+188], %f8160;
	ld.f32 	%f8161, [%rd86+192];
	add.f32 	%f8162, %f8161, %f8034;
	st.f32 	[%rd94+192], %f8162;
	ld.f32 	%f8163, [%rd86+196];
	add.f32 	%f8164, %f8163, %f8036;
	st.f32 	[%rd94+196], %f8164;
	ld.f32 	%f8165, [%rd86+200];
	add.f32 	%f8166, %f8165, %f8038;
	st.f32 	[%rd94+200], %f8166;
	ld.f32 	%f8167, [%rd86+204];
	add.f32 	%f8168, %f8167, %f8040;
	st.f32 	[%rd94+204], %f8168;
	ld.f32 	%f8169, [%rd86+208];
	add.f32 	%f8170, %f8169, %f8042;
	st.f32 	[%rd94+208], %f8170;
	ld.f32 	%f8171, [%rd86+212];
	add.f32 	%f8172, %f8171, %f8044;
	st.f32 	[%rd94+212], %f8172;
	ld.f32 	%f8173, [%rd86+216];
	add.f32 	%f8174, %f8173, %f8046;
	st.f32 	[%rd94+216], %f8174;
	ld.f32 	%f8175, [%rd86+220];
	add.f32 	%f8176, %f8175, %f8048;
	st.f32 	[%rd94+220], %f8176;
	ld.f32 	%f8177, [%rd86+224];
	add.f32 	%f8178, %f8177, %f8050;
	st.f32 	[%rd94+224], %f8178;
	ld.f32 	%f8179, [%rd86+228];
	add.f32 	%f8180, %f8179, %f8052;
	st.f32 	[%rd94+228], %f8180;
	ld.f32 	%f8181, [%rd86+232];
	add.f32 	%f8182, %f8181, %f8054;
	st.f32 	[%rd94+232], %f8182;
	ld.f32 	%f8183, [%rd86+236];
	add.f32 	%f8184, %f8183, %f8056;
	st.f32 	[%rd94+236], %f8184;
	ld.f32 	%f8185, [%rd86+240];
	add.f32 	%f8186, %f8185, %f8058;
	st.f32 	[%rd94+240], %f8186;
	ld.f32 	%f8187, [%rd86+244];
	add.f32 	%f8188, %f8187, %f8060;
	st.f32 	[%rd94+244], %f8188;
	ld.f32 	%f8189, [%rd86+248];
	add.f32 	%f8190, %f8189, %f8062;
	st.f32 	[%rd94+248], %f8190;
	ld.f32 	%f8191, [%rd86+252];
	add.f32 	%f8192, %f8191, %f8064;
	st.f32 	[%rd94+252], %f8192;
	ld.shared.u64 	%rd87, [_ZZN3cub18CUB_300001_SM_10006detail6reduce28DeviceReduceSingleTileKernelINS2_10policy_hubIPfy9sum_deltaE10Policy1000EN6thrust24THRUST_300001_SM_1000_NS6detail15normal_iteratorINSA_10device_ptrIS5_EEEEPS5_yS6_S5_S5_N4cuda3std3__410__identityEEEvT0_T1_T2_T3_T4_T6_E12temp_storage+64];
	ld.f32 	%f8193, [%rd87];
	add.f32 	%f8194, %f8193, %f8066;
	st.f32 	[%rd94], %f8194;
	ld.f32 	%f8195, [%rd87+4];
	add.f32 	%f8196, %f8195, %f8068;
	st.f32 	[%rd94+4], %f8196;
	ld.f32 	%f8197, [%rd87+8];
	add.f32 	%f8198, %f8197, %f8070;
	st.f32 	[%rd94+8], %f8198;
	ld.f32 	%f8199, [%rd87+12];
	add.f32 	%f8200, %f8199, %f8072;
	st.f32 	[%rd94+12], %f8200;
	ld.f32 	%f8201, [%rd87+16];
	add.f32 	%f8202, %f8201, %f8074;
	st.f32 	[%rd94+16], %f8202;
	ld.f32 	%f8203, [%rd87+20];
	add.f32 	%f8204, %f8203, %f8076;
	st.f32 	[%rd94+20], %f8204;
	ld.f32 	%f8205, [%rd87+24];
	add.f32 	%f8206, %f8205, %f8078;
	st.f32 	[%rd94+24], %f8206;
	ld.f32 	%f8207, [%rd87+28];
	add.f32 	%f8208, %f8207, %f8080;
	st.f32 	[%rd94+28], %f8208;
	ld.f32 	%f8209, [%rd87+32];
	add.f32 	%f8210, %f8209, %f8082;
	st.f32 	[%rd94+32], %f8210;
	ld.f32 	%f8211, [%rd87+36];
	add.f32 	%f8212, %f8211, %f8084;
	st.f32 	[%rd94+36], %f8212;
	ld.f32 	%f8213, [%rd87+40];
	add.f32 	%f8214, %f8213, %f8086;
	st.f32 	[%rd94+40], %f8214;
	ld.f32 	%f8215, [%rd87+44];
	add.f32 	%f8216, %f8215, %f8088;
	st.f32 	[%rd94+44], %f8216;
	ld.f32 	%f8217, [%rd87+48];
	add.f32 	%f8218, %f8217, %f8090;
	st.f32 	[%rd94+48], %f8218;
	ld.f32 	%f8219, [%rd87+52];
	add.f32 	%f8220, %f8219, %f8092;
	st.f32 	[%rd94+52], %f8220;
	ld.f32 	%f8221, [%rd87+56];
	add.f32 	%f8222, %f8221, %f8094;
	st.f32 	[%rd94+56], %f8222;
	ld.f32 	%f8223, [%rd87+60];
	add.f32 	%f8224, %f8223, %f8096;
	st.f32 	[%rd94+60], %f8224;
	ld.f32 	%f8225, [%rd87+64];
	add.f32 	%f8226, %f8225, %f8098;
	st.f32 	[%rd94+64], %f8226;
	ld.f32 	%f8227, [%rd87+68];
	add.f32 	%f8228, %f8227, %f8100;
	st.f32 	[%rd94+68], %f8228;
	ld.f32 	%f8229, [%rd87+72];
	add.f32 	%f8230, %f8229, %f8102;
	st.f32 	[%rd94+72], %f8230;
	ld.f32 	%f8231, [%rd87+76];
	add.f32 	%f8232, %f8231, %f8104;
	st.f32 	[%rd94+76], %f8232;
	ld.f32 	%f8233, [%rd87+80];
	add.f32 	%f8234, %f8233, %f8106;
	st.f32 	[%rd94+80], %f8234;
	ld.f32 	%f8235, [%rd87+84];
	add.f32 	%f8236, %f8235, %f8108;
	st.f32 	[%rd94+84], %f8236;
	ld.f32 	%f8237, [%rd87+88];
	add.f32 	%f8238, %f8237, %f8110;
	st.f32 	[%rd94+88], %f8238;
	ld.f32 	%f8239, [%rd87+92];
	add.f32 	%f8240, %f8239, %f8112;
	st.f32 	[%rd94+92], %f8240;
	ld.f32 	%f8241, [%rd87+96];
	add.f32 	%f8242, %f8241, %f8114;
	st.f32 	[%rd94+96], %f8242;
	ld.f32 	%f8243, [%rd87+100];
	add.f32 	%f8244, %f8243, %f8116;
	st.f32 	[%rd94+100], %f8244;
	ld.f32 	%f8245, [%rd87+104];
	add.f32 	%f8246, %f8245, %f8118;
	st.f32 	[%rd94+104], %f8246;
	ld.f32 	%f8247, [%rd87+108];
	add.f32 	%f8248, %f8247, %f8120;
	st.f32 	[%rd94+108], %f8248;
	ld.f32 	%f8249, [%rd87+112];
	add.f32 	%f8250, %f8249, %f8122;
	st.f32 	[%rd94+112], %f8250;
	ld.f32 	%f8251, [%rd87+116];
	add.f32 	%f8252, %f8251, %f8124;
	st.f32 	[%rd94+116], %f8252;
	ld.f32 	%f8253, [%rd87+120];
	add.f32 	%f8254, %f8253, %f8126;
	st.f32 	[%rd94+120], %f8254;
	ld.f32 	%f8255, [%rd87+124];
	add.f32 	%f8256, %f8255, %f8128;
	st.f32 	[%rd94+124], %f8256;
	ld.f32 	%f8257, [%rd87+128];
	add.f32 	%f8258, %f8257, %f8130;
	st.f32 	[%rd94+128], %f8258;
	ld.f32 	%f8259, [%rd87+132];
	add.f32 	%f8260, %f8259, %f8132;
	st.f32 	[%rd94+132], %f8260;
	ld.f32 	%f8261, [%rd87+136];
	add.f32 	%f8262, %f8261, %f8134;
	st.f32 	[%rd94+136], %f8262;
	ld.f32 	%f8263, [%rd87+140];
	add.f32 	%f8264, %f8263, %f8136;
	st.f32 	[%rd94+140], %f8264;
	ld.f32 	%f8265, [%rd87+144];
	add.f32 	%f8266, %f8265, %f8138;
	st.f32 	[%rd94+144], %f8266;
	ld.f32 	%f8267, [%rd87+148];
	add.f32 	%f8268, %f8267, %f8140;
	st.f32 	[%rd94+148], %f8268;
	ld.f32 	%f8269, [%rd87+152];
	add.f32 	%f8270, %f8269, %f8142;
	st.f32 	[%rd94+152], %f8270;
	ld.f32 	%f8271, [%rd87+156];
	add.f32 	%f8272, %f8271, %f8144;
	st.f32 	[%rd94+156], %f8272;
	ld.f32 	%f8273, [%rd87+160];
	add.f32 	%f8274, %f8273, %f8146;
	st.f32 	[%rd94+160], %f8274;
	ld.f32 	%f8275, [%rd87+164];
	add.f32 	%f8276, %f8275, %f8148;
	st.f32 	[%rd94+164], %f8276;
	ld.f32 	%f8277, [%rd87+168];
	add.f32 	%f8278, %f8277, %f8150;
	st.f32 	[%rd94+168], %f8278;
	ld.f32 	%f8279, [%rd87+172];
	add.f32 	%f8280, %f8279, %f8152;
	st.f32 	[%rd94+172], %f8280;
	ld.f32 	%f8281, [%rd87+176];
	add.f32 	%f8282, %f8281, %f8154;
	st.f32 	[%rd94+176], %f8282;
	ld.f32 	%f8283, [%rd87+180];
	add.f32 	%f8284, %f8283, %f8156;
	st.f32 	[%rd94+180], %f8284;
	ld.f32 	%f8285, [%rd87+184];
	add.f32 	%f8286, %f8285, %f8158;
	st.f32 	[%rd94+184], %f8286;
	ld.f32 	%f8287, [%rd87+188];
	add.f32 	%f8288, %f8287, %f8160;
	st.f32 	[%rd94+188], %f8288;
	ld.f32 	%f8289, [%rd87+192];
	add.f32 	%f8290, %f8289, %f8162;
	st.f32 	[%rd94+192], %f8290;
	ld.f32 	%f8291, [%rd87+196];
	add.f32 	%f8292, %f8291, %f8164;
	st.f32 	[%rd94+196], %f8292;
	ld.f32 	%f8293, [%rd87+200];
	add.f32 	%f8294, %f8293, %f8166;
	st.f32 	[%rd94+200], %f8294;
	ld.f32 	%f8295, [%rd87+204];
	add.f32 	%f8296, %f8295, %f8168;
	st.f32 	[%rd94+204], %f8296;
	ld.f32 	%f8297, [%rd87+208];
	add.f32 	%f8298, %f8297, %f8170;
	st.f32 	[%rd94+208], %f8298;
	ld.f32 	%f8299, [%rd87+212];
	add.f32 	%f8300, %f8299, %f8172;
	st.f32 	[%rd94+212], %f8300;
	ld.f32 	%f8301, [%rd87+216];
	add.f32 	%f8302, %f8301, %f8174;
	st.f32 	[%rd94+216], %f8302;
	ld.f32 	%f8303, [%rd87+220];
	add.f32 	%f8304, %f8303, %f8176;
	st.f32 	[%rd94+220], %f8304;
	ld.f32 	%f8305, [%rd87+224];
	add.f32 	%f8306, %f8305, %f8178;
	st.f32 	[%rd94+224], %f8306;
	ld.f32 	%f8307, [%rd87+228];
	add.f32 	%f8308, %f8307, %f8180;
	st.f32 	[%rd94+228], %f8308;
	ld.f32 	%f8309, [%rd87+232];
	add.f32 	%f8310, %f8309, %f8182;
	st.f32 	[%rd94+232], %f8310;
	ld.f32 	%f8311, [%rd87+236];
	add.f32 	%f8312, %f8311, %f8184;
	st.f32 	[%rd94+236], %f8312;
	ld.f32 	%f8313, [%rd87+240];
	add.f32 	%f8314, %f8313, %f8186;
	st.f32 	[%rd94+240], %f8314;
	ld.f32 	%f8315, [%rd87+244];
	add.f32 	%f8316, %f8315, %f8188;
	st.f32 	[%rd94+244], %f8316;
	ld.f32 	%f8317, [%rd87+248];
	add.f32 	%f8318, %f8317, %f8190;
	st.f32 	[%rd94+248], %f8318;
	ld.f32 	%f8319, [%rd87+252];
	add.f32 	%f8320, %f8319, %f8192;
	st.f32 	[%rd94+252], %f8320;
	bra.uni 	$L__BB15_64;
$L__BB15_23:
	// begin inline asm
	mov.u32 %r108, %laneid;
	// end inline asm
	and.b32  	%r119, %r2, 992;
	add.s32 	%r120, %r119, 32;
	setp.gt.u32 	%p20, %r120, %r1;
	not.b32 	%r121, %r119;
	add.s32 	%r122, %r1, %r121;
	selp.b32 	%r117, %r122, 31, %p20;
	mov.b64 	{%r110, %r115}, %rd94;
	mov.b32 	%r116, 1;
	mov.b32 	%r118, -1;
	// begin inline asm
	shfl.sync.down.b32 %r109, %r110, %r116, %r117, %r118;
	// end inline asm
	// begin inline asm
	shfl.sync.down.b32 %r114, %r115, %r116, %r117, %r118;
	// end inline asm
	setp.ge.s32 	%p21, %r108, %r117;
	@%p21 bra 	$L__BB15_25;
	mov.b64 	%rd64, {%r109, %r114};
	ld.f32 	%f4865, [%rd64];
	ld.f32 	%f4866, [%rd94];
	add.f32 	%f4867, %f4865, %f4866;
	st.f32 	[%rd94], %f4867;
	ld.f32 	%f4868, [%rd64+4];
	ld.f32 	%f4869, [%rd94+4];
	add.f32 	%f4870, %f4868, %f4869;
	st.f32 	[%rd94+4], %f4870;
	ld.f32 	%f4871, [%rd64+8];
	ld.f32 	%f4872, [%rd94+8];
	add.f32 	%f4873, %f4871, %f4872;
	st.f32 	[%rd94+8], %f4873;
	ld.f32 	%f4874, [%rd64+12];
	ld.f32 	%f4875, [%rd94+12];
	add.f32 	%f4876, %f4874, %f4875;
	st.f32 	[%rd94+12], %f4876;
	ld.f32 	%f4877, [%rd64+16];
	ld.f32 	%f4878, [%rd94+16];
	add.f32 	%f4879, %f4877, %f4878;
	st.f32 	[%rd94+16], %f4879;
	ld.f32 	%f4880, [%rd64+20];
	ld.f32 	%f4881, [%rd94+20];
	add.f32 	%f4882, %f4880, %f4881;
	st.f32 	[%rd94+20], %f4882;
	ld.f32 	%f4883, [%rd64+24];
	ld.f32 	%f4884, [%rd94+24];
	add.f32 	%f4885, %f4883, %f4884;
	st.f32 	[%rd94+24], %f4885;
	ld.f32 	%f4886, [%rd64+28];
	ld.f32 	%f4887, [%rd94+28];
	add.f32 	%f4888, %f4886, %f4887;
	st.f32 	[%rd94+28], %f4888;
	ld.f32 	%f4889, [%rd64+32];
	ld.f32 	%f4890, [%rd94+32];
	add.f32 	%f4891, %f4889, %f4890;
	st.f32 	[%rd94+32], %f4891;
	ld.f32 	%f4892, [%rd64+36];
	ld.f32 	%f4893, [%rd94+36];
	add.f32 	%f4894, %f4892, %f4893;
	st.f32 	[%rd94+36], %f4894;
	ld.f32 	%f4895, [%rd64+40];
	ld.f32 	%f4896, [%rd94+40];
	add.f32 	%f4897, %f4895, %f4896;
	st.f32 	[%rd94+40], %f4897;
	ld.f32 	%f4898, [%rd64+44];
	ld.f32 	%f4899, [%rd94+44];
	add.f32 	%f4900, %f4898, %f4899;
	st.f32 	[%rd94+44], %f4900;
	ld.f32 	%f4901, [%rd64+48];
	ld.f32 	%f4902, [%rd94+48];
	add.f32 	%f4903, %f4901, %f4902;
	st.f32 	[%rd94+48], %f4903;
	ld.f32 	%f4904, [%rd64+52];
	ld.f32 	%f4905, [%rd94+52];
	add.f32 	%f4906, %f4904, %f4905;
	st.f32 	[%rd94+52], %f4906;
	ld.f32 	%f4907, [%rd64+56];
	ld.f32 	%f4908, [%rd94+56];
	add.f32 	%f4909, %f4907, %f4908;
	st.f32 	[%rd94+56], %f4909;
	ld.f32 	%f4910, [%rd64+60];
	ld.f32 	%f4911, [%rd94+60];
	add.f32 	%f4912, %f4910, %f4911;
	st.f32 	[%rd94+60], %f4912;
	ld.f32 	%f4913, [%rd64+64];
	ld.f32 	%f4914, [%rd94+64];
	add.f32 	%f4915, %f4913, %f4914;
	st.f32 	[%rd94+64], %f4915;
	ld.f32 	%f4916, [%rd64+68];
	ld.f32 	%f4917, [%rd94+68];
	add.f32 	%f4918, %f4916, %f4917;
	st.f32 	[%rd94+68], %f4918;
	ld.f32 	%f4919, [%rd64+72];
	ld.f32 	%f4920, [%rd94+72];
	add.f32 	%f4921, %f4919, %f4920;
	st.f32 	[%rd94+72], %f4921;
	ld.f32 	%f4922, [%rd64+76];
	ld.f32 	%f4923, [%rd94+76];
	add.f32 	%f4924, %f4922, %f4923;
	st.f32 	[%rd94+76], %f4924;
	ld.f32 	%f4925, [%rd64+80];
	ld.f32 	%f4926, [%rd94+80];
	add.f32 	%f4927, %f4925, %f4926;
	st.f32 	[%rd94+80], %f4927;
	ld.f32 	%f4928, [%rd64+84];
	ld.f32 	%f4929, [%rd94+84];
	add.f32 	%f4930, %f4928, %f4929;
	st.f32 	[%rd94+84], %f4930;
	ld.f32 	%f4931, [%rd64+88];
	ld.f32 	%f4932, [%rd94+88];
	add.f32 	%f4933, %f4931, %f4932;
	st.f32 	[%rd94+88], %f4933;
	ld.f32 	%f4934, [%rd64+92];
	ld.f32 	%f4935, [%rd94+92];
	add.f32 	%f4936, %f4934, %f4935;
	st.f32 	[%rd94+92], %f4936;
	ld.f32 	%f4937, [%rd64+96];
	ld.f32 	%f4938, [%rd94+96];
	add.f32 	%f4939, %f4937, %f4938;
	st.f32 	[%rd94+96], %f4939;
	ld.f32 	%f4940, [%rd64+100];
	ld.f32 	%f4941, [%rd94+100];
	add.f32 	%f4942, %f4940, %f4941;
	st.f32 	[%rd94+100], %f4942;
	ld.f32 	%f4943, [%rd64+104];
	ld.f32 	%f4944, [%rd94+104];
	add.f32 	%f4945, %f4943, %f4944;
	st.f32 	[%rd94+104], %f4945;
	ld.f32 	%f4946, [%rd64+108];
	ld.f32 	%f4947, [%rd94+108];
	add.f32 	%f4948, %f4946, %f4947;
	st.f32 	[%rd94+108], %f4948;
	ld.f32 	%f4949, [%rd64+112];
	ld.f32 	%f4950, [%rd94+112];
	add.f32 	%f4951, %f4949, %f4950;
	st.f32 	[%rd94+112], %f4951;
	ld.f32 	%f4952, [%rd64+116];
	ld.f32 	%f4953, [%rd94+116];
	add.f32 	%f4954, %f4952, %f4953;
	st.f32 	[%rd94+116], %f4954;
	ld.f32 	%f4955, [%rd64+120];
	ld.f32 	%f4956, [%rd94+120];
	add.f32 	%f4957, %f4955, %f4956;
	st.f32 	[%rd94+120], %f4957;
	ld.f32 	%f4958, [%rd64+124];
	ld.f32 	%f4959, [%rd94+124];
	add.f32 	%f4960, %f4958, %f4959;
	st.f32 	[%rd94+124], %f4960;
	ld.f32 	%f4961, [%rd64+128];
	ld.f32 	%f4962, [%rd94+128];
	add.f32 	%f4963, %f4961, %f4962;
	st.f32 	[%rd94+128], %f4963;
	ld.f32 	%f4964, [%rd64+132];
	ld.f32 	%f4965, [%rd94+132];
	add.f32 	%f4966, %f4964, %f4965;
	st.f32 	[%rd94+132], %f4966;
	ld.f32 	%f4967, [%rd64+136];
	ld.f32 	%f4968, [%rd94+136];
	add.f32 	%f4969, %f4967, %f4968;
	st.f32 	[%rd94+136], %f4969;
	ld.f32 	%f4970, [%rd64+140];
	ld.f32 	%f4971, [%rd94+140];
	add.f32 	%f4972, %f4970, %f4971;
	st.f32 	[%rd94+140], %f4972;
	ld.f32 	%f4973, [%rd64+144];
	ld.f32 	%f4974, [%rd94+144];
	add.f32 	%f4975, %f4973, %f4974;
	st.f32 	[%rd94+144], %f4975;
	ld.f32 	%f4976, [%rd64+148];
	ld.f32 	%f4977, [%rd94+148];
	add.f32 	%f4978, %f4976, %f4977;
	st.f32 	[%rd94+148], %f4978;
	ld.f32 	%f4979, [%rd64+152];
	ld.f32 	%f4980, [%rd94+152];
	add.f32 	%f4981, %f4979, %f4980;
	st.f32 	[%rd94+152], %f4981;
	ld.f32 	%f4982, [%rd64+156];
	ld.f32 	%f4983, [%rd94+156];
	add.f32 	%f4984, %f4982, %f4983;
	st.f32 	[%rd94+156], %f4984;
	ld.f32 	%f4985, [%rd64+160];
	ld.f32 	%f4986, [%rd94+160];
	add.f32 	%f4987, %f4985, %f4986;
	st.f32 	[%rd94+160], %f4987;
	ld.f32 	%f4988, [%rd64+164];
	ld.f32 	%f4989, [%rd94+164];
	add.f32 	%f4990, %f4988, %f4989;
	st.f32 	[%rd94+164], %f4990;
	ld.f32 	%f4991, [%rd64+168];
	ld.f32 	%f4992, [%rd94+168];
	add.f32 	%f4993, %f4991, %f4992;
	st.f32 	[%rd94+168], %f4993;
	ld.f32 	%f4994, [%rd64+172];
	ld.f32 	%f4995, [%rd94+172];
	add.f32 	%f4996, %f4994, %f4995;
	st.f32 	[%rd94+172], %f4996;
	ld.f32 	%f4997, [%rd64+176];
	ld.f32 	%f4998, [%rd94+176];
	add.f32 	%f4999, %f4997, %f4998;
	st.f32 	[%rd94+176], %f4999;
	ld.f32 	%f5000, [%rd64+180];
	ld.f32 	%f5001, [%rd94+180];
	add.f32 	%f5002, %f5000, %f5001;
	st.f32 	[%rd94+180], %f5002;
	ld.f32 	%f5003, [%rd64+184];
	ld.f32 	%f5004, [%rd94+184];
	add.f32 	%f5005, %f5003, %f5004;
	st.f32 	[%rd94+184], %f5005;
	ld.f32 	%f5006, [%rd64+188];
	ld.f32 	%f5007, [%rd94+188];
	add.f32 	%f5008, %f5006, %f5007;
	st.f32 	[%rd94+188], %f5008;
	ld.f32 	%f5009, [%rd64+192];
	ld.f32 	%f5010, [%rd94+192];
	add.f32 	%f5011, %f5009, %f5010;
	st.f32 	[%rd94+192], %f5011;
	ld.f32 	%f5012, [%rd64+196];
	ld.f32 	%f5013, [%rd94+196];
	add.f32 	%f5014, %f5012, %f5013;
	st.f32 	[%rd94+196], %f5014;
	ld.f32 	%f5015, [%rd64+200];
	ld.f32 	%f5016, [%rd94+200];
	add.f32 	%f5017, %f5015, %f5016;
	st.f32 	[%rd94+200], %f5017;
	ld.f32 	%f5018, [%rd64+204];
	ld.f32 	%f5019, [%rd94+204];
	add.f32 	%f5020, %f5018, %f5019;
	st.f32 	[%rd94+204], %f5020;
	ld.f32 	%f5021, [%rd64+208];
	ld.f32 	%f5022, [%rd94+208];
	add.f32 	%f5023, %f5021, %f5022;
	st.f32 	[%rd94+208], %f5023;
	ld.f32 	%f5024, [%rd64+212];
	ld.f32 	%f5025, [%rd94+212];
	add.f32 	%f5026, %f5024, %f5025;
	st.f32 	[%rd94+212], %f5026;
	ld.f32 	%f5027, [%rd64+216];
	ld.f32 	%f5028, [%rd94+216];
	add.f32 	%f5029, %f5027, %f5028;
	st.f32 	[%rd94+216], %f5029;
	ld.f32 	%f5030, [%rd64+220];
	ld.f32 	%f5031, [%rd94+220];
	add.f32 	%f5032, %f5030, %f5031;
	st.f32 	[%rd94+220], %f5032;
	ld.f32 	%f5033, [%rd64+224];
	ld.f32 	%f5034, [%rd94+224];
	add.f32 	%f5035, %f5033, %f5034;
	st.f32 	[%rd94+224], %f5035;
	ld.f32 	%f5036, [%rd64+228];
	ld.f32 	%f5037, [%rd94+228];
	add.f32 	%f5038, %f5036, %f5037;
	st.f32 	[%rd94+228], %f5038;
	ld.f32 	%f5039, [%rd64+232];
	ld.f32 	%f5040, [%rd94+232];
	add.f32 	%f5041, %f5039, %f5040;
	st.f32 	[%rd94+232], %f5041;
	ld.f32 	%f5042, [%rd64+236];
	ld.f32 	%f5043, [%rd94+236];
	add.f32 	%f5044, %f5042, %f5043;
	st.f32 	[%rd94+236], %f5044;
	ld.f32 	%f5045, [%rd64+240];
	ld.f32 	%f5046, [%rd94+240];
	add.f32 	%f5047, %f5045, %f5046;
	st.f32 	[%rd94+240], %f5047;
	ld.f32 	%f5048, [%rd64+244];
	ld.f32 	%f5049, [%rd94+244];
	add.f32 	%f5050, %f5048, %f5049;
	st.f32 	[%rd94+244], %f5050;
	ld.f32 	%f5051, [%rd64+248];
	ld.f32 	%f5052, [%rd94+248];
	add.f32 	%f5053, %f5051, %f5052;
	st.f32 	[%rd94+248], %f5053;
	ld.f32 	%f5054, [%rd64+252];
	ld.f32 	%f5055, [%rd94+252];
	add.f32 	%f5056, %f5054, %f5055;
	st.f32 	[%rd94+252], %f5056;
$L__BB15_25:
	mov.b32 	%r130, 2;
	mov.b32 	%r132, -1;
	// begin inline asm
	shfl.sync.down.b32 %r123, %r110, %r130, %r117, %r132;
	// end inline asm
	// begin inline asm
	shfl.sync.down.b32 %r128, %r115, %r130, %r117, %r132;
	// end inline asm
	add.s32 	%r133, %r108, 2;
	setp.gt.s32 	%p22, %r133, %r117;
	@%p22 bra 	$L__BB15_27;
	mov.b64 	%rd65, {%r123, %r128};
	ld.f32 	%f5057, [%rd65];
	ld.f32 	%f5058, [%rd94];
	add.f32 	%f5059, %f5057, %f5058;
	st.f32 	[%rd94], %f5059;
	ld.f32 	%f5060, [%rd65+4];
	ld.f32 	%f5061, [%rd94+4];
	add.f32 	%f5062, %f5060, %f5061;
	st.f32 	[%rd94+4], %f5062;
	ld.f32 	%f5063, [%rd65+8];
	ld.f32 	%f5064, [%rd94+8];
	add.f32 	%f5065, %f5063, %f5064;
	st.f32 	[%rd94+8], %f5065;
	ld.f32 	%f5066, [%rd65+12];
	ld.f32 	%f5067, [%rd94+12];
	add.f32 	%f5068, %f5066, %f5067;
	st.f32 	[%rd94+12], %f5068;
	ld.f32 	%f5069, [%rd65+16];
	ld.f32 	%f5070, [%rd94+16];
	add.f32 	%f5071, %f5069, %f5070;
	st.f32 	[%rd94+16], %f5071;
	ld.f32 	%f5072, [%rd65+20];
	ld.f32 	%f5073, [%rd94+20];
	add.f32 	%f5074, %f5072, %f5073;
	st.f32 	[%rd94+20], %f5074;
	ld.f32 	%f5075, [%rd65+24];
	ld.f32 	%f5076, [%rd94+24];
	add.f32 	%f5077, %f5075, %f5076;
	st.f32 	[%rd94+24], %f5077;
	ld.f32 	%f5078, [%rd65+28];
	ld.f32 	%f5079, [%rd94+28];
	add.f32 	%f5080, %f5078, %f5079;
	st.f32 	[%rd94+28], %f5080;
	ld.f32 	%f5081, [%rd65+32];
	ld.f32 	%f5082, [%rd94+32];
	add.f32 	%f5083, %f5081, %f5082;
	st.f32 	[%rd94+32], %f5083;
	ld.f32 	%f5084, [%rd65+36];
	ld.f32 	%f5085, [%rd94+36];
	add.f32 	%f5086, %f5084, %f5085;
	st.f32 	[%rd94+36], %f5086;
	ld.f32 	%f5087, [%rd65+40];
	ld.f32 	%f5088, [%rd94+40];
	add.f32 	%f5089, %f5087, %f5088;
	st.f32 	[%rd94+40], %f5089;
	ld.f32 	%f5090, [%rd65+44];
	ld.f32 	%f5091, [%rd94+44];
	add.f32 	%f5092, %f5090, %f5091;
	st.f32 	[%rd94+44], %f5092;
	ld.f32 	%f5093, [%rd65+48];
	ld.f32 	%f5094, [%rd94+48];
	add.f32 	%f5095, %f5093, %f5094;
	st.f32 	[%rd94+48], %f5095;
	ld.f32 	%f5096, [%rd65+52];
	ld.f32 	%f5097, [%rd94+52];
	add.f32 	%f5098, %f5096, %f5097;
	st.f32 	[%rd94+52], %f5098;
	ld.f32 	%f5099, [%rd65+56];
	ld.f32 	%f5100, [%rd94+56];
	add.f32 	%f5101, %f5099, %f5100;
	st.f32 	[%rd94+56], %f5101;
	ld.f32 	%f5102, [%rd65+60];
	ld.f32 	%f5103, [%rd94+60];
	add.f32 	%f5104, %f5102, %f5103;
	st.f32 	[%rd94+60], %f5104;
	ld.f32 	%f5105, [%rd65+64];
	ld.f32 	%f5106, [%rd94+64];
	add.f32 	%f5107, %f5105, %f5106;
	st.f32 	[%rd94+64], %f5107;
	ld.f32 	%f5108, [%rd65+68];
	ld.f32 	%f5109, [%rd94+68];
	add.f32 	%f5110, %f5108, %f5109;
	st.f32 	[%rd94+68], %f5110;
	ld.f32 	%f5111, [%rd65+72];
	ld.f32 	%f5112, [%rd94+72];
	add.f32 	%f5113, %f5111, %f5112;
	st.f32 	[%rd94+72], %f5113;
	ld.f32 	%f5114, [%rd65+76];
	ld.f32 	%f5115, [%rd94+76];
	add.f32 	%f5116, %f5114, %f5115;
	st.f32 	[%rd94+76], %f5116;
	ld.f32 	%f5117, [%rd65+80];
	ld.f32 	%f5118, [%rd94+80];
	add.f32 	%f5119, %f5117, %f5118;
	st.f32 	[%rd94+80], %f5119;
	ld.f32 	%f5120, [%rd65+84];
	ld.f32 	%f5121, [%rd94+84];
	add.f32 	%f5122, %f5120, %f5121;
	st.f32 	[%rd94+84], %f5122;
	ld.f32 	%f5123, [%rd65+88];
	ld.f32 	%f5124, [%rd94+88];
	add.f32 	%f5125, %f5123, %f5124;
	st.f32 	[%rd94+88], %f5125;
	ld.f32 	%f5126, [%rd65+92];
	ld.f32 	%f5127, [%rd94+92];
	add.f32 	%f5128, %f5126, %f5127;
	st.f32 	[%rd94+92], %f5128;
	ld.f32 	%f5129, [%rd65+96];
	ld.f32 	%f5130, [%rd94+96];
	add.f32 	%f5131, %f5129, %f5130;
	st.f32 	[%rd94+96], %f5131;
	ld.f32 	%f5132, [%rd65+100];
	ld.f32 	%f5133, [%rd94+100];
	add.f32 	%f5134, %f5132, %f5133;
	st.f32 	[%rd94+100], %f5134;
	ld.f32 	%f5135, [%rd65+104];
	ld.f32 	%f5136, [%rd94+104];
	add.f32 	%f5137, %f5135, %f5136;
	st.f32 	[%rd94+104], %f5137;
	ld.f32 	%f5138, [%rd65+108];
	ld.f32 	%f5139, [%rd94+108];
	add.f32 	%f5140, %f5138, %f5139;
	st.f32 	[%rd94+108], %f5140;
	ld.f32 	%f5141, [%rd65+112];
	ld.f32 	%f5142, [%rd94+112];
	add.f32 	%f5143, %f5141, %f5142;
	st.f32 	[%rd94+112], %f5143;
	ld.f32 	%f5144, [%rd65+116];
	ld.f32 	%f5145, [%rd94+116];
	add.f32 	%f5146, %f5144, %f5145;
	st.f32 	[%rd94+116], %f5146;
	ld.f32 	%f5147, [%rd65+120];
	ld.f32 	%f5148, [%rd94+120];
	add.f32 	%f5149, %f5147, %f5148;
	st.f32 	[%rd94+120], %f5149;
	ld.f32 	%f5150, [%rd65+124];
	ld.f32 	%f5151, [%rd94+124];
	add.f32 	%f5152, %f5150, %f5151;
	st.f32 	[%rd94+124], %f5152;
	ld.f32 	%f5153, [%rd65+128];
	ld.f32 	%f5154, [%rd94+128];
	add.f32 	%f5155, %f5153, %f5154;
	st.f32 	[%rd94+128], %f5155;
	ld.f32 	%f5156, [%rd65+132];
	ld.f32 	%f5157, [%rd94+132];
	add.f32 	%f5158, %f5156, %f5157;
	st.f32 	[%rd94+132], %f5158;
	ld.f32 	%f5159, [%rd65+136];
	ld.f32 	%f5160, [%rd94+136];
	add.f32 	%f5161, %f5159, %f5160;
	st.f32 	[%rd94+136], %f5161;
	ld.f32 	%f5162, [%rd65+140];
	ld.f32 	%f5163, [%rd94+140];
	add.f32 	%f5164, %f5162, %f5163;
	st.f32 	[%rd94+140], %f5164;
	ld.f32 	%f5165, [%rd65+144];
	ld.f32 	%f5166, [%rd94+144];
	add.f32 	%f5167, %f5165, %f5166;
	st.f32 	[%rd94+144], %f5167;
	ld.f32 	%f5168, [%rd65+148];
	ld.f32 	%f5169, [%rd94+148];
	add.f32 	%f5170, %f5168, %f5169;
	st.f32 	[%rd94+148], %f5170;
	ld.f32 	%f5171, [%rd65+152];
	ld.f32 	%f5172, [%rd94+152];
	add.f32 	%f5173, %f5171, %f5172;
	st.f32 	[%rd94+152], %f5173;
	ld.f32 	%f5174, [%rd65+156];
	ld.f32 	%f5175, [%rd94+156];
	add.f32 	%f5176, %f5174, %f5175;
	st.f32 	[%rd94+156], %f5176;
	ld.f32 	%f5177, [%rd65+160];
	ld.f32 	%f5178, [%rd94+160];
	add.f32 	%f5179, %f5177, %f5178;
	st.f32 	[%rd94+160], %f5179;
	ld.f32 	%f5180, [%rd65+164];
	ld.f32 	%f5181, [%rd94+164];
	add.f32 	%f5182, %f5180, %f5181;
	st.f32 	[%rd94+164], %f5182;
	ld.f32 	%f5183, [%rd65+168];
	ld.f32 	%f5184, [%rd94+168];
	add.f32 	%f5185, %f5183, %f5184;
	st.f32 	[%rd94+168], %f5185;
	ld.f32 	%f5186, [%rd65+172];
	ld.f32 	%f5187, [%rd94+172];
	add.f32 	%f5188, %f5186, %f5187;
	st.f32 	[%rd94+172], %f5188;
	ld.f32 	%f5189, [%rd65+176];
	ld.f32 	%f5190, [%rd94+176];
	add.f32 	%f5191, %f5189, %f5190;
	st.f32 	[%rd94+176], %f5191;
	ld.f32 	%f5192, [%rd65+180];
	ld.f32 	%f5193, [%rd94+180];
	add.f32 	%f5194, %f5192, %f5193;
	st.f32 	[%rd94+180], %f5194;
	ld.f32 	%f5195, [%rd65+184];
	ld.f32 	%f5196, [%rd94+184];
	add.f32 	%f5197, %f5195, %f5196;
	st.f32 	[%rd94+184], %f5197;
	ld.f32 	%f5198, [%rd65+188];
	ld.f32 	%f5199, [%rd94+188];
	add.f32 	%f5200, %f5198, %f5199;
	st.f32 	[%rd94+188], %f5200;
	ld.f32 	%f5201, [%rd65+192];
	ld.f32 	%f5202, [%rd94+192];
	add.f32 	%f5203, %f5201, %f5202;
	st.f32 	[%rd94+192], %f5203;
	ld.f32 	%f5204, [%rd65+196];
	ld.f32 	%f5205, [%rd94+196];
	add.f32 	%f5206, %f5204, %f5205;
	st.f32 	[%rd94+196], %f5206;
	ld.f32 	%f5207, [%rd65+200];
	ld.f32 	%f5208, [%rd94+200];
	add.f32 	%f5209, %f5207, %f5208;
	st.f32 	[%rd94+200], %f5209;
	ld.f32 	%f5210, [%rd65+204];
	ld.f32 	%f5211, [%rd94+204];
	add.f32 	%f5212, %f5210, %f5211;
	st.f32 	[%rd94+204], %f5212;
	ld.f32 	%f5213, [%rd65+208];
	ld.f32 	%f5214, [%rd94+208];
	add.f32 	%f5215, %f5213, %f5214;
	st.f32 	[%rd94+208], %f5215;
	ld.f32 	%f5216, [%rd65+212];
	ld.f32 	%f5217, [%rd94+212];
	add.f32 	%f5218, %f5216, %f5217;
	st.f32 	[%rd94+212], %f5218;
	ld.f32 	%f5219, [%rd65+216];
	ld.f32 	%f5220, [%rd94+216];
	add.f32 	%f5221, %f5219, %f5220;
	st.f32 	[%rd94+216], %f5221;
	ld.f32 	%f5222, [%rd65+220];
	ld.f32 	%f5223, [%rd94+220];
	add.f32 	%f5224, %f5222, %f5223;
	st.f32 	[%rd94+220], %f5224;
	ld.f32 	%f5225, [%rd65+224];
	ld.f32 	%f5226, [%rd94+224];
	add.f32 	%f5227, %f5225, %f5226;
	st.f32 	[%rd94+224], %f5227;
	ld.f32 	%f5228, [%rd65+228];
	ld.f32 	%f5229, [%rd94+228];
	add.f32 	%f5230, %f5228, %f5229;
	st.f32 	[%rd94+228], %f5230;
	ld.f32 	%f5231, [%rd65+232];
	ld.f32 	%f5232, [%rd94+232];
	add.f32 	%f5233, %f5231, %f5232;
	st.f32 	[%rd94+232], %f5233;
	ld.f32 	%f5234, [%rd65+236];
	ld.f32 	%f5235, [%rd94+236];
	add.f32 	%f5236, %f5234, %f5235;
	st.f32 	[%rd94+236], %f5236;
	ld.f32 	%f5237, [%rd65+240];
	ld.f32 	%f5238, [%rd94+240];
	add.f32 	%f5239, %f5237, %f5238;
	st.f32 	[%rd94+240], %f5239;
	ld.f32 	%f5240, [%rd65+244];
	ld.f32 	%f5241, [%rd94+244];
	add.f32 	%f5242, %f5240, %f5241;
	st.f32 	[%rd94+244], %f5242;
	ld.f32 	%f5243, [%rd65+248];
	ld.f32 	%f5244, [%rd94+248];
	add.f32 	%f5245, %f5243, %f5244;
	st.f32 	[%rd94+248], %f5245;
	ld.f32 	%f5246, [%rd65+252];
	ld.f32 	%f5247, [%rd94+252];
	add.f32 	%f5248, %f5246, %f5247;
	st.f32 	[%rd94+252], %f5248;
$L__BB15_27:
	mov.b32 	%r141, 4;
	mov.b32 	%r143, -1;
	// begin inline asm
	shfl.sync.down.b32 %r134, %r110, %r141, %r117, %r143;
	// end inline asm
	// begin inline asm
	shfl.sync.down.b32 %r139, %r115, %r141, %r117, %r143;
	// end inline asm
	add.s32 	%r144, %r108, 4;
	setp.gt.s32 	%p23, %r144, %r117;
	@%p23 bra 	$L__BB15_29;
	mov.b64 	%rd66, {%r134, %r139};
	ld.f32 	%f5249, [%rd66];
	ld.f32 	%f5250, [%rd94];
	add.f32 	%f5251, %f5249, %f5250;
	st.f32 	[%rd94], %f5251;
	ld.f32 	%f5252, [%rd66+4];
	ld.f32 	%f5253, [%rd94+4];
	add.f32 	%f5254, %f5252, %f5253;
	st.f32 	[%rd94+4], %f5254;
	ld.f32 	%f5255, [%rd66+8];
	ld.f32 	%f5256, [%rd94+8];
	add.f32 	%f5257, %f5255, %f5256;
	st.f32 	[%rd94+8], %f5257;
	ld.f32 	%f5258, [%rd66+12];
	ld.f32 	%f5259, [%rd94+12];
	add.f32 	%f5260, %f5258, %f5259;
	st.f32 	[%rd94+12], %f5260;
	ld.f32 	%f5261, [%rd66+16];
	ld.f32 	%f5262, [%rd94+16];
	add.f32 	%f5263, %f5261, %f5262;
	st.f32 	[%rd94+16], %f5263;
	ld.f32 	%f5264, [%rd66+20];
	ld.f32 	%f5265, [%rd94+20];
	add.f32 	%f5266, %f5264, %f5265;
	st.f32 	[%rd94+20], %f5266;
	ld.f32 	%f5267, [%rd66+24];
	ld.f32 	%f5268, [%rd94+24];
	add.f32 	%f5269, %f5267, %f5268;
	st.f32 	[%rd94+24], %f5269;
	ld.f32 	%f5270, [%rd66+28];
	ld.f32 	%f5271, [%rd94+28];
	add.f32 	%f5272, %f5270, %f5271;
	st.f32 	[%rd94+28], %f5272;
	ld.f32 	%f5273, [%rd66+32];
	ld.f32 	%f5274, [%rd94+32];
	add.f32 	%f5275, %f5273, %f5274;
	st.f32 	[%rd94+32], %f5275;
	ld.f32 	%f5276, [%rd66+36];
	ld.f32 	%f5277, [%rd94+36];
	add.f32 	%f5278, %f5276, %f5277;
	st.f32 	[%rd94+36], %f5278;
	ld.f32 	%f5279, [%rd66+40];
	ld.f32 	%f5280, [%rd94+40];
	add.f32 	%f5281, %f5279, %f5280;
	st.f32 	[%rd94+40], %f5281;
	ld.f32 	%f5282, [%rd66+44];
	ld.f32 	%f5283, [%rd94+44];
	add.f32 	%f5284, %f5282, %f5283;
	st.f32 	[%rd94+44], %f5284;
	ld.f32 	%f5285, [%rd66+48];
	ld.f32 	%f5286, [%rd94+48];
	add.f32 	%f5287, %f5285, %f5286;
	st.f32 	[%rd94+48], %f5287;
	ld.f32 	%f5288, [%rd66+52];
	ld.f32 	%f5289, [%rd94+52];
	add.f32 	%f5290, %f5288, %f5289;
	st.f32 	[%rd94+52], %f5290;
	ld.f32 	%f5291, [%rd66+56];
	ld.f32 	%f5292, [%rd94+56];
	add.f32 	%f5293, %f5291, %f5292;
	st.f32 	[%rd94+56], %f5293;
	ld.f32 	%f5294, [%rd66+60];
	ld.f32 	%f5295, [%rd94+60];
	add.f32 	%f5296, %f5294, %f5295;
	st.f32 	[%rd94+60], %f5296;
	ld.f32 	%f5297, [%rd66+64];
	ld.f32 	%f5298, [%rd94+64];
	add.f32 	%f5299, %f5297, %f5298;
	st.f32 	[%rd94+64], %f5299;
	ld.f32 	%f5300, [%rd66+68];
	ld.f32 	%f5301, [%rd94+68];
	add.f32 	%f5302, %f5300, %f5301;
	st.f32 	[%rd94+68], %f5302;
	ld.f32 	%f5303, [%rd66+72];
	ld.f32 	%f5304, [%rd94+72];
	add.f32 	%f5305, %f5303, %f5304;
	st.f32 	[%rd94+72], %f5305;
	ld.f32 	%f5306, [%rd66+76];
	ld.f32 	%f5307, [%rd94+76];
	add.f32 	%f5308, %f5306, %f5307;
	st.f32 	[%rd94+76], %f5308;
	ld.f32 	%f5309, [%rd66+80];
	ld.f32 	%f5310, [%rd94+80];
	add.f32 	%f5311, %f5309, %f5310;
	st.f32 	[%rd94+80], %f5311;
	ld.f32 	%f5312, [%rd66+84];
	ld.f32 	%f5313, [%rd94+84];
	add.f32 	%f5314, %f5312, %f5313;
	st.f32 	[%rd94+84], %f5314;
	ld.f32 	%f5315, [%rd66+88];
	ld.f32 	%f5316, [%rd94+88];
	add.f32 	%f5317, %f5315, %f5316;
	st.f32 	[%rd94+88], %f5317;
	ld.f32 	%f5318, [%rd66+92];
	ld.f32 	%f5319, [%rd94+92];
	add.f32 	%f5320, %f5318, %f5319;
	st.f32 	[%rd94+92], %f5320;
	ld.f32 	%f5321, [%rd66+96];
	ld.f32 	%f5322, [%rd94+96];
	add.f32 	%f5323, %f5321, %f5322;
	st.f32 	[%rd94+96], %f5323;
	ld.f32 	%f5324, [%rd66+100];
	ld.f32 	%f5325, [%rd94+100];
	add.f32 	%f5326, %f5324, %f5325;
	st.f32 	[%rd94+100], %f5326;
	ld.f32 	%f5327, [%rd66+104];
	ld.f32 	%f5328, [%rd94+104];
	add.f32 	%f5329, %f5327, %f5328;
	st.f32 	[%rd94+104], %f5329;
	ld.f32 	%f5330, [%rd66+108];
	ld.f32 	%f5331, [%rd94+108];
	add.f32 	%f5332, %f5330, %f5331;
	st.f32 	[%rd94+108], %f5332;
	ld.f32 	%f5333, [%rd66+112];
	ld.f32 	%f5334, [%rd94+112];
	add.f32 	%f5335, %f5333, %f5334;
	st.f32 	[%rd94+112], %f5335;
	ld.f32 	%f5336, [%rd66+116];
	ld.f32 	%f5337, [%rd94+116];
	add.f32 	%f5338, %f5336, %f5337;
	st.f32 	[%rd94+116], %f5338;
	ld.f32 	%f5339, [%rd66+120];
	ld.f32 	%f5340, [%rd94+120];
	add.f32 	%f5341, %f5339, %f5340;
	st.f32 	[%rd94+120], %f5341;
	ld.f32 	%f5342, [%rd66+124];
	ld.f32 	%f5343, [%rd94+124];
	add.f32 	%f5344, %f5342, %f5343;
	st.f32 	[%rd94+124], %f5344;
	ld.f32 	%f5345, [%rd66+128];
	ld.f32 	%f5346, [%rd94+128];
	add.f32 	%f5347, %f5345, %f5346;
	st.f32 	[%rd94+128], %f5347;
	ld.f32 	%f5348, [%rd66+132];
	ld.f32 	%f5349, [%rd94+132];
	add.f32 	%f5350, %f5348, %f5349;
	st.f32 	[%rd94+132], %f5350;
	ld.f32 	%f5351, [%rd66+136];
	ld.f32 	%f5352, [%rd94+136];
	add.f32 	%f5353, %f5351, %f5352;
	st.f32 	[%rd94+136], %f5353;
	ld.f32 	%f5354, [%rd66+140];
	ld.f32 	%f5355, [%rd94+140];
	add.f32 	%f5356, %f5354, %f5355;
	st.f32 	[%rd94+140], %f5356;
	ld.f32 	%f5357, [%rd66+144];
	ld.f32 	%f5358, [%rd94+144];
	add.f32 	%f5359, %f5357, %f5358;
	st.f32 	[%rd94+144], %f5359;
	ld.f32 	%f5360, [%rd66+148];
	ld.f32 	%f5361, [%rd94+148];
	add.f32 	%f5362, %f5360, %f5361;
	st.f32 	[%rd94+148], %f5362;
	ld.f32 	%f5363, [%rd66+152];
	ld.f32 	%f5364, [%rd94+152];
	add.f32 	%f5365, %f5363, %f5364;
	st.f32 	[%rd94+152], %f5365;
	ld.f32 	%f5366, [%rd66+156];
	ld.f32 	%f5367, [%rd94+156];
	add.f32 	%f5368, %f5366, %f5367;
	st.f32 	[%rd94+156], %f5368;
	ld.f32 	%f5369, [%rd66+160];
	ld.f32 	%f5370, [%rd94+160];
	add.f32 	%f5371, %f5369, %f5370;
	st.f32 	[%rd94+160], %f5371;
	ld.f32 	%f5372, [%rd66+164];
	ld.f32 	%f5373, [%rd94+164];
	add.f32 	%f5374, %f5372, %f5373;
	st.f32 	[%rd94+164], %f5374;
	ld.f32 	%f5375, [%rd66+168];
	ld.f32 	%f5376, [%rd94+168];
	add.f32 	%f5377, %f5375, %f5376;
	st.f32 	[%rd94+168], %f5377;
	ld.f32 	%f5378, [%rd66+172];
	ld.f32 	%f5379, [%rd94+172];
	add.f32 	%f5380, %f5378, %f5379;
	st.f32 	[%rd94+172], %f5380;
	ld.f32 	%f5381, [%rd66+176];
	ld.f32 	%f5382, [%rd94+176];
	add.f32 	%f5383, %f5381, %f5382;
	st.f32 	[%rd94+176], %f5383;
	ld.f32 	%f5384, [%rd66+180];
	ld.f32 	%f5385, [%rd94+180];
	add.f32 	%f5386, %f5384, %f5385;
	st.f32 	[%rd94+180], %f5386;
	ld.f32 	%f5387, [%rd66+184];
	ld.f32 	%f5388, [%rd94+184];
	add.f32 	%f5389, %f5387, %f5388;
	st.f32 	[%rd94+184], %f5389;
	ld.f32 	%f5390, [%rd66+188];
	ld.f32 	%f5391, [%rd94+188];
	add.f32 	%f5392, %f5390, %f5391;
	st.f32 	[%rd94+188], %f5392;
	ld.f32 	%f5393, [%rd66+192];
	ld.f32 	%f5394, [%rd94+192];
	add.f32 	%f5395, %f5393, %f5394;
	st.f32 	[%rd94+192], %f5395;
	ld.f32 	%f5396, [%rd66+196];
	ld.f32 	%f5397, [%rd94+196];
	add.f32 	%f5398, %f5396, %f5397;
	st.f32 	[%rd94+196], %f5398;
	ld.f32 	%f5399, [%rd66+200];
	ld.f32 	%f5400, [%rd94+200];
	add.f32 	%f5401, %f5399, %f5400;
	st.f32 	[%rd94+200], %f5401;
	ld.f32 	%f5402, [%rd66+204];
	ld.f32 	%f5403, [%rd94+204];
	add.f32 	%f5404, %f5402, %f5403;
	st.f32 	[%rd94+204], %f5404;
	ld.f32 	%f5405, [%rd66+208];
	ld.f32 	%f5406, [%rd94+208];
	add.f32 	%f5407, %f5405, %f5406;
	st.f32 	[%rd94+208], %f5407;
	ld.f32 	%f5408, [%rd66+212];
	ld.f32 	%f5409, [%rd94+212];
	add.f32 	%f5410, %f5408, %f5409;
	st.f32 	[%rd94+212], %f5410;
	ld.f32 	%f5411, [%rd66+216];
	ld.f32 	%f5412, [%rd94+216];
	add.f32 	%f5413, %f5411, %f5412;
	st.f32 	[%rd94+216], %f5413;
	ld.f32 	%f5414, [%rd66+220];
	ld.f32 	%f5415, [%rd94+220];
	add.f32 	%f5416, %f5414, %f5415;
	st.f32 	[%rd94+220], %f5416;
	ld.f32 	%f5417, [%rd66+224];
	ld.f32 	%f5418, [%rd94+224];
	add.f32 	%f5419, %f5417, %f5418;
	st.f32 	[%rd94+224], %f5419;
	ld.f32 	%f5420, [%rd66+228];
	ld.f32 	%f5421, [%rd94+228];
	add.f32 	%f5422, %f5420, %f5421;
	st.f32 	[%rd94+228], %f5422;
	ld.f32 	%f5423, [%rd66+232];
	ld.f32 	%f5424, [%rd94+232];
	add.f32 	%f5425, %f5423, %f5424;
	st.f32 	[%rd94+232], %f5425;
	ld.f32 	%f5426, [%rd66+236];
	ld.f32 	%f5427, [%rd94+236];
	add.f32 	%f5428, %f5426, %f5427;
	st.f32 	[%rd94+236], %f5428;
	ld.f32 	%f5429, [%rd66+240];
	ld.f32 	%f5430, [%rd94+240];
	add.f32 	%f5431, %f5429, %f5430;
	st.f32 	[%rd94+240], %f5431;
	ld.f32 	%f5432, [%rd66+244];
	ld.f32 	%f5433, [%rd94+244];
	add.f32 	%f5434, %f5432, %f5433;
	st.f32 	[%rd94+244], %f5434;
	ld.f32 	%f5435, [%rd66+248];
	ld.f32 	%f5436, [%rd94+248];
	add.f32 	%f5437, %f5435, %f5436;
	st.f32 	[%rd94+248], %f5437;
	ld.f32 	%f5438, [%rd66+252];
	ld.f32 	%f5439, [%rd94+252];
	add.f32 	%f5440, %f5438, %f5439;
	st.f32 	[%rd94+252], %f5440;
$L__BB15_29:
	mov.b32 	%r152, 8;
	mov.b32 	%r154, -1;
	// begin inline asm
	shfl.sync.down.b32 %r145, %r110, %r152, %r117, %r154;
	// end inline asm
	// begin inline asm
	shfl.sync.down.b32 %r150, %r115, %r152, %r117, %r154;
	// end inline asm
	add.s32 	%r155, %r108, 8;
	setp.gt.s32 	%p24, %r155, %r117;
	@%p24 bra 	$L__BB15_31;
	mov.b64 	%rd67, {%r145, %r150};
	ld.f32 	%f5441, [%rd67];
	ld.f32 	%f5442, [%rd94];
	add.f32 	%f5443, %f5441, %f5442;
	st.f32 	[%rd94], %f5443;
	ld.f32 	%f5444, [%rd67+4];
	ld.f32 	%f5445, [%rd94+4];
	add.f32 	%f5446, %f5444, %f5445;
	st.f32 	[%rd94+4], %f5446;
	ld.f32 	%f5447, [%rd67+8];
	ld.f32 	%f5448, [%rd94+8];
	add.f32 	%f5449, %f5447, %f5448;
	st.f32 	[%rd94+8], %f5449;
	ld.f32 	%f5450, [%rd67+12];
	ld.f32 	%f5451, [%rd94+12];
	add.f32 	%f5452, %f5450, %f5451;
	st.f32 	[%rd94+12], %f5452;
	ld.f32 	%f5453, [%rd67+16];
	ld.f32 	%f5454, [%rd94+16];
	add.f32 	%f5455, %f5453, %f5454;
	st.f32 	[%rd94+16], %f5455;
	ld.f32 	%f5456, [%rd67+20];
	ld.f32 	%f5457, [%rd94+20];
	add.f32 	%f5458, %f5456, %f5457;
	st.f32 	[%rd94+20], %f5458;
	ld.f32 	%f5459, [%rd67+24];
	ld.f32 	%f5460, [%rd94+24];
	add.f32 	%f5461, %f5459, %f5460;
	st.f32 	[%rd94+24], %f5461;
	ld.f32 	%f5462, [%rd67+28];
	ld.f32 	%f5463, [%rd94+28];
	add.f32 	%f5464, %f5462, %f5463;
	st.f32 	[%rd94+28], %f5464;
	ld.f32 	%f5465, [%rd67+32];
	ld.f32 	%f5466, [%rd94+32];
	add.f32 	%f5467, %f5465, %f5466;
	st.f32 	[%rd94+32], %f5467;
	ld.f32 	%f5468, [%rd67+36];
	ld.f32 	%f5469, [%rd94+36];
	add.f32 	%f5470, %f5468, %f5469;
	st.f32 	[%rd94+36], %f5470;
	ld.f32 	%f5471, [%rd67+40];
	ld.f32 	%f5472, [%rd94+40];
	add.f32 	%f5473, %f5471, %f5472;
	st.f32 	[%rd94+40], %f5473;
	ld.f32 	%f5474, [%rd67+44];
	ld.f32 	%f5475, [%rd94+44];
	add.f32 	%f5476, %f5474, %f5475;
	st.f32 	[%rd94+44], %f5476;
	ld.f32 	%f5477, [%rd67+48];
	ld.f32 	%f5478, [%rd94+48];
	add.f32 	%f5479, %f5477, %f5478;
	st.f32 	[%rd94+48], %f5479;
	ld.f32 	%f5480, [%rd67+52];
	ld.f32 	%f5481, [%rd94+52];
	add.f32 	%f5482, %f5480, %f5481;
	st.f32 	[%rd94+52], %f5482;
	ld.f32 	%f5483, [%rd67+56];
	ld.f32 	%f5484, [%rd94+56];
	add.f32 	%f5485, %f5483, %f5484;
	st.f32 	[%rd94+56], %f5485;
	ld.f32 	%f5486, [%rd67+60];
	ld.f32 	%f5487, [%rd94+60];
	add.f32 	%f5488, %f5486, %f5487;
	st.f32 	[%rd94+60], %f5488;
	ld.f32 	%f5489, [%rd67+64];
	ld.f32 	%f5490, [%rd94+64];
	add.f32 	%f5491, %f5489, %f5490;
	st.f32 	[%rd94+64], %f5491;
	ld.f32 	%f5492, [%rd67+68];
	ld.f32 	%f5493, [%rd94+68];
	add.f32 	%f5494, %f5492, %f5493;
	st.f32 	[%rd94+68], %f5494;
	ld.f32 	%f5495, [%rd67+72];
	ld.f32 	%f5496, [%rd94+72];
	add.f32 	%f5497, %f5495, %f5496;
	st.f32 	[%rd94+72], %f5497;
	ld.f32 	%f5498, [%rd67+76];
	ld.f32 	%f5499, [%rd94+76];
	add.f32 	%f5500, %f5498, %f5499;
	st.f32 	[%rd94+76], %f5500;
	ld.f32 	%f5501, [%rd67+80];
	ld.f32 	%f5502, [%rd94+80];
	add.f32 	%f5503, %f5501, %f5502;
	st.f32 	[%rd94+80], %f5503;
	ld.f32 	%f5504, [%rd67+84];
	ld.f32 	%f5505, [%rd94+84];
	add.f32 	%f5506, %f5504, %f5505;
	st.f32 	[%rd94+84], %f5506;
	ld.f32 	%f5507, [%rd67+88];
	ld.f32 	%f5508, [%rd94+88];
	add.f32 	%f5509, %f5507, %f5508;
	st.f32 	[%rd94+88], %f5509;
	ld.f32 	%f5510, [%rd67+92];
	ld.f32 	%f5511, [%rd94+92];
	add.f32 	%f5512, %f5510, %f5511;
	st.f32 	[%rd94+92], %f5512;
	ld.f32 	%f5513, [%rd67+96];
	ld.f32 	%f5514, [%rd94+96];
	add.f32 	%f5515, %f5513, %f5514;
	st.f32 	[%rd94+96], %f5515;
	ld.f32 	%f5516, [%rd67+100];
	ld.f32 	%f5517, [%rd94+100];
	add.f32 	%f5518, %f5516, %f5517;
	st.f32 	[%rd94+100], %f5518;
	ld.f32 	%f5519, [%rd67+104];
	ld.f32 	%f5520, [%rd94+104];
	add.f32 	%f5521, %f5519, %f5520;
	st.f32 	[%rd94+104], %f5521;
	ld.f32 	%f5522, [%rd67+108];
	ld.f32 	%f5523, [%rd94+108];
	add.f32 	%f5524, %f5522, %f5523;
	st.f32 	[%rd94+108], %f5524;
	ld.f32 	%f5525, [%rd67+112];
	ld.f32 	%f5526, [%rd94+112];
	add.f32 	%f5527, %f5525, %f5526;
	st.f32 	[%rd94+112], %f5527;
	ld.f32 	%f5528, [%rd67+116];
	ld.f32 	%f5529, [%rd94+116];
	add.f32 	%f5530, %f5528, %f5529;
	st.f32 	[%rd94+116], %f5530;
	ld.f32 	%f5531, [%rd67+120];
	ld.f32 	%f5532, [%rd94+120];
	add.f32 	%f5533, %f5531, %f5532;
	st.f32 	[%rd94+120], %f5533;
	ld.f32 	%f5534, [%rd67+124];
	ld.f32 	%f5535, [%rd94+124];
	add.f32 	%f5536, %f5534, %f5535;
	st.f32 	[%rd94+124], %f5536;
	ld.f32 	%f5537, [%rd67+128];
	ld.f32 	%f5538, [%rd94+128];
	add.f32 	%f5539, %f5537, %f5538;
	st.f32 	[%rd94+128], %f5539;
	ld.f32 	%f5540, [%rd67+132];
	ld.f32 	%f5541, [%rd94+132];
	add.f32 	%f5542, %f5540, %f5541;
	st.f32 	[%rd94+132], %f5542;
	ld.f32 	%f5543, [%rd67+136];
	ld.f32 	%f5544, [%rd94+136];
	add.f32 	%f5545, %f5543, %f5544;
	st.f32 	[%rd94+136], %f5545;
	ld.f32 	%f5546, [%rd67+140];
	ld.f32 	%f5547, [%rd94+140];
	add.f32 	%f5548, %f5546, %f5547;
	st.f32 	[%rd94+140], %f5548;
	ld.f32 	%f5549, [%rd67+144];
	ld.f32 	%f5550, [%rd94+144];
	add.f32 	%f5551, %f5549, %f5550;
	st.f32 	[%rd94+144], %f5551;
	ld.f32 	%f5552, [%rd67+148];
	ld.f32 	%f5553, [%rd94+148];
	add.f32 	%f5554, %f5552, %f5553;
	st.f32 	[%rd94+148], %f5554;
	ld.f32 	%f5555, [%rd67+152];
	ld.f32 	%f5556, [%rd94+152];
	add.f32 	%f5557, %f5555, %f5556;
	st.f32 	[%rd94+152], %f5557;
	ld.f32 	%f5558, [%rd67+156];
	ld.f32 	%f5559, [%rd94+156];
	add.f32 	%f5560, %f5558, %f5559;
	st.f32 	[%rd94+156], %f5560;
	ld.f32 	%f5561, [%rd67+160];
	ld.f32 	%f5562, [%rd94+160];
	add.f32 	%f5563, %f5561, %f5562;
	st.f32 	[%rd94+160], %f5563;
	ld.f32 	%f5564, [%rd67+164];
	ld.f32 	%f5565, [%rd94+164];
	add.f32 	%f5566, %f5564, %f5565;
	st.f32 	[%rd94+164], %f5566;
	ld.f32 	%f5567, [%rd67+168];
	ld.f32 	%f5568, [%rd94+168];
	add.f32 	%f5569, %f5567, %f5568;
	st.f32 	[%rd94+168], %f5569;
	ld.f32 	%f5570, [%rd67+172];
	ld.f32 	%f5571, [%rd94+172];
	add.f32 	%f5572, %f5570, %f5571;
	st.f32 	[%rd94+172], %f5572;
	ld.f32 	%f5573, [%rd67+176];
	ld.f32 	%f5574, [%rd94+176];
	add.f32 	%f5575, %f5573, %f5574;
	st.f32 	[%rd94+176], %f5575;
	ld.f32 	%f5576, [%rd67+180];
	ld.f32 	%f5577, [%rd94+180];
	add.f32 	%f5578, %f5576, %f5577;
	st.f32 	[%rd94+180], %f5578;
	ld.f32 	%f5579, [%rd67+184];
	ld.f32 	%f5580, [%rd94+184];
	add.f32 	%f5581, %f5579, %f5580;
	st.f32 	[%rd94+184], %f5581;
	ld.f32 	%f5582, [%rd67+188];
	ld.f32 	%f5583, [%rd94+188];
	add.f32 	%f5584, %f5582, %f5583;
	st.f32 	[%rd94+188], %f5584;
	ld.f32 	%f5585, [%rd67+192];
	ld.f32 	%f5586, [%rd94+192];
	add.f32 	%f5587, %f5585, %f5586;
	st.f32 	[%rd94+192], %f5587;
	ld.f32 	%f5588, [%rd67+196];
	ld.f32 	%f5589, [%rd94+196];
	add.f32 	%f5590, %f5588, %f5589;
	st.f32 	[%rd94+196], %f5590;
	ld.f32 	%f5591, [%rd67+200];
	ld.f32 	%f5592, [%rd94+200];
	add.f32 	%f5593, %f5591, %f5592;
	st.f32 	[%rd94+200], %f5593;
	ld.f32 	%f5594, [%rd67+204];
	ld.f32 	%f5595, [%rd94+204];
	add.f32 	%f5596, %f5594, %f5595;
	st.f32 	[%rd94+204], %f5596;
	ld.f32 	%f5597, [%rd67+208];
	ld.f32 	%f5598, [%rd94+208];
	add.f32 	%f5599, %f5597, %f5598;
	st.f32 	[%rd94+208], %f5599;
	ld.f32 	%f5600, [%rd67+212];
	ld.f32 	%f5601, [%rd94+212];
	add.f32 	%f5602, %f5600, %f5601;
	st.f32 	[%rd94+212], %f5602;
	ld.f32 	%f5603, [%rd67+216];
	ld.f32 	%f5604, [%rd94+216];
	add.f32 	%f5605, %f5603, %f5604;
	st.f32 	[%rd94+216], %f5605;
	ld.f32 	%f5606, [%rd67+220];
	ld.f32 	%f5607, [%rd94+220];
	add.f32 	%f5608, %f5606, %f5607;
	st.f32 	[%rd94+220], %f5608;
	ld.f32 	%f5609, [%rd67+224];
	ld.f32 	%f5610, [%rd94+224];
	add.f32 	%f5611, %f5609, %f5610;
	st.f32 	[%rd94+224], %f5611;
	ld.f32 	%f5612, [%rd67+228];
	ld.f32 	%f5613, [%rd94+228];
	add.f32 	%f5614, %f5612, %f5613;
	st.f32 	[%rd94+228], %f5614;
	ld.f32 	%f5615, [%rd67+232];
	ld.f32 	%f5616, [%rd94+232];
	add.f32 	%f5617, %f5615, %f5616;
	st.f32 	[%rd94+232], %f5617;
	ld.f32 	%f5618, [%rd67+236];
	ld.f32 	%f5619, [%rd94+236];
	add.f32 	%f5620, %f5618, %f5619;
	st.f32 	[%rd94+236], %f5620;
	ld.f32 	%f5621, [%rd67+240];
	ld.f32 	%f5622, [%rd94+240];
	add.f32 	%f5623, %f5621, %f5622;
	st.f32 	[%rd94+240], %f5623;
	ld.f32 	%f5624, [%rd67+244];
	ld.f32 	%f5625, [%rd94+244];
	add.f32 	%f5626, %f5624, %f5625;
	st.f32 	[%rd94+244], %f5626;
	ld.f32 	%f5627, [%rd67+248];
	ld.f32 	%f5628, [%rd94+248];
	add.f32 	%f5629, %f5627, %f5628;
	st.f32 	[%rd94+248], %f5629;
	ld.f32 	%f5630, [%rd67+252];
	ld.f32 	%f5631, [%rd94+252];
	add.f32 	%f5632, %f5630, %f5631;
	st.f32 	[%rd94+252], %f5632;
$L__BB15_31:
	mov.b32 	%r163, 16;
	mov.b32 	%r165, -1;
	// begin inline asm
	shfl.sync.down.b32 %r156, %r110, %r163, %r117, %r165;
	// end inline asm
	// begin inline asm
	shfl.sync.down.b32 %r161, %r115, %r163, %r117, %r165;
	// end inline asm
	add.s32 	%r166, %r108, 16;
	setp.gt.s32 	%p25, %r166, %r117;
	@%p25 bra 	$L__BB15_33;
	mov.b64 	%rd68, {%r156, %r161};
	ld.f32 	%f5633, [%rd68];
	ld.f32 	%f5634, [%rd94];
	add.f32 	%f5635, %f5633, %f5634;
	st.f32 	[%rd94], %f5635;
	ld.f32 	%f5636, [%rd68+4];
	ld.f32 	%f5637, [%rd94+4];
	add.f32 	%f5638, %f5636, %f5637;
	st.f32 	[%rd94+4], %f5638;
	ld.f32 	%f5639, [%rd68+8];
	ld.f32 	%f5640, [%rd94+8];
	add.f32 	%f5641, %f5639, %f5640;
	st.f32 	[%rd94+8], %f5641;
	ld.f32 	%f5642, [%rd68+12];
	ld.f32 	%f5643, [%rd94+12];
	add.f32 	%f5644, %f5642, %f5643;
	st.f32 	[%rd94+12], %f5644;
	ld.f32 	%f5645, [%rd68+16];
	ld.f32 	%f5646, [%rd94+16];
	add.f32 	%f5647, %f5645, %f5646;
	st.f32 	[%rd94+16], %f5647;
	ld.f32 	%f5648, [%rd68+20];
	ld.f32 	%f5649, [%rd94+20];
	add.f32 	%f5650, %f5648, %f5649;
	st.f32 	[%rd94+20], %f5650;
	ld.f32 	%f5651, [%rd68+24];
	ld.f32 	%f5652, [%rd94+24];
	add.f32 	%f5653, %f5651, %f5652;
	st.f32 	[%rd94+24], %f5653;
	ld.f32 	%f5654, [%rd68+28];
	ld.f32 	%f5655, [%rd94+28];
	add.f32 	%f5656, %f5654, %f5655;
	st.f32 	[%rd94+28], %f5656;
	ld.f32 	%f5657, [%rd68+32];
	ld.f32 	%f5658, [%rd94+32];
	add.f32 	%f5659, %f5657, %f5658;
	st.f32 	[%rd94+32], %f5659;
	ld.f32 	%f5660, [%rd68+36];
	ld.f32 	%f5661, [%rd94+36];
	add.f32 	%f5662, %f5660, %f5661;
	st.f32 	[%rd94+36], %f5662;
	ld.f32 	%f5663, [%rd68+40];
	ld.f32 	%f5664, [%rd94+40];
	add.f32 	%f5665, %f5663, %f5664;
	st.f32 	[%rd94+40], %f5665;
	ld.f32 	%f5666, [%rd68+44];
	ld.f32 	%f5667, [%rd94+44];
	add.f32 	%f5668, %f5666, %f5667;
	st.f32 	[%rd94+44], %f5668;
	ld.f32 	%f5669, [%rd68+48];
	ld.f32 	%f5670, [%rd94+48];
	add.f32 	%f5671, %f5669, %f5670;
	st.f32 	[%rd94+48], %f5671;
	ld.f32 	%f5672, [%rd68+52];
	ld.f32 	%f5673, [%rd94+52];
	add.f32 	%f5674, %f5672, %f5673;
	st.f32 	[%rd94+52], %f5674;
	ld.f32 	%f5675, [%rd68+56];
	ld.f32 	%f5676, [%rd94+56];
	add.f32 	%f5677, %f5675, %f5676;
	st.f32 	[%rd94+56], %f5677;
	ld.f32 	%f5678, [%rd68+60];
	ld.f32 	%f5679, [%rd94+60];
	add.f32 	%f5680, %f5678, %f5679;
	st.f32 	[%rd94+60], %f5680;
	ld.f32 	%f5681, [%rd68+64];
	ld.f32 	%f5682, [%rd94+64];
	add.f32 	%f5683, %f5681, %f5682;
	st.f32 	[%rd94+64], %f5683;
	ld.f32 	%f5684, [%rd68+68];
	ld.f32 	%f5685, [%rd94+68];
	add.f32 	%f5686, %f5684, %f5685;
	st.f32 	[%rd94+68], %f5686;
	ld.f32 	%f5687, [%rd68+72];
	ld.f32 	%f5688, [%rd94+72];
	add.f32 	%f5689, %f5687, %f5688;
	st.f32 	[%rd94+72], %f5689;
	ld.f32 	%f5690, [%rd68+76];
	ld.f32 	%f5691, [%rd94+76];
	add.f32 	%f5692, %f5690, %f5691;
	st.f32 	[%rd94+76], %f5692;
	ld.f32 	%f5693, [%rd68+80];
	ld.f32 	%f5694, [%rd94+80];
	add.f32 	%f5695, %f5693, %f5694;
	st.f32 	[%rd94+80], %f5695;
	ld.f32 	%f5696, [%rd68+84];
	ld.f32 	%f5697, [%rd94+84];
	add.f32 	%f5698, %f5696, %f5697;
	st.f32 	[%rd94+84], %f5698;
	ld.f32 	%f5699, [%rd68+88];
	ld.f32 	%f5700, [%rd94+88];
	add.f32 	%f5701, %f5699, %f5700;
	st.f32 	[%rd94+88], %f5701;
	ld.f32 	%f5702, [%rd68+92];
	ld.f32 	%f5703, [%rd94+92];
	add.f32 	%f5704, %f5702, %f5703;
	st.f32 	[%rd94+92], %f5704;
	ld.f32 	%f5705, [%rd68+96];
	ld.f32 	%f5706, [%rd94+96];
	add.f32 	%f5707, %f5705, %f5706;
	st.f32 	[%rd94+96], %f5707;
	ld.f32 	%f5708, [%rd68+100];
	ld.f32 	%f5709, [%rd94+100];
	add.f32 	%f5710, %f5708, %f5709;
	st.f32 	[%rd94+100], %f5710;
	ld.f32 	%f5711, [%rd68+104];
	ld.f32 	%f5712, [%rd94+104];
	add.f32 	%f5713, %f5711, %f5712;
	st.f32 	[%rd94+104], %f5713;
	ld.f32 	%f5714, [%rd68+108];
	ld.f32 	%f5715, [%rd94+108];
	add.f32 	%f5716, %f5714, %f5715;
	st.f32 	[%rd94+108], %f5716;
	ld.f32 	%f5717, [%rd68+112];
	ld.f32 	%f5718, [%rd94+112];
	add.f32 	%f5719, %f5717, %f5718;
	st.f32 	[%rd94+112], %f5719;
	ld.f32 	%f5720, [%rd68+116];
	ld.f32 	%f5721, [%rd94+116];
	add.f32 	%f5722, %f5720, %f5721;
	st.f32 	[%rd94+116], %f5722;
	ld.f32 	%f5723, [%rd68+120];
	ld.f32 	%f5724, [%rd94+120];
	add.f32 	%f5725, %f5723, %f5724;
	st.f32 	[%rd94+120], %f5725;
	ld.f32 	%f5726, [%rd68+124];
	ld.f32 	%f5727, [%rd94+124];
	add.f32 	%f5728, %f5726, %f5727;
	st.f32 	[%rd94+124], %f5728;
	ld.f32 	%f5729, [%rd68+128];
	ld.f32 	%f5730, [%rd94+128];
	add.f32 	%f5731, %f5729, %f5730;
	st.f32 	[%rd94+128], %f5731;
	ld.f32 	%f5732, [%rd68+132];
	ld.f32 	%f5733, [%rd94+132];
	add.f32 	%f5734, %f5732, %f5733;
	st.f32 	[%rd94+132], %f5734;
	ld.f32 	%f5735, [%rd68+136];
	ld.f32 	%f5736, [%rd94+136];
	add.f32 	%f5737, %f5735, %f5736;
	st.f32 	[%rd94+136], %f5737;
	ld.f32 	%f5738, [%rd68+140];
	ld.f32 	%f5739, [%rd94+140];
	add.f32 	%f5740, %f5738, %f5739;
	st.f32 	[%rd94+140], %f5740;
	ld.f32 	%f5741, [%rd68+144];
	ld.f32 	%f5742, [%rd94+144];
	add.f32 	%f5743, %f5741, %f5742;
	st.f32 	[%rd94+144], %f5743;
	ld.f32 	%f5744, [%rd68+148];
	ld.f32 	%f5745, [%rd94+148];
	add.f32 	%f5746, %f5744, %f5745;
	st.f32 	[%rd94+148], %f5746;
	ld.f32 	%f5747, [%rd68+152];
	ld.f32 	%f5748, [%rd94+152];
	add.f32 	%f5749, %f5747, %f5748;
	st.f32 	[%rd94+152], %f5749;
	ld.f32 	%f5750, [%rd68+156];
	ld.f32 	%f5751, [%rd94+156];
	add.f32 	%f5752, %f5750, %f5751;
	st.f32 	[%rd94+156], %f5752;
	ld.f32 	%f5753, [%rd68+160];
	ld.f32 	%f5754, [%rd94+160];
	add.f32 	%f5755, %f5753, %f5754;
	st.f32 	[%rd94+160], %f5755;
	ld.f32 	%f5756, [%rd68+164];
	ld.f32 	%f5757, [%rd94+164];
	add.f32 	%f5758, %f5756, %f5757;
	st.f32 	[%rd94+164], %f5758;
	ld.f32 	%f5759, [%rd68+168];
	ld.f32 	%f5760, [%rd94+168];
	add.f32 	%f5761, %f5759, %f5760;
	st.f32 	[%rd94+168], %f5761;
	ld.f32 	%f5762, [%rd68+172];
	ld.f32 	%f5763, [%rd94+172];
	add.f32 	%f5764, %f5762, %f5763;
	st.f32 	[%rd94+172], %f5764;
	ld.f32 	%f5765, [%rd68+176];
	ld.f32 	%f5766, [%rd94+176];
	add.f32 	%f5767, %f5765, %f5766;
	st.f32 	[%rd94+176], %f5767;
	ld.f32 	%f5768, [%rd68+180];
	ld.f32 	%f5769, [%rd94+180];
	add.f32 	%f5770, %f5768, %f5769;
	st.f32 	[%rd94+180], %f5770;
	ld.f32 	%f5771, [%rd68+184];
	ld.f32 	%f5772, [%rd94+184];
	add.f32 	%f5773, %f5771, %f5772;
	st.f32 	[%rd94+184], %f5773;
	ld.f32 	%f5774, [%rd68+188];
	ld.f32 	%f5775, [%rd94+188];
	add.f32 	%f5776, %f5774, %f5775;
	st.f32 	[%rd94+188], %f5776;
	ld.f32 	%f5777, [%rd68+192];
	ld.f32 	%f5778, [%rd94+192];
	add.f32 	%f5779, %f5777, %f5778;
	st.f32 	[%rd94+192], %f5779;
	ld.f32 	%f5780, [%rd68+196];
	ld.f32 	%f5781, [%rd94+196];
	add.f32 	%f5782, %f5780, %f5781;
	st.f32 	[%rd94+196], %f5782;
	ld.f32 	%f5783, [%rd68+200];
	ld.f32 	%f5784, [%rd94+200];
	add.f32 	%f5785, %f5783, %f5784;
	st.f32 	[%rd94+200], %f5785;
	ld.f32 	%f5786, [%rd68+204];
	ld.f32 	%f5787, [%rd94+204];
	add.f32 	%f5788, %f5786, %f5787;
	st.f32 	[%rd94+204], %f5788;
	ld.f32 	%f5789, [%rd68+208];
	ld.f32 	%f5790, [%rd94+208];
	add.f32 	%f5791, %f5789, %f5790;
	st.f32 	[%rd94+208], %f5791;
	ld.f32 	%f5792, [%rd68+212];
	ld.f32 	%f5793, [%rd94+212];
	add.f32 	%f5794, %f5792, %f5793;
	st.f32 	[%rd94+212], %f5794;
	ld.f32 	%f5795, [%rd68+216];
	ld.f32 	%f5796, [%rd94+216];
	add.f32 	%f5797, %f5795, %f5796;
	st.f32 	[%rd94+216], %f5797;
	ld.f32 	%f5798, [%rd68+220];
	ld.f32 	%f5799, [%rd94+220];
	add.f32 	%f5800, %f5798, %f5799;
	st.f32 	[%rd94+220], %f5800;
	ld.f32 	%f5801, [%rd68+224];
	ld.f32 	%f5802, [%rd94+224];
	add.f32 	%f5803, %f5801, %f5802;
	st.f32 	[%rd94+224], %f5803;
	ld.f32 	%f5804, [%rd68+228];
	ld.f32 	%f5805, [%rd94+228];
	add.f32 	%f5806, %f5804, %f5805;
	st.f32 	[%rd94+228], %f5806;
	ld.f32 	%f5807, [%rd68+232];
	ld.f32 	%f5808, [%rd94+232];
	add.f32 	%f5809, %f5807, %f5808;
	st.f32 	[%rd94+232], %f5809;
	ld.f32 	%f5810, [%rd68+236];
	ld.f32 	%f5811, [%rd94+236];
	add.f32 	%f5812, %f5810, %f5811;
	st.f32 	[%rd94+236], %f5812;
	ld.f32 	%f5813, [%rd68+240];
	ld.f32 	%f5814, [%rd94+240];
	add.f32 	%f5815, %f5813, %f5814;
	st.f32 	[%rd94+240], %f5815;
	ld.f32 	%f5816, [%rd68+244];
	ld.f32 	%f5817, [%rd94+244];
	add.f32 	%f5818, %f5816, %f5817;
	st.f32 	[%rd94+244], %f5818;
	ld.f32 	%f5819, [%rd68+248];
	ld.f32 	%f5820, [%rd94+248];
	add.f32 	%f5821, %f5819, %f5820;
	st.f32 	[%rd94+248], %f5821;
	ld.f32 	%f5822, [%rd68+252];
	ld.f32 	%f5823, [%rd94+252];
	add.f32 	%f5824, %f5822, %f5823;
	st.f32 	[%rd94+252], %f5824;
$L__BB15_33:
	setp.ne.s32 	%p26, %r108, 0;
	@%p26 bra 	$L__BB15_35;
	shr.u32 	%r167, %r2, 2;
	and.b32  	%r168, %r167, 248;
	mov.u32 	%r169, _ZZN3cub18CUB_300001_SM_10006detail6reduce28DeviceReduceSingleTileKernelINS2_10policy_hubIPfy9sum_deltaE10Policy1000EN6thrust24THRUST_300001_SM_1000_NS6detail15normal_iteratorINSA_10device_ptrIS5_EEEEPS5_yS6_S5_S5_N4cuda3std3__410__identityEEEvT0_T1_T2_T3_T4_T6_E12temp_storage;
	add.s32 	%r170, %r169, %r168;
	st.shared.u64 	[%r170+8], %rd94;
$L__BB15_35:
	bar.sync 	0;
	setp.ne.s32 	%p27, %r2, 0;
	setp.lt.u64 	%p28, %rd20, 33;
	or.pred  	%p29, %p27, %p28;
	@%p29 bra 	$L__BB15_64;
	ld.shared.u64 	%rd69, [_ZZN3cub18CUB_300001_SM_10006detail6reduce28DeviceReduceSingleTileKernelINS2_10policy_hubIPfy9sum_deltaE10Policy1000EN6thrust24THRUST_300001_SM_1000_NS6detail15normal_iteratorINSA_10device_ptrIS5_EEEEPS5_yS6_S5_S5_N4cuda3std3__410__identityEEEvT0_T1_T2_T3_T4_T6_E12temp_storage+16];
	ld.f32 	%f5825, [%rd69];
	ld.f32 	%f5826, [%rd94];
	add.f32 	%f193, %f5825, %f5826;
	st.f32 	[%rd94], %f193;
	ld.f32 	%f5827, [%rd69+4];
	ld.f32 	%f5828, [%rd94+4];
	add.f32 	%f194, %f5827, %f5828;
	st.f32 	[%rd94+4], %f194;
	ld.f32 	%f5829, [%rd69+8];
	ld.f32 	%f5830, [%rd94+8];
	add.f32 	%f195, %f5829, %f5830;
	st.f32 	[%rd94+8], %f195;
	ld.f32 	%f5831, [%rd69+12];
	ld.f32 	%f5832, [%rd94+12];
	add.f32 	%f196, %f5831, %f5832;
	st.f32 	[%rd94+12], %f196;
	ld.f32 	%f5833, [%rd69+16];
	ld.f32 	%f5834, [%rd94+16];
	add.f32 	%f197, %f5833, %f5834;
	st.f32 	[%rd94+16], %f197;
	ld.f32 	%f5835, [%rd69+20];
	ld.f32 	%f5836, [%rd94+20];
	add.f32 	%f198, %f5835, %f5836;
	st.f32 	[%rd94+20], %f198;
	ld.f32 	%f5837, [%rd69+24];
	ld.f32 	%f5838, [%rd94+24];
	add.f32 	%f199, %f5837, %f5838;
	st.f32 	[%rd94+24], %f199;
	ld.f32 	%f5839, [%rd69+28];
	ld.f32 	%f5840, [%rd94+28];
	add.f32 	%f200, %f5839, %f5840;
	st.f32 	[%rd94+28], %f200;
	ld.f32 	%f5841, [%rd69+32];
	ld.f32 	%f5842, [%rd94+32];
	add.f32 	%f201, %f5841, %f5842;
	st.f32 	[%rd94+32], %f201;
	ld.f32 	%f5843, [%rd69+36];
	ld.f32 	%f5844, [%rd94+36];
	add.f32 	%f202, %f5843, %f5844;
	st.f32 	[%rd94+36], %f202;
	ld.f32 	%f5845, [%rd69+40];
	ld.f32 	%f5846, [%rd94+40];
	add.f32 	%f203, %f5845, %f5846;
	st.f32 	[%rd94+40], %f203;
	ld.f32 	%f5847, [%rd69+44];
	ld.f32 	%f5848, [%rd94+44];
	add.f32 	%f204, %f5847, %f5848;
	st.f32 	[%rd94+44], %f204;
	ld.f32 	%f5849, [%rd69+48];
	ld.f32 	%f5850, [%rd94+48];
	add.f32 	%f205, %f5849, %f5850;
	st.f32 	[%rd94+48], %f205;
	ld.f32 	%f5851, [%rd69+52];
	ld.f32 	%f5852, [%rd94+52];
	add.f32 	%f206, %f5851, %f5852;
	st.f32 	[%rd94+52], %f206;
	ld.f32 	%f5853, [%rd69+56];
	ld.f32 	%f5854, [%rd94+56];
	add.f32 	%f207, %f5853, %f5854;
	st.f32 	[%rd94+56], %f207;
	ld.f32 	%f5855, [%rd69+60];
	ld.f32 	%f5856, [%rd94+60];
	add.f32 	%f208, %f5855, %f5856;
	st.f32 	[%rd94+60], %f208;
	ld.f32 	%f5857, [%rd69+64];
	ld.f32 	%f5858, [%rd94+64];
	add.f32 	%f209, %f5857, %f5858;
	st.f32 	[%rd94+64], %f209;
	ld.f32 	%f5859, [%rd69+68];
	ld.f32 	%f5860, [%rd94+68];
	add.f32 	%f210, %f5859, %f5860;
	st.f32 	[%rd94+68], %f210;
	ld.f32 	%f5861, [%rd69+72];
	ld.f32 	%f5862, [%rd94+72];
	add.f32 	%f211, %f5861, %f5862;
	st.f32 	[%rd94+72], %f211;
	ld.f32 	%f5863, [%rd69+76];
	ld.f32 	%f5864, [%rd94+76];
	add.f32 	%f212, %f5863, %f5864;
	st.f32 	[%rd94+76], %f212;
	ld.f32 	%f5865, [%rd69+80];
	ld.f32 	%f5866, [%rd94+80];
	add.f32 	%f213, %f5865, %f5866;
	st.f32 	[%rd94+80], %f213;
	ld.f32 	%f5867, [%rd69+84];
	ld.f32 	%f5868, [%rd94+84];
	add.f32 	%f214, %f5867, %f5868;
	st.f32 	[%rd94+84], %f214;
	ld.f32 	%f5869, [%rd69+88];
	ld.f32 	%f5870, [%rd94+88];
	add.f32 	%f215, %f5869, %f5870;
	st.f32 	[%rd94+88], %f215;
	ld.f32 	%f5871, [%rd69+92];
	ld.f32 	%f5872, [%rd94+92];
	add.f32 	%f216, %f5871, %f5872;
	st.f32 	[%rd94+92], %f216;
	ld.f32 	%f5873, [%rd69+96];
	ld.f32 	%f5874, [%rd94+96];
	add.f32 	%f217, %f5873, %f5874;
	st.f32 	[%rd94+96], %f217;
	ld.f32 	%f5875, [%rd69+100];
	ld.f32 	%f5876, [%rd94+100];
	add.f32 	%f218, %f5875, %f5876;
	st.f32 	[%rd94+100], %f218;
	ld.f32 	%f5877, [%rd69+104];
	ld.f32 	%f5878, [%rd94+104];
	add.f32 	%f219, %f5877, %f5878;
	st.f32 	[%rd94+104], %f219;
	ld.f32 	%f5879, [%rd69+108];
	ld.f32 	%f5880, [%rd94+108];
	add.f32 	%f220, %f5879, %f5880;
	st.f32 	[%rd94+108], %f220;
	ld.f32 	%f5881, [%rd69+112];
	ld.f32 	%f5882, [%rd94+112];
	add.f32 	%f221, %f5881, %f5882;
	st.f32 	[%rd94+112], %f221;
	ld.f32 	%f5883, [%rd69+116];
	ld.f32 	%f5884, [%rd94+116];
	add.f32 	%f222, %f5883, %f5884;
	st.f32 	[%rd94+116], %f222;
	ld.f32 	%f5885, [%rd69+120];
	ld.f32 	%f5886, [%rd94+120];
	add.f32 	%f223, %f5885, %f5886;
	st.f32 	[%rd94+120], %f223;
	ld.f32 	%f5887, [%rd69+124];
	ld.f32 	%f5888, [%rd94+124];
	add.f32 	%f224, %f5887, %f5888;
	st.f32 	[%rd94+124], %f224;
	ld.f32 	%f5889, [%rd69+128];
	ld.f32 	%f5890, [%rd94+128];
	add.f32 	%f225, %f5889, %f5890;
	st.f32 	[%rd94+128], %f225;
	ld.f32 	%f5891, [%rd69+132];
	ld.f32 	%f5892, [%rd94+132];
	add.f32 	%f226, %f5891, %f5892;
	st.f32 	[%rd94+132], %f226;
	ld.f32 	%f5893, [%rd69+136];
	ld.f32 	%f5894, [%rd94+136];
	add.f32 	%f227, %f5893, %f5894;
	st.f32 	[%rd94+136], %f227;
	ld.f32 	%f5895, [%rd69+140];
	ld.f32 	%f5896, [%rd94+140];
	add.f32 	%f228, %f5895, %f5896;
	st.f32 	[%rd94+140], %f228;
	ld.f32 	%f5897, [%rd69+144];
	ld.f32 	%f5898, [%rd94+144];
	add.f32 	%f229, %f5897, %f5898;
	st.f32 	[%rd94+144], %f229;
	ld.f32 	%f5899, [%rd69+148];
	ld.f32 	%f5900, [%rd94+148];
	add.f32 	%f230, %f5899, %f5900;
	st.f32 	[%rd94+148], %f230;
	ld.f32 	%f5901, [%rd69+152];
	ld.f32 	%f5902, [%rd94+152];
	add.f32 	%f231, %f5901, %f5902;
	st.f32 	[%rd94+152], %f231;
	ld.f32 	%f5903, [%rd69+156];
	ld.f32 	%f5904, [%rd94+156];
	add.f32 	%f232, %f5903, %f5904;
	st.f32 	[%rd94+156], %f232;
	ld.f32 	%f5905, [%rd69+160];
	ld.f32 	%f5906, [%rd94+160];
	add.f32 	%f233, %f5905, %f5906;
	st.f32 	[%rd94+160], %f233;
	ld.f32 	%f5907, [%rd69+164];
	ld.f32 	%f5908, [%rd94+164];
	add.f32 	%f234, %f5907, %f5908;
	st.f32 	[%rd94+164], %f234;
	ld.f32 	%f5909, [%rd69+168];
	ld.f32 	%f5910, [%rd94+168];
	add.f32 	%f235, %f5909, %f5910;
	st.f32 	[%rd94+168], %f235;
	ld.f32 	%f5911, [%rd69+172];
	ld.f32 	%f5912, [%rd94+172];
	add.f32 	%f236, %f5911, %f5912;
	st.f32 	[%rd94+172], %f236;
	ld.f32 	%f5913, [%rd69+176];
	ld.f32 	%f5914, [%rd94+176];
	add.f32 	%f237, %f5913, %f5914;
	st.f32 	[%rd94+176], %f237;
	ld.f32 	%f5915, [%rd69+180];
	ld.f32 	%f5916, [%rd94+180];
	add.f32 	%f238, %f5915, %f5916;
	st.f32 	[%rd94+180], %f238;
	ld.f32 	%f5917, [%rd69+184];
	ld.f32 	%f5918, [%rd94+184];
	add.f32 	%f239, %f5917, %f5918;
	st.f32 	[%rd94+184], %f239;
	ld.f32 	%f5919, [%rd69+188];
	ld.f32 	%f5920, [%rd94+188];
	add.f32 	%f240, %f5919, %f5920;
	st.f32 	[%rd94+188], %f240;
	ld.f32 	%f5921, [%rd69+192];
	ld.f32 	%f5922, [%rd94+192];
	add.f32 	%f241, %f5921, %f5922;
	st.f32 	[%rd94+192], %f241;
	ld.f32 	%f5923, [%rd69+196];
	ld.f32 	%f5924, [%rd94+196];
	add.f32 	%f242, %f5923, %f5924;
	st.f32 	[%rd94+196], %f242;
	ld.f32 	%f5925, [%rd69+200];
	ld.f32 	%f5926, [%rd94+200];
	add.f32 	%f243, %f5925, %f5926;
	st.f32 	[%rd94+200], %f243;
	ld.f32 	%f5927, [%rd69+204];
	ld.f32 	%f5928, [%rd94+204];
	add.f32 	%f244, %f5927, %f5928;
	st.f32 	[%rd94+204], %f244;
	ld.f32 	%f5929, [%rd69+208];
	ld.f32 	%f5930, [%rd94+208];
	add.f32 	%f245, %f5929, %f5930;
	st.f32 	[%rd94+208], %f245;
	ld.f32 	%f5931, [%rd69+212];
	ld.f32 	%f5932, [%rd94+212];
	add.f32 	%f246, %f5931, %f5932;
	st.f32 	[%rd94+212], %f246;
	ld.f32 	%f5933, [%rd69+216];
	ld.f32 	%f5934, [%rd94+216];
	add.f32 	%f247, %f5933, %f5934;
	st.f32 	[%rd94+216], %f247;
	ld.f32 	%f5935, [%rd69+220];
	ld.f32 	%f5936, [%rd94+220];
	add.f32 	%f248, %f5935, %f5936;
	st.f32 	[%rd94+220], %f248;
	ld.f32 	%f5937, [%rd69+224];
	ld.f32 	%f5938, [%rd94+224];
	add.f32 	%f249, %f5937, %f5938;
	st.f32 	[%rd94+224], %f249;
	ld.f32 	%f5939, [%rd69+228];
	ld.f32 	%f5940, [%rd94+228];
	add.f32 	%f250, %f5939, %f5940;
	st.f32 	[%rd94+228], %f250;
	ld.f32 	%f5941, [%rd69+232];
	ld.f32 	%f5942, [%rd94+232];
	add.f32 	%f251, %f5941, %f5942;
	st.f32 	[%rd94+232], %f251;
	ld.f32 	%f5943, [%rd69+236];
	ld.f32 	%f5944, [%rd94+236];
	add.f32 	%f252, %f5943, %f5944;
	st.f32 	[%rd94+236], %f252;
	ld.f32 	%f5945, [%rd69+240];
	ld.f32 	%f5946, [%rd94+240];
	add.f32 	%f253, %f5945, %f5946;
	st.f32 	[%rd94+240], %f253;
	ld.f32 	%f5947, [%rd69+244];
	ld.f32 	%f5948, [%rd94+244];
	add.f32 	%f254, %f5947, %f5948;
	st.f32 	[%rd94+244], %f254;
	ld.f32 	%f5949, [%rd69+248];
	ld.f32 	%f5950, [%rd94+248];
	add.f32 	%f255, %f5949, %f5950;
	st.f32 	[%rd94+248], %f255;
	ld.f32 	%f5951, [%rd69+252];
	ld.f32 	%f5952, [%rd94+252];
	add.f32 	%f256, %f5951, %f5952;
	st.f32 	[%rd94+252], %f256;
	setp.lt.u64 	%p30, %rd20, 65;
	@%p30 bra 	$L__BB15_64;
	ld.shared.u64 	%rd70, [_ZZN3cub18CUB_300001_SM_10006detail6reduce28DeviceReduceSingleTileKernelINS2_10policy_hubIPfy9sum_deltaE10Policy1000EN6thrust24THRUST_300001_SM_1000_NS6detail15normal_iteratorINSA_10device_ptrIS5_EEEEPS5_yS6_S5_S5_N4cuda3std3__410__identityEEEvT0_T1_T2_T3_T4_T6_E12temp_storage+24];
	ld.f32 	%f5953, [%rd70];
	add.f32 	%f257, %f5953, %f193;
	st.f32 	[%rd94], %f257;
	ld.f32 	%f5954, [%rd70+4];
	add.f32 	%f258, %f5954, %f194;
	st.f32 	[%rd94+4], %f258;
	ld.f32 	%f5955, [%rd70+8];
	add.f32 	%f259, %f5955, %f195;
	st.f32 	[%rd94+8], %f259;
	ld.f32 	%f5956, [%rd70+12];
	add.f32 	%f260, %f5956, %f196;
	st.f32 	[%rd94+12], %f260;
	ld.f32 	%f5957, [%rd70+16];
	add.f32 	%f261, %f5957, %f197;
	st.f32 	[%rd94+16], %f261;
	ld.f32 	%f5958, [%rd70+20];
	add.f32 	%f262, %f5958, %f198;
	st.f32 	[%rd94+20], %f262;
	ld.f32 	%f5959, [%rd70+24];
	add.f32 	%f263, %f5959, %f199;
	st.f32 	[%rd94+24], %f263;
	ld.f32 	%f5960, [%rd70+28];
	add.f32 	%f264, %f5960, %f200;
	st.f32 	[%rd94+28], %f264;
	ld.f32 	%f5961, [%rd70+32];
	add.f32 	%f265, %f5961, %f201;
	st.f32 	[%rd94+32], %f265;
	ld.f32 	%f5962, [%rd70+36];
	add.f32 	%f266, %f5962, %f202;
	st.f32 	[%rd94+36], %f266;
	ld.f32 	%f5963, [%rd70+40];
	add.f32 	%f267, %f5963, %f203;
	st.f32 	[%rd94+40], %f267;
	ld.f32 	%f5964, [%rd70+44];
	add.f32 	%f268, %f5964, %f204;
	st.f32 	[%rd94+44], %f268;
	ld.f32 	%f5965, [%rd70+48];
	add.f32 	%f269, %f5965, %f205;
	st.f32 	[%rd94+48], %f269;
	ld.f32 	%f5966, [%rd70+52];
	add.f32 	%f270, %f5966, %f206;
	st.f32 	[%rd94+52], %f270;
	ld.f32 	%f5967, [%rd70+56];
	add.f32 	%f271, %f5967, %f207;
	st.f32 	[%rd94+56], %f271;
	ld.f32 	%f5968, [%rd70+60];
	add.f32 	%f272, %f5968, %f208;
	st.f32 	[%rd94+60], %f272;
	ld.f32 	%f5969, [%rd70+64];
	add.f32 	%f273, %f5969, %f209;
	st.f32 	[%rd94+64], %f273;
	ld.f32 	%f5970, [%rd70+68];
	add.f32 	%f274, %f5970, %f210;
	st.f32 	[%rd94+68], %f274;
	ld.f32 	%f5971, [%rd70+72];
	add.f32 	%f275, %f5971, %f211;
	st.f32 	[%rd94+72], %f275;
	ld.f32 	%f5972, [%rd70+76];
	add.f32 	%f276, %f5972, %f212;
	st.f32 	[%rd94+76], %f276;
	ld.f32 	%f5973, [%rd70+80];
	add.f32 	%f277, %f5973, %f213;
	st.f32 	[%rd94+80], %f277;
	ld.f32 	%f5974, [%rd70+84];
	add.f32 	%f278, %f5974, %f214;
	st.f32 	[%rd94+84], %f278;
	ld.f32 	%f5975, [%rd70+88];
	add.f32 	%f279, %f5975, %f215;
	st.f32 	[%rd94+88], %f279;
	ld.f32 	%f5976, [%rd70+92];
	add.f32 	%f280, %f5976, %f216;
	st.f32 	[%rd94+92], %f280;
	ld.f32 	%f5977, [%rd70+96];
	add.f32 	%f281, %f5977, %f217;
	st.f32 	[%rd94+96], %f281;
	ld.f32 	%f5978, [%rd70+100];
	add.f32 	%f282, %f5978, %f218;
	st.f32 	[%rd94+100], %f282;
	ld.f32 	%f5979, [%rd70+104];
	add.f32 	%f283, %f5979, %f219;
	st.f32 	[%rd94+104], %f283;
	ld.f32 	%f5980, [%rd70+108];
	add.f32 	%f284, %f5980, %f220;
	st.f32 	[%rd94+108], %f284;
	ld.f32 	%f5981, [%rd70+112];
	add.f32 	%f285, %f5981, %f221;
	st.f32 	[%rd94+112], %f285;
	ld.f32 	%f5982, [%rd70+116];
	add.f32 	%f286, %f5982, %f222;
	st.f32 	[%rd94+116], %f286;
	ld.f32 	%f5983, [%rd70+120];
	add.f32 	%f287, %f5983, %f223;
	st.f32 	[%rd94+120], %f287;
	ld.f32 	%f5984, [%rd70+124];
	add.f32 	%f288, %f5984, %f224;
	st.f32 	[%rd94+124], %f288;
	ld.f32 	%f5985, [%rd70+128];
	add.f32 	%f289, %f5985, %f225;
	st.f32 	[%rd94+128], %f289;
	ld.f32 	%f5986, [%rd70+132];
	add.f32 	%f290, %f5986, %f226;
	st.f32 	[%rd94+132], %f290;
	ld.f32 	%f5987, [%rd70+136];
	add.f32 	%f291, %f5987, %f227;
	st.f32 	[%rd94+136], %f291;
	ld.f32 	%f5988, [%rd70+140];
	add.f32 	%f292, %f5988, %f228;
	st.f32 	[%rd94+140], %f292;
	ld.f32 	%f5989, [%rd70+144];
	add.f32 	%f293, %f5989, %f229;
	st.f32 	[%rd94+144], %f293;
	ld.f32 	%f5990, [%rd70+148];
	add.f32 	%f294, %f5990, %f230;
	st.f32 	[%rd94+148], %f294;
	ld.f32 	%f5991, [%rd70+152];
	add.f32 	%f295, %f5991, %f231;
	st.f32 	[%rd94+152], %f295;
	ld.f32 	%f5992, [%rd70+156];
	add.f32 	%f296, %f5992, %f232;
	st.f32 	[%rd94+156], %f296;
	ld.f32 	%f5993, [%rd70+160];
	add.f32 	%f297, %f5993, %f233;
	st.f32 	[%rd94+160], %f297;
	ld.f32 	%f5994, [%rd70+164];
	add.f32 	%f298, %f5994, %f234;
	st.f32 	[%rd94+164], %f298;
	ld.f32 	%f5995, [%rd70+168];
	add.f32 	%f299, %f5995, %f235;
	st.f32 	[%rd94+168], %f299;
	ld.f32 	%f5996, [%rd70+172];
	add.f32 	%f300, %f5996, %f236;
	st.f32 	[%rd94+172], %f300;
	ld.f32 	%f5997, [%rd70+176];
	add.f32 	%f301, %f5997, %f237;
	st.f32 	[%rd94+176], %f301;
	ld.f32 	%f5998, [%rd70+180];
	add.f32 	%f302, %f5998, %f238;
	st.f32 	[%rd94+180], %f302;
	ld.f32 	%f5999, [%rd70+184];
	add.f32 	%f303, %f5999, %f239;
	st.f32 	[%rd94+184], %f303;
	ld.f32 	%f6000, [%rd70+188];
	add.f32 	%f304, %f6000, %f240;
	st.f32 	[%rd94+188], %f304;
	ld.f32 	%f6001, [%rd70+192];
	add.f32 	%f305, %f6001, %f241;
	st.f32 	[%rd94+192], %f305;
	ld.f32 	%f6002, [%rd70+196];
	add.f32 	%f306, %f6002, %f242;
	st.f32 	[%rd94+196], %f306;
	ld.f32 	%f6003, [%rd70+200];
	add.f32 	%f307, %f6003, %f243;
	st.f32 	[%rd94+200], %f307;
	ld.f32 	%f6004, [%rd70+204];
	add.f32 	%f308, %f6004, %f244;
	st.f32 	[%rd94+204], %f308;
	ld.f32 	%f6005, [%rd70+208];
	add.f32 	%f309, %f6005, %f245;
	st.f32 	[%rd94+208], %f309;
	ld.f32 	%f6006, [%rd70+212];
	add.f32 	%f310, %f6006, %f246;
	st.f32 	[%rd94+212], %f310;
	ld.f32 	%f6007, [%rd70+216];
	add.f32 	%f311, %f6007, %f247;
	st.f32 	[%rd94+216], %f311;
	ld.f32 	%f6008, [%rd70+220];
	add.f32 	%f312, %f6008, %f248;
	st.f32 	[%rd94+220], %f312;
	ld.f32 	%f6009, [%rd70+224];
	add.f32 	%f313, %f6009, %f249;
	st.f32 	[%rd94+224], %f313;
	ld.f32 	%f6010, [%rd70+228];
	add.f32 	%f314, %f6010, %f250;
	st.f32 	[%rd94+228], %f314;
	ld.f32 	%f6011, [%rd70+232];
	add.f32 	%f315, %f6011, %f251;
	st.f32 	[%rd94+232], %f315;
	ld.f32 	%f6012, [%rd70+236];
	add.f32 	%f316, %f6012, %f252;
	st.f32 	[%rd94+236], %f316;
	ld.f32 	%f6013, [%rd70+240];
	add.f32 	%f317, %f6013, %f253;
	st.f32 	[%rd94+240], %f317;
	ld.f32 	%f6014, [%rd70+244];
	add.f32 	%f318, %f6014, %f254;
	st.f32 	[%rd94+244], %f318;
	ld.f32 	%f6015, [%rd70+248];
	add.f32 	%f319, %f6015, %f255;
	st.f32 	[%rd94+248], %f319;
	ld.f32 	%f6016, [%rd70+252];
	add.f32 	%f320, %f6016, %f256;
	st.f32 	[%rd94+252], %f320;
	setp.lt.u64 	%p31, %rd20, 97;
	@%p31 bra 	$L__BB15_64;
	ld.shared.u64 	%rd71, [_ZZN3cub18CUB_300001_SM_10006detail6reduce28DeviceReduceSingleTileKernelINS2_10policy_hubIPfy9sum_deltaE10Policy1000EN6thrust24THRUST_300001_SM_1000_NS6detail15normal_iteratorINSA_10device_ptrIS5_EEEEPS5_yS6_S5_S5_N4cuda3std3__410__identityEEEvT0_T1_T2_T3_T4_T6_E12temp_storage+32];
	ld.f32 	%f6017, [%rd71];
	add.f32 	%f321, %f6017, %f257;
	st.f32 	[%rd94], %f321;
	ld.f32 	%f6018, [%rd71+4];
	add.f32 	%f322, %f6018, %f258;
	st.f32 	[%rd94+4], %f322;
	ld.f32 	%f6019, [%rd71+8];
	add.f32 	%f323, %f6019, %f259;
	st.f32 	[%rd94+8], %f323;
	ld.f32 	%f6020, [%rd71+12];
	add.f32 	%f324, %f6020, %f260;
	st.f32 	[%rd94+12], %f324;
	ld.f32 	%f6021, [%rd71+16];
	add.f32 	%f325, %f6021, %f261;
	st.f32 	[%rd94+16], %f325;
	ld.f32 	%f6022, [%rd71+20];
	add.f32 	%f326, %f6022, %f262;
	st.f32 	[%rd94+20], %f326;
	ld.f32 	%f6023, [%rd71+24];
	add.f32 	%f327, %f6023, %f263;
	st.f32 	[%rd94+24], %f327;
	ld.f32 	%f6024, [%rd71+28];
	add.f32 	%f328, %f6024, %f264;
	st.f32 	[%rd94+28], %f328;
	ld.f32 	%f6025, [%rd71+32];
	add.f32 	%f329, %f6025, %f265;
	st.f32 	[%rd94+32], %f329;
	ld.f32 	%f6026, [%rd71+36];
	add.f32 	%f330, %f6026, %f266;
	st.f32 	[%rd94+36], %f330;
	ld.f32 	%f6027, [%rd71+40];
	add.f32 	%f331, %f6027, %f267;
	st.f32 	[%rd94+40], %f331;
	ld.f32 	%f6028, [%rd71+44];
	add.f32 	%f332, %f6028, %f268;
	st.f32 	[%rd94+44], %f332;
	ld.f32 	%f6029, [%rd71+48];
	add.f32 	%f333, %f6029, %f269;
	st.f32 	[%rd94+48], %f333;
	ld.f32 	%f6030, [%rd71+52];
	add.f32 	%f334, %f6030, %f270;
	st.f32 	[%rd94+52], %f334;
	ld.f32 	%f6031, [%rd71+56];
	add.f32 	%f335, %f6031, %f271;
	st.f32 	[%rd94+56], %f335;
	ld.f32 	%f6032, [%rd71+60];
	add.f32 	%f336, %f6032, %f272;
	st.f32 	[%rd94+60], %f336;
	ld.f32 	%f6033, [%rd71+64];
	add.f32 	%f337, %f6033, %f273;
	st.f32 	[%rd94+64], %f337;
	ld.f32 	%f6034, [%rd71+68];
	add.f32 	%f338, %f6034, %f274;
	st.f32 	[%rd94+68], %f338;
	ld.f32 	%f6035, [%rd71+72];
	add.f32 	%f339, %f6035, %f275;
	st.f32 	[%rd94+72], %f339;
	ld.f32 	%f6036, [%rd71+76];
	add.f32 	%f340, %f6036, %f276;
	st.f32 	[%rd94+76], %f340;
	ld.f32 	%f6037, [%rd71+80];
	add.f32 	%f341, %f6037, %f277;
	st.f32 	[%rd94+80], %f341;
	ld.f32 	%f6038, [%rd71+84];
	add.f32 	%f342, %f6038, %f278;
	st.f32 	[%rd94+84], %f342;
	ld.f32 	%f6039, [%rd71+88];
	add.f32 	%f343, %f6039, %f279;
	st.f32 	[%rd94+88], %f343;
	ld.f32 	%f6040, [%rd71+92];
	add.f32 	%f344, %f6040, %f280;
	st.f32 	[%rd94+92], %f344;
	ld.f32 	%f6041, [%rd71+96];
	add.f32 	%f345, %f6041, %f281;
	st.f32 	[%rd94+96], %f345;
	ld.f32 	%f6042, [%rd71+100];
	add.f32 	%f346, %f6042, %f282;
	st.f32 	[%rd94+100], %f346;
	ld.f32 	%f6043, [%rd71+104];
	add.f32 	%f347, %f6043, %f283;
	st.f32 	[%rd94+104], %f347;
	ld.f32 	%f6044, [%rd71+108];
	add.f32 	%f348, %f6044, %f284;
	st.f32 	[%rd94+108], %f348;
	ld.f32 	%f6045, [%rd71+112];
	add.f32 	%f349, %f6045, %f285;
	st.f32 	[%rd94+112], %f349;
	ld.f32 	%f6046, [%rd71+116];
	add.f32 	%f350, %f6046, %f286;
	st.f32 	[%rd94+116], %f350;
	ld.f32 	%f6047, [%rd71+120];
	add.f32 	%f351, %f6047, %f287;
	st.f32 	[%rd94+120], %f351;
	ld.f32 	%f6048, [%rd71+124];
	add.f32 	%f352, %f6048, %f288;
	st.f32 	[%rd94+124], %f352;
	ld.f32 	%f6049, [%rd71+128];
	add.f32 	%f353, %f6049, %f289;
	st.f32 	[%rd94+128], %f353;
	ld.f32 	%f6050, [%rd71+132];
	add.f32 	%f354, %f6050, %f290;
	st.f32 	[%rd94+132], %f354;
	ld.f32 	%f6051, [%rd71+136];
	add.f32 	%f355, %f6051, %f291;
	st.f32 	[%rd94+136], %f355;
	ld.f32 	%f6052, [%rd71+140];
	add.f32 	%f356, %f6052, %f292;
	st.f32 	[%rd94+140], %f356;
	ld.f32 	%f6053, [%rd71+144];
	add.f32 	%f357, %f6053, %f293;
	st.f32 	[%rd94+144], %f357;
	ld.f32 	%f6054, [%rd71+148];
	add.f32 	%f358, %f6054, %f294;
	st.f32 	[%rd94+148], %f358;
	ld.f32 	%f6055, [%rd71+152];
	add.f32 	%f359, %f6055, %f295;
	st.f32 	[%rd94+152], %f359;
	ld.f32 	%f6056, [%rd71+156];
	add.f32 	%f360, %f6056, %f296;
	st.f32 	[%rd94+156], %f360;
	ld.f32 	%f6057, [%rd71+160];
	add.f32 	%f361, %f6057, %f297;
	st.f32 	[%rd94+160], %f361;
	ld.f32 	%f6058, [%rd71+164];
	add.f32 	%f362, %f6058, %f298;
	st.f32 	[%rd94+164], %f362;
	ld.f32 	%f6059, [%rd71+168];
	add.f32 	%f363, %f6059, %f299;
	st.f32 	[%rd94+168], %f363;
	ld.f32 	%f6060, [%rd71+172];
	add.f32 	%f364, %f6060, %f300;
	st.f32 	[%rd94+172], %f364;
	ld.f32 	%f6061, [%rd71+176];
	add.f32 	%f365, %f6061, %f301;
	st.f32 	[%rd94+176], %f365;
	ld.f32 	%f6062, [%rd71+180];
	add.f32 	%f366, %f6062, %f302;
	st.f32 	[%rd94+180], %f366;
	ld.f32 	%f6063, [%rd71+184];
	add.f32 	%f367, %f6063, %f303;
	st.f32 	[%rd94+184], %f367;
	ld.f32 	%f6064, [%rd71+188];
	add.f32 	%f368, %f6064, %f304;
	st.f32 	[%rd94+188], %f368;
	ld.f32 	%f6065, [%rd71+192];
	add.f32 	%f369, %f6065, %f305;
	st.f32 	[%rd94+192], %f369;
	ld.f32 	%f6066, [%rd71+196];
	add.f32 	%f370, %f6066, %f306;
	st.f32 	[%rd94+196], %f370;
	ld.f32 	%f6067, [%rd71+200];
	add.f32 	%f371, %f6067, %f307;
	st.f32 	[%rd94+200], %f371;
	ld.f32 	%f6068, [%rd71+204];
	add.f32 	%f372, %f6068, %f308;
	st.f32 	[%rd94+204], %f372;
	ld.f32 	%f6069, [%rd71+208];
	add.f32 	%f373, %f6069, %f309;
	st.f32 	[%rd94+208], %f373;
	ld.f32 	%f6070, [%rd71+212];
	add.f32 	%f374, %f6070, %f310;
	st.f32 	[%rd94+212], %f374;
	ld.f32 	%f6071, [%rd71+216];
	add.f32 	%f375, %f6071, %f311;
	st.f32 	[%rd94+216], %f375;
	ld.f32 	%f6072, [%rd71+220];
	add.f32 	%f376, %f6072, %f312;
	st.f32 	[%rd94+220], %f376;
	ld.f32 	%f6073, [%rd71+224];
	add.f32 	%f377, %f6073, %f313;
	st.f32 	[%rd94+224], %f377;
	ld.f32 	%f6074, [%rd71+228];
	add.f32 	%f378, %f6074, %f314;
	st.f32 	[%rd94+228], %f378;
	ld.f32 	%f6075, [%rd71+232];
	add.f32 	%f379, %f6075, %f315;
	st.f32 	[%rd94+232], %f379;
	ld.f32 	%f6076, [%rd71+236];
	add.f32 	%f380, %f6076, %f316;
	st.f32 	[%rd94+236], %f380;
	ld.f32 	%f6077, [%rd71+240];
	add.f32 	%f381, %f6077, %f317;
	st.f32 	[%rd94+240], %f381;
	ld.f32 	%f6078, [%rd71+244];
	add.f32 	%f382, %f6078, %f318;
	st.f32 	[%rd94+244], %f382;
	ld.f32 	%f6079, [%rd71+248];
	add.f32 	%f383, %f6079, %f319;
	st.f32 	[%rd94+248], %f383;
	ld.f32 	%f6080, [%rd71+252];
	add.f32 	%f384, %f6080, %f320;
	st.f32 	[%rd94+252], %f384;
	setp.lt.u64 	%p32, %rd20, 129;
	@%p32 bra 	$L__BB15_64;
	ld.shared.u64 	%rd72, [_ZZN3cub18CUB_300001_SM_10006detail6reduce28DeviceReduceSingleTileKernelINS2_10policy_hubIPfy9sum_deltaE10Policy1000EN6thrust24THRUST_300001_SM_1000_NS6detail15normal_iteratorINSA_10device_ptrIS5_EEEEPS5_yS6_S5_S5_N4cuda3std3__410__identityEEEvT0_T1_T2_T3_T4_T6_E12temp_storage+40];
	ld.f32 	%f6081, [%rd72];
	add.f32 	%f385, %f6081, %f321;
	st.f32 	[%rd94], %f385;
	ld.f32 	%f6082, [%rd72+4];
	add.f32 	%f386, %f6082, %f322;
	st.f32 	[%rd94+4], %f386;
	ld.f32 	%f6083, [%rd72+8];
	add.f32 	%f387, %f6083, %f323;
	st.f32 	[%rd94+8], %f387;
	ld.f32 	%f6084, [%rd72+12];
	add.f32 	%f388, %f6084, %f324;
	st.f32 	[%rd94+12], %f388;
	ld.f32 	%f6085, [%rd72+16];
	add.f32 	%f389, %f6085, %f325;
	st.f32 	[%rd94+16], %f389;
	ld.f32 	%f6086, [%rd72+20];
	add.f32 	%f390, %f6086, %f326;
	st.f32 	[%rd94+20], %f390;
	ld.f32 	%f6087, [%rd72+24];
	add.f32 	%f391, %f6087, %f327;
	st.f32 	[%rd94+24], %f391;
	ld.f32 	%f6088, [%rd72+28];
	add.f32 	%f392, %f6088, %f328;
	st.f32 	[%rd94+28], %f392;
	ld.f32 	%f6089, [%rd72+32];
	add.f32 	%f393, %f6089, %f329;
	st.f32 	[%rd94+32], %f393;
	ld.f32 	%f6090, [%rd72+36];
	add.f32 	%f394, %f6090, %f330;
	st.f32 	[%rd94+36], %f394;
	ld.f32 	%f6091, [%rd72+40];
	add.f32 	%f395, %f6091, %f331;
	st.f32 	[%rd94+40], %f395;
	ld.f32 	%f6092, [%rd72+44];
	add.f32 	%f396, %f6092, %f332;
	st.f32 	[%rd94+44], %f396;
	ld.f32 	%f6093, [%rd72+48];
	add.f32 	%f397, %f6093, %f333;
	st.f32 	[%rd94+48], %f397;
	ld.f32 	%f6094, [%rd72+52];
	add.f32 	%f398, %f6094, %f334;
	st.f32 	[%rd94+52], %f398;
	ld.f32 	%f6095, [%rd72+56];
	add.f32 	%f399, %f6095, %f335;
	st.f32 	[%rd94+56], %f399;
	ld.f32 	%f6096, [%rd72+60];
	add.f32 	%f400, %f6096, %f336;
	st.f32 	[%rd94+60], %f400;
	ld.f32 	%f6097, [%rd72+64];
	add.f32 	%f401, %f6097, %f337;
	st.f32 	[%rd94+64], %f401;
	ld.f32 	%f6098, [%rd72+68];
	add.f32 	%f402, %f6098, %f338;
	st.f32 	[%rd94+68], %f402;
	ld.f32 	%f6099, [%rd72+72];
	add.f32 	%f403, %f6099, %f339;
	st.f32 	[%rd94+72], %f403;
	ld.f32 	%f6100, [%rd72+76];
	add.f32 	%f404, %f6100, %f340;
	st.f32 	[%rd94+76], %f404;
	ld.f32 	%f6101, [%rd72+80];
	add.f32 	%f405, %f6101, %f341;
	st.f32 	[%rd94+80], %f405;
	ld.f32 	%f6102, [%rd72+84];
	add.f32 	%f406, %f6102, %f342;
	st.f32 	[%rd94+84], %f406;
	ld.f32 	%f6103, [%rd72+88];
	add.f32 	%f407, %f6103, %f343;
	st.f32 	[%rd94+88], %f407;
	ld.f32 	%f6104, [%rd72+92];
	add.f32 	%f408, %f6104, %f344;
	st.f32 	[%rd94+92], %f408;
	ld.f32 	%f6105, [%rd72+96];
	add.f32 	%f409, %f6105, %f345;
	st.f32 	[%rd94+96], %f409;
	ld.f32 	%f6106, [%rd72+100];
	add.f32 	%f410, %f6106, %f346;
	st.f32 	[%rd94+100], %f410;
	ld.f32 	%f6107, [%rd72+104];
	add.f32 	%f411, %f6107, %f347;
	st.f32 	[%rd94+104], %f411;
	ld.f32 	%f6108, [%rd72+108];
	add.f32 	%f412, %f6108, %f348;
	st.f32 	[%rd94+108], %f412;
	ld.f32 	%f6109, [%rd72+112];
	add.f32 	%f413, %f6109, %f349;
	st.f32 	[%rd94+112], %f413;
	ld.f32 	%f6110, [%rd72+116];
	add.f32 	%f414, %f6110, %f350;
	st.f32 	[%rd94+116], %f414;
	ld.f32 	%f6111, [%rd72+120];
	add.f32 	%f415, %f6111, %f351;
	st.f32 	[%rd94+120], %f415;
	ld.f32 	%f6112, [%rd72+124];
	add.f32 	%f416, %f6112, %f352;
	st.f32 	[%rd94+124], %f416;
	ld.f32 	%f6113, [%rd72+128];
	add.f32 	%f417, %f6113, %f353;
	st.f32 	[%rd94+128], %f417;
	ld.f32 	%f6114, [%rd72+132];
	add.f32 	%f418, %f6114, %f354;
	st.f32 	[%rd94+132], %f418;
	ld.f32 	%f6115, [%rd72+136];
	add.f32 	%f419, %f6115, %f355;
	st.f32 	[%rd94+136], %f419;
	ld.f32 	%f6116, [%rd72+140];
	add.f32 	%f420, %f6116, %f356;
	st.f32 	[%rd94+140], %f420;
	ld.f32 	%f6117, [%rd72+144];
	add.f32 	%f421, %f6117, %f357;
	st.f32 	[%rd94+144], %f421;
	ld.f32 	%f6118, [%rd72+148];
	add.f32 	%f422, %f6118, %f358;
	st.f32 	[%rd94+148], %f422;
	ld.f32 	%f6119, [%rd72+152];
	add.f32 	%f423, %f6119, %f359;
	st.f32 	[%rd94+152], %f423;
	ld.f32 	%f6120, [%rd72+156];
	add.f32 	%f424, %f6120, %f360;
	st.f32 	[%rd94+156], %f424;
	ld.f32 	%f6121, [%rd72+160];
	add.f32 	%f425, %f6121, %f361;
	st.f32 	[%rd94+160], %f425;
	ld.f32 	%f6122, [%rd72+164];
	add.f32 	%f426, %f6122, %f362;
	st.f32 	[%rd94+164], %f426;
	ld.f32 	%f6123, [%rd72+168];
	add.f32 	%f427, %f6123, %f363;
	st.f32 	[%rd94+168], %f427;
	ld.f32 	%f6124, [%rd72+172];
	add.f32 	%f428, %f6124, %f364;
	st.f32 	[%rd94+172], %f428;
	ld.f32 	%f6125, [%rd72+176];
	add.f32 	%f429, %f6125, %f365;
	st.f32 	[%rd94+176], %f429;
	ld.f32 	%f6126, [%rd72+180];
	add.f32 	%f430, %f6126, %f366;
	st.f32 	[%rd94+180], %f430;
	ld.f32 	%f6127, [%rd72+184];
	add.f32 	%f431, %f6127, %f367;
	st.f32 	[%rd94+184], %f431;
	ld.f32 	%f6128, [%rd72+188];
	add.f32 	%f432, %f6128, %f368;
	st.f32 	[%rd94+188], %f432;
	ld.f32 	%f6129, [%rd72+192];
	add.f32 	%f433, %f6129, %f369;
	st.f32 	[%rd94+192], %f433;
	ld.f32 	%f6130, [%rd72+196];
	add.f32 	%f434, %f6130, %f370;
	st.f32 	[%rd94+196], %f434;
	ld.f32 	%f6131, [%rd72+200];
	add.f32 	%f435, %f6131, %f371;
	st.f32 	[%rd94+200], %f435;
	ld.f32 	%f6132, [%rd72+204];
	add.f32 	%f436, %f6132, %f372;
	st.f32 	[%rd94+204], %f436;
	ld.f32 	%f6133, [%rd72+208];
	add.f32 	%f437, %f6133, %f373;
	st.f32 	[%rd94+208], %f437;
	ld.f32 	%f6134, [%rd72+212];
	add.f32 	%f438, %f6134, %f374;
	st.f32 	[%rd94+212], %f438;
	ld.f32 	%f6135, [%rd72+216];
	add.f32 	%f439, %f6135, %f375;
	st.f32 	[%rd94+216], %f439;
	ld.f32 	%f6136, [%rd72+220];
	add.f32 	%f440, %f6136, %f376;
	st.f32 	[%rd94+220], %f440;
	ld.f32 	%f6137, [%rd72+224];
	add.f32 	%f441, %f6137, %f377;
	st.f32 	[%rd94+224], %f441;
	ld.f32 	%f6138, [%rd72+228];
	add.f32 	%f442, %f6138, %f378;
	st.f32 	[%rd94+228], %f442;
	ld.f32 	%f6139, [%rd72+232];
	add.f32 	%f443, %f6139, %f379;
	st.f32 	[%rd94+232], %f443;
	ld.f32 	%f6140, [%rd72+236];
	add.f32 	%f444, %f6140, %f380;
	st.f32 	[%rd94+236], %f444;
	ld.f32 	%f6141, [%rd72+240];
	add.f32 	%f445, %f6141, %f381;
	st.f32 	[%rd94+240], %f445;
	ld.f32 	%f6142, [%rd72+244];
	add.f32 	%f446, %f6142, %f382;
	st.f32 	[%rd94+244], %f446;
	ld.f32 	%f6143, [%rd72+248];
	add.f32 	%f447, %f6143, %f383;
	st.f32 	[%rd94+248], %f447;
	ld.f32 	%f6144, [%rd72+252];
	add.f32 	%f448, %f6144, %f384;
	st.f32 	[%rd94+252], %f448;
	setp.lt.u64 	%p33, %rd20, 161;
	@%p33 bra 	$L__BB15_64;
	ld.shared.u64 	%rd73, [_ZZN3cub18CUB_300001_SM_10006detail6reduce28DeviceReduceSingleTileKernelINS2_10policy_hubIPfy9sum_deltaE10Policy1000EN6thrust24THRUST_300001_SM_1000_NS6detail15normal_iteratorINSA_10device_ptrIS5_EEEEPS5_yS6_S5_S5_N4cuda3std3__410__identityEEEvT0_T1_T2_T3_T4_T6_E12temp_storage+48];
	ld.f32 	%f6145, [%rd73];
	add.f32 	%f449, %f6145, %f385;
	st.f32 	[%rd94], %f449;
	ld.f32 	%f6146, [%rd73+4];
	add.f32 	%f450, %f6146, %f386;
	st.f32 	[%rd94+4], %f450;
	ld.f32 	%f6147, [%rd73+8];
	add.f32 	%f451, %f6147, %f387;
	st.f32 	[%rd94+8], %f451;
	ld.f32 	%f6148, [%rd73+12];
	add.f32 	%f452, %f6148, %f388;
	st.f32 	[%rd94+12], %f452;
	ld.f32 	%f6149, [%rd73+16];
	add.f32 	%f453, %f6149, %f389;
	st.f32 	[%rd94+16], %f453;
	ld.f32 	%f6150, [%rd73+20];
	add.f32 	%f454, %f6150, %f390;
	st.f32 	[%rd94+20], %f454;
	ld.f32 	%f6151, [%rd73+24];
	add.f32 	%f455, %f6151, %f391;
	st.f32 	[%rd94+24], %f455;
	ld.f32 	%f6152, [%rd73+28];
	add.f32 	%f456, %f6152, %f392;
	st.f32 	[%rd94+28], %f456;
	ld.f32 	%f6153, [%rd73+32];
	add.f32 	%f457, %f6153, %f393;
	st.f32 	[%rd94+32], %f457;
	ld.f32 	%f6154, [%rd73+36];
	add.f32 	%f458, %f6154, %f394;
	st.f32 	[%rd94+36], %f458;
	ld.f32 	%f6155, [%rd73+40];
	add.f32 	%f459, %f6155, %f395;
	st.f32 	[%rd94+40], %f459;
	ld.f32 	%f6156, [%rd73+44];
	add.f32 	%f460, %f6156, %f396;
	st.f32 	[%rd94+44], %f460;
	ld.f32 	%f6157, [%rd73+48];
	add.f32 	%f461, %f6157, %f397;
	st.f32 	[%rd94+48], %f461;
	ld.f32 	%f6158, [%rd73+52];
	add.f32 	%f462, %f6158, %f398;
	st.f32 	[%rd94+52], %f462;
	ld.f32 	%f6159, [%rd73+56];
	add.f32 	%f463, %f6159, %f399;
	st.f32 	[%rd94+56], %f463;
	ld.f32 	%f6160, [%rd73+60];
	add.f32 	%f464, %f6160, %f400;
	st.f32 	[%rd94+60], %f464;
	ld.f32 	%f6161, [%rd73+64];
	add.f32 	%f465, %f6161, %f401;
	st.f32 	[%rd94+64], %f465;
	ld.f32 	%f6162, [%rd73+68];
	add.f32 	%f466, %f6162, %f402;
	st.f32 	[%rd94+68], %f466;
	ld.f32 	%f6163, [%rd73+72];
	add.f32 	%f467, %f6163, %f403;
	st.f32 	[%rd94+72], %f467;
	ld.f32 	%f6164, [%rd73+76];
	add.f32 	%f468, %f6164, %f404;
	st.f32 	[%rd94+76], %f468;
	ld.f32 	%f6165, [%rd73+80];
	add.f32 	%f469, %f6165, %f405;
	st.f32 	[%rd94+80], %f469;
	ld.f32 	%f6166, [%rd73+84];
	add.f32 	%f470, %f6166, %f406;
	st.f32 	[%rd94+84], %f470;
	ld.f32 	%f6167, [%rd73+88];
	add.f32 	%f471, %f6167, %f407;
	st.f32 	[%rd94+88], %f471;
	ld.f32 	%f6168, [%rd73+92];
	add.f32 	%f472, %f6168, %f408;
	st.f32 	[%rd94+92], %f472;
	ld.f32 	%f6169, [%rd73+96];
	add.f32 	%f473, %f6169, %f409;
	st.f32 	[%rd94+96], %f473;
	ld.f32 	%f6170, [%rd73+100];
	add.f32 	%f474, %f6170, %f410;
	st.f32 	[%rd94+100], %f474;
	ld.f32 	%f6171, [%rd73+104];
	add.f32 	%f475, %f6171, %f411;
	st.f32 	[%rd94+104], %f475;
	ld.f32 	%f6172, [%rd73+108];
	add.f32 	%f476, %f6172, %f412;
	st.f32 	[%rd94+108], %f476;
	ld.f32 	%f6173, [%rd73+112];
	add.f32 	%f477, %f6173, %f413;
	st.f32 	[%rd94+112], %f477;
	ld.f32 	%f6174, [%rd73+116];
	add.f32 	%f478, %f6174, %f414;
	st.f32 	[%rd94+116], %f478;
	ld.f32 	%f6175, [%rd73+120];
	add.f32 	%f479, %f6175, %f415;
	st.f32 	[%rd94+120], %f479;
	ld.f32 	%f6176, [%rd73+124];
	add.f32 	%f480, %f6176, %f416;
	st.f32 	[%rd94+124], %f480;
	ld.f32 	%f6177, [%rd73+128];
	add.f32 	%f481, %f6177, %f417;
	st.f32 	[%rd94+128], %f481;
	ld.f32 	%f6178, [%rd73+132];
	add.f32 	%f482, %f6178, %f418;
	st.f32 	[%rd94+132], %f482;
	ld.f32 	%f6179, [%rd73+136];
	add.f32 	%f483, %f6179, %f419;
	st.f32 	[%rd94+136], %f483;
	ld.f32 	%f6180, [%rd73+140];
	add.f32 	%f484, %f6180, %f420;
	st.f32 	[%rd94+140], %f484;
	ld.f32 	%f6181, [%rd73+144];
	add.f32 	%f485, %f6181, %f421;
	st.f32 	[%rd94+144], %f485;
	ld.f32 	%f6182, [%rd73+148];
	add.f32 	%f486, %f6182, %f422;
	st.f32 	[%rd94+148], %f486;
	ld.f32 	%f6183, [%rd73+152];
	add.f32 	%f487, %f6183, %f423;
	st.f32 	[%rd94+152], %f487;
	ld.f32 	%f6184, [%rd73+156];
	add.f32 	%f488, %f6184, %f424;
	st.f32 	[%rd94+156], %f488;
	ld.f32 	%f6185, [%rd73+160];
	add.f32 	%f489, %f6185, %f425;
	st.f32 	[%rd94+160], %f489;
	ld.f32 	%f6186, [%rd73+164];
	add.f32 	%f490, %f6186, %f426;
	st.f32 	[%rd94+164], %f490;
	ld.f32 	%f6187, [%rd73+168];
	add.f32 	%f491, %f6187, %f427;
	st.f32 	[%rd94+168], %f491;
	ld.f32 	%f6188, [%rd73+172];
	add.f32 	%f492, %f6188, %f428;
	st.f32 	[%rd94+172], %f492;
	ld.f32 	%f6189, [%rd73+176];
	add.f32 	%f493, %f6189, %f429;
	st.f32 	[%rd94+176], %f493;
	ld.f32 	%f6190, [%rd73+180];
	add.f32 	%f494, %f6190, %f430;
	st.f32 	[%rd94+180], %f494;
	ld.f32 	%f6191, [%rd73+184];
	add.f32 	%f495, %f6191, %f431;
	st.f32 	[%rd94+184], %f495;
	ld.f32 	%f6192, [%rd73+188];
	add.f32 	%f496, %f6192, %f432;
	st.f32 	[%rd94+188], %f496;
	ld.f32 	%f6193, [%rd73+192];
	add.f32 	%f497, %f6193, %f433;
	st.f32 	[%rd94+192], %f497;
	ld.f32 	%f6194, [%rd73+196];
	add.f32 	%f498, %f6194, %f434;
	st.f32 	[%rd94+196], %f498;
	ld.f32 	%f6195, [%rd73+200];
	add.f32 	%f499, %f6195, %f435;
	st.f32 	[%rd94+200], %f499;
	ld.f32 	%f6196, [%rd73+204];
	add.f32 	%f500, %f6196, %f436;
	st.f32 	[%rd94+204], %f500;
	ld.f32 	%f6197, [%rd73+208];
	add.f32 	%f501, %f6197, %f437;
	st.f32 	[%rd94+208], %f501;
	ld.f32 	%f6198, [%rd73+212];
	add.f32 	%f502, %f6198, %f438;
	st.f32 	[%rd94+212], %f502;
	ld.f32 	%f6199, [%rd73+216];
	add.f32 	%f503, %f6199, %f439;
	st.f32 	[%rd94+216], %f503;
	ld.f32 	%f6200, [%rd73+220];
	add.f32 	%f504, %f6200, %f440;
	st.f32 	[%rd94+220], %f504;
	ld.f32 	%f6201, [%rd73+224];
	add.f32 	%f505, %f6201, %f441;
	st.f32 	[%rd94+224], %f505;
	ld.f32 	%f6202, [%rd73+228];
	add.f32 	%f506, %f6202, %f442;
	st.f32 	[%rd94+228], %f506;
	ld.f32 	%f6203, [%rd73+232];
	add.f32 	%f507, %f6203, %f443;
	st.f32 	[%rd94+232], %f507;
	ld.f32 	%f6204, [%rd73+236];
	add.f32 	%f508, %f6204, %f444;
	st.f32 	[%rd94+236], %f508;
	ld.f32 	%f6205, [%rd73+240];
	add.f32 	%f509, %f6205, %f445;
	st.f32 	[%rd94+240], %f509;
	ld.f32 	%f6206, [%rd73+244];
	add.f32 	%f510, %f6206, %f446;
	st.f32 	[%rd94+244], %f510;
	ld.f32 	%f6207, [%rd73+248];
	add.f32 	%f511, %f6207, %f447;
	st.f32 	[%rd94+248], %f511;
	ld.f32 	%f6208, [%rd73+252];
	add.f32 	%f512, %f6208, %f448;
	st.f32 	[%rd94+252], %f512;
	setp.lt.u64 	%p34, %rd20, 193;
	@%p34 bra 	$L__BB15_64;
	ld.shared.u64 	%rd74, [_ZZN3cub18CUB_300001_SM_10006detail6reduce28DeviceReduceSingleTileKernelINS2_10policy_hubIPfy9sum_deltaE10Policy1000EN6thrust24THRUST_300001_SM_1000_NS6detail15normal_iteratorINSA_10device_ptrIS5_EEEEPS5_yS6_S5_S5_N4cuda3std3__410__identityEEEvT0_T1_T2_T3_T4_T6_E12temp_storage+56];
	ld.f32 	%f6209, [%rd74];
	add.f32 	%f513, %f6209, %f449;
	st.f32 	[%rd94], %f513;
	ld.f32 	%f6210, [%rd74+4];
	add.f32 	%f514, %f6210, %f450;
	st.f32 	[%rd94+4], %f514;
	ld.f32 	%f6211, [%rd74+8];
	add.f32 	%f515, %f6211, %f451;
	st.f32 	[%rd94+8], %f515;
	ld.f32 	%f6212, [%rd74+12];
	add.f32 	%f516, %f6212, %f452;
	st.f32 	[%rd94+12], %f516;
	ld.f32 	%f6213, [%rd74+16];
	add.f32 	%f517, %f6213, %f453;
	st.f32 	[%rd94+16], %f517;
	ld.f32 	%f6214, [%rd74+20];
	add.f32 	%f518, %f6214, %f454;
	st.f32 	[%rd94+20], %f518;
	ld.f32 	%f6215, [%rd74+24];
	add.f32 	%f519, %f6215, %f455;
	st.f32 	[%rd94+24], %f519;
	ld.f32 	%f6216, [%rd74+28];
	add.f32 	%f520, %f6216, %f456;
	st.f32 	[%rd94+28], %f520;
	ld.f32 	%f6217, [%rd74+32];
	add.f32 	%f521, %f6217, %f457;
	st.f32 	[%rd94+32], %f521;
	ld.f32 	%f6218, [%rd74+36];
	add.f32 	%f522, %f6218, %f458;
	st.f32 	[%rd94+36], %f522;
	ld.f32 	%f6219, [%rd74+40];
	add.f32 	%f523, %f6219, %f459;
	st.f32 	[%rd94+40], %f523;
	ld.f32 	%f6220, [%rd74+44];
	add.f32 	%f524, %f6220, %f460;
	st.f32 	[%rd94+44], %f524;
	ld.f32 	%f6221, [%rd74+48];
	add.f32 	%f525, %f6221, %f461;
	st.f32 	[%rd94+48], %f525;
	ld.f32 	%f6222, [%rd74+52];
	add.f32 	%f526, %f6222, %f462;
	st.f32 	[%rd94+52], %f526;
	ld.f32 	%f6223, [%rd74+56];
	add.f32 	%f527, %f6223, %f463;
	st.f32 	[%rd94+56], %f527;
	ld.f32 	%f6224, [%rd74+60];
	add.f32 	%f528, %f6224, %f464;
	st.f32 	[%rd94+60], %f528;
	ld.f32 	%f6225, [%rd74+64];
	add.f32 	%f529, %f6225, %f465;
	st.f32 	[%rd94+64], %f529;
	ld.f32 	%f6226, [%rd74+68];
	add.f32 	%f530, %f6226, %f466;
	st.f32 	[%rd94+68], %f530;
	ld.f32 	%f6227, [%rd74+72];
	add.f32 	%f531, %f6227, %f467;
	st.f32 	[%rd94+72], %f531;
	ld.f32 	%f6228, [%rd74+76];
	add.f32 	%f532, %f6228, %f468;
	st.f32 	[%rd94+76], %f532;
	ld.f32 	%f6229, [%rd74+80];
	add.f32 	%f533, %f6229, %f469;
	st.f32 	[%rd94+80], %f533;
	ld.f32 	%f6230, [%rd74+84];
	add.f32 	%f534, %f6230, %f470;
	st.f32 	[%rd94+84], %f534;
	ld.f32 	%f6231, [%rd74+88];
	add.f32 	%f535, %f6231, %f471;
	st.f32 	[%rd94+88], %f535;
	ld.f32 	%f6232, [%rd74+92];
	add.f32 	%f536, %f6232, %f472;
	st.f32 	[%rd94+92], %f536;
	ld.f32 	%f6233, [%rd74+96];
	add.f32 	%f537, %f6233, %f473;
	st.f32 	[%rd94+96], %f537;
	ld.f32 	%f6234, [%rd74+100];
	add.f32 	%f538, %f6234, %f474;
	st.f32 	[%rd94+100], %f538;
	ld.f32 	%f6235, [%rd74+104];
	add.f32 	%f539, %f6235, %f475;
	st.f32 	[%rd94+104], %f539;
	ld.f32 	%f6236, [%rd74+108];
	add.f32 	%f540, %f6236, %f476;
	st.f32 	[%rd94+108], %f540;
	ld.f32 	%f6237, [%rd74+112];
	add.f32 	%f541, %f6237, %f477;
	st.f32 	[%rd94+112], %f541;
	ld.f32 	%f6238, [%rd74+116];
	add.f32 	%f542, %f6238, %f478;
	st.f32 	[%rd94+116], %f542;
	ld.f32 	%f6239, [%rd74+120];
	add.f32 	%f543, %f6239, %f479;
	st.f32 	[%rd94+120], %f543;
	ld.f32 	%f6240, [%rd74+124];
	add.f32 	%f544, %f6240, %f480;
	st.f32 	[%rd94+124], %f544;
	ld.f32 	%f6241, [%rd74+128];
	add.f32 	%f545, %f6241, %f481;
	st.f32 	[%rd94+128], %f545;
	ld.f32 	%f6242, [%rd74+132];
	add.f32 	%f546, %f6242, %f482;
	st.f32 	[%rd94+132], %f546;
	ld.f32 	%f6243, [%rd74+136];
	add.f32 	%f547, %f6243, %f483;
	st.f32 	[%rd94+136], %f547;
	ld.f32 	%f6244, [%rd74+140];
	add.f32 	%f548, %f6244, %f484;
	st.f32 	[%rd94+140], %f548;
	ld.f32 	%f6245, [%rd74+144];
	add.f32 	%f549, %f6245, %f485;
	st.f32 	[%rd94+144], %f549;
	ld.f32 	%f6246, [%rd74+148];
	add.f32 	%f550, %f6246, %f486;
	st.f32 	[%rd94+148], %f550;
	ld.f32 	%f6247, [%rd74+152];
	add.f32 	%f551, %f6247, %f487;
	st.f32 	[%rd94+152], %f551;
	ld.f32 	%f6248, [%rd74+156];
	add.f32 	%f552, %f6248, %f488;
	st.f32 	[%rd94+156], %f552;
	ld.f32 	%f6249, [%rd74+160];
	add.f32 	%f553, %f6249, %f489;
	st.f32 	[%rd94+160], %f553;
	ld.f32 	%f6250, [%rd74+164];
	add.f32 	%f554, %f6250, %f490;
	st.f32 	[%rd94+164], %f554;
	ld.f32 	%f6251, [%rd74+168];
	add.f32 	%f555, %f6251, %f491;
	st.f32 	[%rd94+168], %f555;
	ld.f32 	%f6252, [%rd74+172];
	add.f32 	%f556, %f6252, %f492;
	st.f32 	[%rd94+172], %f556;
	ld.f32 	%f6253, [%rd74+176];
	add.f32 	%f557, %f6253, %f493;
	st.f32 	[%rd94+176], %f557;
	ld.f32 	%f6254, [%rd74+180];
	add.f32 	%f558, %f6254, %f494;
	st.f32 	[%rd94+180], %f558;
	ld.f32 	%f6255, [%rd74+184];
	add.f32 	%f559, %f6255, %f495;
	st.f32 	[%rd94+184], %f559;
	ld.f32 	%f6256, [%rd74+188];
	add.f32 	%f560, %f6256, %f496;
	st.f32 	[%rd94+188], %f560;
	ld.f32 	%f6257, [%rd74+192];
	add.f32 	%f561, %f6257, %f497;
	st.f32 	[%rd94+192], %f561;
	ld.f32 	%f6258, [%rd74+196];
	add.f32 	%f562, %f6258, %f498;
	st.f32 	[%rd94+196], %f562;
	ld.f32 	%f6259, [%rd74+200];
	add.f32 	%f563, %f6259, %f499;
	st.f32 	[%rd94+200], %f563;
	ld.f32 	%f6260, [%rd74+204];
	add.f32 	%f564, %f6260, %f500;
	st.f32 	[%rd94+204], %f564;
	ld.f32 	%f6261, [%rd74+208];
	add.f32 	%f565, %f6261, %f501;
	st.f32 	[%rd94+208], %f565;
	ld.f32 	%f6262, [%rd74+212];
	add.f32 	%f566, %f6262, %f502;
	st.f32 	[%rd94+212], %f566;
	ld.f32 	%f6263, [%rd74+216];
	add.f32 	%f567, %f6263, %f503;
	st.f32 	[%rd94+216], %f567;
	ld.f32 	%f6264, [%rd74+220];
	add.f32 	%f568, %f6264, %f504;
	st.f32 	[%rd94+220], %f568;
	ld.f32 	%f6265, [%rd74+224];
	add.f32 	%f569, %f6265, %f505;
	st.f32 	[%rd94+224], %f569;
	ld.f32 	%f6266, [%rd74+228];
	add.f32 	%f570, %f6266, %f506;
	st.f32 	[%rd94+228], %f570;
	ld.f32 	%f6267, [%rd74+232];
	add.f32 	%f571, %f6267, %f507;
	st.f32 	[%rd94+232], %f571;
	ld.f32 	%f6268, [%rd74+236];
	add.f32 	%f572, %f6268, %f508;
	st.f32 	[%rd94+236], %f572;
	ld.f32 	%f6269, [%rd74+240];
	add.f32 	%f573, %f6269, %f509;
	st.f32 	[%rd94+240], %f573;
	ld.f32 	%f6270, [%rd74+244];
	add.f32 	%f574, %f6270, %f510;
	st.f32 	[%rd94+244], %f574;
	ld.f32 	%f6271, [%rd74+248];
	add.f32 	%f575, %f6271, %f511;
	st.f32 	[%rd94+248], %f575;
	ld.f32 	%f6272, [%rd74+252];
	add.f32 	%f576, %f6272, %f512;
	st.f32 	[%rd94+252], %f576;
	setp.lt.u64 	%p35, %rd20, 225;
	@%p35 bra 	$L__BB15_64;
	ld.shared.u64 	%rd75, [_ZZN3cub18CUB_300001_SM_10006detail6reduce28DeviceReduceSingleTileKernelINS2_10policy_hubIPfy9sum_deltaE10Policy1000EN6thrust24THRUST_300001_SM_1000_NS6detail15normal_iteratorINSA_10device_ptrIS5_EEEEPS5_yS6_S5_S5_N4cuda3std3__410__identityEEEvT0_T1_T2_T3_T4_T6_E12temp_storage+64];
	ld.f32 	%f6273, [%rd75];
	add.f32 	%f6274, %f6273, %f513;
	st.f32 	[%rd94], %f6274;
	ld.f32 	%f6275, [%rd75+4];
	add.f32 	%f6276, %f6275, %f514;
	st.f32 	[%rd94+4], %f6276;
	ld.f32 	%f6277, [%rd75+8];
	add.f32 	%f6278, %f6277, %f515;
	st.f32 	[%rd94+8], %f6278;
	ld.f32 	%f6279, [%rd75+12];
	add.f32 	%f6280, %f6279, %f516;
	st.f32 	[%rd94+12], %f6280;
	ld.f32 	%f6281, [%rd75+16];
	add.f32 	%f6282, %f6281, %f517;
	st.f32 	[%rd94+16], %f6282;
	ld.f32 	%f6283, [%rd75+20];
	add.f32 	%f6284, %f6283, %f518;
	st.f32 	[%rd94+20], %f6284;
	ld.f32 	%f6285, [%rd75+24];
	add.f32 	%f6286, %f6285, %f519;
	st.f32 	[%rd94+24], %f6286;
	ld.f32 	%f6287, [%rd75+28];
	add.f32 	%f6288, %f6287, %f520;
	st.f32 	[%rd94+28], %f6288;
	ld.f32 	%f6289, [%rd75+32];
	add.f32 	%f6290, %f6289, %f521;
	st.f32 	[%rd94+32], %f6290;
	ld.f32 	%f6291, [%rd75+36];
	add.f32 	%f6292, %f6291, %f522;
	st.f32 	[%rd94+36], %f6292;
	ld.f32 	%f6293, [%rd75+40];
	add.f32 	%f6294, %f6293, %f523;
	st.f32 	[%rd94+40], %f6294;
	ld.f32 	%f6295, [%rd75+44];
	add.f32 	%f6296, %f6295, %f524;
	st.f32 	[%rd94+44], %f6296;
	ld.f32 	%f6297, [%rd75+48];
	add.f32 	%f6298, %f6297, %f525;
	st.f32 	[%rd94+48], %f6298;
	ld.f32 	%f6299, [%rd75+52];
	add.f32 	%f6300, %f6299, %f526;
	st.f32 	[%rd94+52], %f6300;
	ld.f32 	%f6301, [%rd75+56];
	add.f32 	%f6302, %f6301, %f527;
	st.f32 	[%rd94+56], %f6302;
	ld.f32 	%f6303, [%rd75+60];
	add.f32 	%f6304, %f6303, %f528;
	st.f32 	[%rd94+60], %f6304;
	ld.f32 	%f6305, [%rd75+64];
	add.f32 	%f6306, %f6305, %f529;
	st.f32 	[%rd94+64], %f6306;
	ld.f32 	%f6307, [%rd75+68];
	add.f32 	%f6308, %f6307, %f530;
	st.f32 	[%rd94+68], %f6308;
	ld.f32 	%f6309, [%rd75+72];
	add.f32 	%f6310, %f6309, %f531;
	st.f32 	[%rd94+72], %f6310;
	ld.f32 	%f6311, [%rd75+76];
	add.f32 	%f6312, %f6311, %f532;
	st.f32 	[%rd94+76], %f6312;
	ld.f32 	%f6313, [%rd75+80];
	add.f32 	%f6314, %f6313, %f533;
	st.f32 	[%rd94+80], %f6314;
	ld.f32 	%f6315, [%rd75+84];
	add.f32 	%f6316, %f6315, %f534;
	st.f32 	[%rd94+84], %f6316;
	ld.f32 	%f6317, [%rd75+88];
	add.f32 	%f6318, %f6317, %f535;
	st.f32 	[%rd94+88], %f6318;
	ld.f32 	%f6319, [%rd75+92];
	add.f32 	%f6320, %f6319, %f536;
	st.f32 	[%rd94+92], %f6320;
	ld.f32 	%f6321, [%rd75+96];
	add.f32 	%f6322, %f6321, %f537;
	st.f32 	[%rd94+96], %f6322;
	ld.f32 	%f6323, [%rd75+100];
	add.f32 	%f6324, %f6323, %f538;
	st.f32 	[%rd94+100], %f6324;
	ld.f32 	%f6325, [%rd75+104];
	add.f32 	%f6326, %f6325, %f539;
	st.f32 	[%rd94+104], %f6326;
	ld.f32 	%f6327, [%rd75+108];
	add.f32 	%f6328, %f6327, %f540;
	st.f32 	[%rd94+108], %f6328;
	ld.f32 	%f6329, [%rd75+112];
	add.f32 	%f6330, %f6329, %f541;
	st.f32 	[%rd94+112], %f6330;
	ld.f32 	%f6331, [%rd75+116];
	add.f32 	%f6332, %f6331, %f542;
	st.f32 	[%rd94+116], %f6332;
	ld.f32 	%f6333, [%rd75+120];
	add.f32 	%f6334, %f6333, %f543;
	st.f32 	[%rd94+120], %f6334;
	ld.f32 	%f6335, [%rd75+124];
	add.f32 	%f6336, %f6335, %f544;
	st.f32 	[%rd94+124], %f6336;
	ld.f32 	%f6337, [%rd75+128];
	add.f32 	%f6338, %f6337, %f545;
	st.f32 	[%rd94+128], %f6338;
	ld.f32 	%f6339, [%rd75+132];
	add.f32 	%f6340, %f6339, %f546;
	st.f32 	[%rd94+132], %f6340;
	ld.f32 	%f6341, [%rd75+136];
	add.f32 	%f6342, %f6341, %f547;
	st.f32 	[%rd94+136], %f6342;
	ld.f32 	%f6343, [%rd75+140];
	add.f32 	%f6344, %f6343, %f548;
	st.f32 	[%rd94+140], %f6344;
	ld.f32 	%f6345, [%rd75+144];
	add.f32 	%f6346, %f6345, %f549;
	st.f32 	[%rd94+144], %f6346;
	ld.f32 	%f6347, [%rd75+148];
	add.f32 	%f6348, %f6347, %f550;
	st.f32 	[%rd94+148], %f6348;
	ld.f32 	%f6349, [%rd75+152];
	add.f32 	%f6350, %f6349, %f551;
	st.f32 	[%rd94+152], %f6350;
	ld.f32 	%f6351, [%rd75+156];
	add.f32 	%f6352, %f6351, %f552;
	st.f32 	[%rd94+156], %f6352;
	ld.f32 	%f6353, [%rd75+160];
	add.f32 	%f6354, %f6353, %f553;
	st.f32 	[%rd94+160], %f6354;
	ld.f32 	%f6355, [%rd75+164];
	add.f32 	%f6356, %f6355, %f554;
	st.f32 	[%rd94+164], %f6356;
	ld.f32 	%f6357, [%rd75+168];
	add.f32 	%f6358, %f6357, %f555;
	st.f32 	[%rd94+168], %f6358;
	ld.f32 	%f6359, [%rd75+172];
	add.f32 	%f6360, %f6359, %f556;
	st.f32 	[%rd94+172], %f6360;
	ld.f32 	%f6361, [%rd75+176];
	add.f32 	%f6362, %f6361, %f557;
	st.f32 	[%rd94+176], %f6362;
	ld.f32 	%f6363, [%rd75+180];
	add.f32 	%f6364, %f6363, %f558;
	st.f32 	[%rd94+180], %f6364;
	ld.f32 	%f6365, [%rd75+184];
	add.f32 	%f6366, %f6365, %f559;
	st.f32 	[%rd94+184], %f6366;
	ld.f32 	%f6367, [%rd75+188];
	add.f32 	%f6368, %f6367, %f560;
	st.f32 	[%rd94+188], %f6368;
	ld.f32 	%f6369, [%rd75+192];
	add.f32 	%f6370, %f6369, %f561;
	st.f32 	[%rd94+192], %f6370;
	ld.f32 	%f6371, [%rd75+196];
	add.f32 	%f6372, %f6371, %f562;
	st.f32 	[%rd94+196], %f6372;
	ld.f32 	%f6373, [%rd75+200];
	add.f32 	%f6374, %f6373, %f563;
	st.f32 	[%rd94+200], %f6374;
	ld.f32 	%f6375, [%rd75+204];
	add.f32 	%f6376, %f6375, %f564;
	st.f32 	[%rd94+204], %f6376;
	ld.f32 	%f6377, [%rd75+208];
	add.f32 	%f6378, %f6377, %f565;
	st.f32 	[%rd94+208], %f6378;
	ld.f32 	%f6379, [%rd75+212];
	add.f32 	%f6380, %f6379, %f566;
	st.f32 	[%rd94+212], %f6380;
	ld.f32 	%f6381, [%rd75+216];
	add.f32 	%f6382, %f6381, %f567;
	st.f32 	[%rd94+216], %f6382;
	ld.f32 	%f6383, [%rd75+220];
	add.f32 	%f6384, %f6383, %f568;
	st.f32 	[%rd94+220], %f6384;
	ld.f32 	%f6385, [%rd75+224];
	add.f32 	%f6386, %f6385, %f569;
	st.f32 	[%rd94+224], %f6386;
	ld.f32 	%f6387, [%rd75+228];
	add.f32 	%f6388, %f6387, %f570;
	st.f32 	[%rd94+228], %f6388;
	ld.f32 	%f6389, [%rd75+232];
	add.f32 	%f6390, %f6389, %f571;
	st.f32 	[%rd94+232], %f6390;
	ld.f32 	%f6391, [%rd75+236];
	add.f32 	%f6392, %f6391, %f572;
	st.f32 	[%rd94+236], %f6392;
	ld.f32 	%f6393, [%rd75+240];
	add.f32 	%f6394, %f6393, %f573;
	st.f32 	[%rd94+240], %f6394;
	ld.f32 	%f6395, [%rd75+244];
	add.f32 	%f6396, %f6395, %f574;
	st.f32 	[%rd94+244], %f6396;
	ld.f32 	%f6397, [%rd75+248];
	add.f32 	%f6398, %f6397, %f575;
	st.f32 	[%rd94+248], %f6398;
	ld.f32 	%f6399, [%rd75+252];
	add.f32 	%f6400, %f6399, %f576;
	st.f32 	[%rd94+252], %f6400;
	bra.uni 	$L__BB15_64;
$L__BB15_43:
	mov.u32 	%r34, %tid.x;
	cvt.u64.u32 	%rd8, %r34;
	mul.wide.u32 	%rd24, %r34, 8;
	add.s64 	%rd9, %rd2, %rd24;
	ld.global.u64 	%rd94, [%rd9];
	ld.global.u64 	%rd25, [%rd9+2048];
	ld.global.u64 	%rd26, [%rd9+4096];
	ld.global.u64 	%rd27, [%rd9+6144];
	ld.global.u64 	%rd28, [%rd9+8192];
	ld.global.u64 	%rd29, [%rd9+10240];
	ld.global.u64 	%rd30, [%rd9+12288];
	ld.global.u64 	%rd31, [%rd9+14336];
	ld.f32 	%f961, [%rd25];
	ld.f32 	%f962, [%rd94];
	add.f32 	%f963, %f961, %f962;
	st.f32 	[%rd94], %f963;
	ld.f32 	%f964, [%rd25+4];
	ld.f32 	%f965, [%rd94+4];
	add.f32 	%f966, %f964, %f965;
	st.f32 	[%rd94+4], %f966;
	ld.f32 	%f967, [%rd25+8];
	ld.f32 	%f968, [%rd94+8];
	add.f32 	%f969, %f967, %f968;
	st.f32 	[%rd94+8], %f969;
	ld.f32 	%f970, [%rd25+12];
	ld.f32 	%f971, [%rd94+12];
	add.f32 	%f972, %f970, %f971;
	st.f32 	[%rd94+12], %f972;
	ld.f32 	%f973, [%rd25+16];
	ld.f32 	%f974, [%rd94+16];
	add.f32 	%f975, %f973, %f974;
	st.f32 	[%rd94+16], %f975;
	ld.f32 	%f976, [%rd25+20];
	ld.f32 	%f977, [%rd94+20];
	add.f32 	%f978, %f976, %f977;
	st.f32 	[%rd94+20], %f978;
	ld.f32 	%f979, [%rd25+24];
	ld.f32 	%f980, [%rd94+24];
	add.f32 	%f981, %f979, %f980;
	st.f32 	[%rd94+24], %f981;
	ld.f32 	%f982, [%rd25+28];
	ld.f32 	%f983, [%rd94+28];
	add.f32 	%f984, %f982, %f983;
	st.f32 	[%rd94+28], %f984;
	ld.f32 	%f985, [%rd25+32];
	ld.f32 	%f986, [%rd94+32];
	add.f32 	%f987, %f985, %f986;
	st.f32 	[%rd94+32], %f987;
	ld.f32 	%f988, [%rd25+36];
	ld.f32 	%f989, [%rd94+36];
	add.f32 	%f990, %f988, %f989;
	st.f32 	[%rd94+36], %f990;
	ld.f32 	%f991, [%rd25+40];
	ld.f32 	%f992, [%rd94+40];
	add.f32 	%f993, %f991, %f992;
	st.f32 	[%rd94+40], %f993;
	ld.f32 	%f994, [%rd25+44];
	ld.f32 	%f995, [%rd94+44];
	add.f32 	%f996, %f994, %f995;
	st.f32 	[%rd94+44], %f996;
	ld.f32 	%f997, [%rd25+48];
	ld.f32 	%f998, [%rd94+48];
	add.f32 	%f999, %f997, %f998;
	st.f32 	[%rd94+48], %f999;
	ld.f32 	%f1000, [%rd25+52];
	ld.f32 	%f1001, [%rd94+52];
	add.f32 	%f1002, %f1000, %f1001;
	st.f32 	[%rd94+52], %f1002;
	ld.f32 	%f1003, [%rd25+56];
	ld.f32 	%f1004, [%rd94+56];
	add.f32 	%f1005, %f1003, %f1004;
	st.f32 	[%rd94+56], %f1005;
	ld.f32 	%f1006, [%rd25+60];
	ld.f32 	%f1007, [%rd94+60];
	add.f32 	%f1008, %f1006, %f1007;
	st.f32 	[%rd94+60], %f1008;
	ld.f32 	%f1009, [%rd25+64];
	ld.f32 	%f1010, [%rd94+64];
	add.f32 	%f1011, %f1009, %f1010;
	st.f32 	[%rd94+64], %f1011;
	ld.f32 	%f1012, [%rd25+68];
	ld.f32 	%f1013, [%rd94+68];
	add.f32 	%f1014, %f1012, %f1013;
	st.f32 	[%rd94+68], %f1014;
	ld.f32 	%f1015, [%rd25+72];
	ld.f32 	%f1016, [%rd94+72];
	add.f32 	%f1017, %f1015, %f1016;
	st.f32 	[%rd94+72], %f1017;
	ld.f32 	%f1018, [%rd25+76];
	ld.f32 	%f1019, [%rd94+76];
	add.f32 	%f1020, %f1018, %f1019;
	st.f32 	[%rd94+76], %f1020;
	ld.f32 	%f1021, [%rd25+80];
	ld.f32 	%f1022, [%rd94+80];
	add.f32 	%f1023, %f1021, %f1022;
	st.f32 	[%rd94+80], %f1023;
	ld.f32 	%f1024, [%rd25+84];
	ld.f32 	%f1025, [%rd94+84];
	add.f32 	%f1026, %f1024, %f1025;
	st.f32 	[%rd94+84], %f1026;
	ld.f32 	%f1027, [%rd25+88];
	ld.f32 	%f1028, [%rd94+88];
	add.f32 	%f1029, %f1027, %f1028;
	st.f32 	[%rd94+88], %f1029;
	ld.f32 	%f1030, [%rd25+92];
	ld.f32 	%f1031, [%rd94+92];
	add.f32 	%f1032, %f1030, %f1031;
	st.f32 	[%rd94+92], %f1032;
	ld.f32 	%f1033, [%rd25+96];
	ld.f32 	%f1034, [%rd94+96];
	add.f32 	%f1035, %f1033, %f1034;
	st.f32 	[%rd94+96], %f1035;
	ld.f32 	%f1036, [%rd25+100];
	ld.f32 	%f1037, [%rd94+100];
	add.f32 	%f1038, %f1036, %f1037;
	st.f32 	[%rd94+100], %f1038;
	ld.f32 	%f1039, [%rd25+104];
	ld.f32 	%f1040, [%rd94+104];
	add.f32 	%f1041, %f1039, %f1040;
	st.f32 	[%rd94+104], %f1041;
	ld.f32 	%f1042, [%rd25+108];
	ld.f32 	%f1043, [%rd94+108];
	add.f32 	%f1044, %f1042, %f1043;
	st.f32 	[%rd94+108], %f1044;
	ld.f32 	%f1045, [%rd25+112];
	ld.f32 	%f1046, [%rd94+112];
	add.f32 	%f1047, %f1045, %f1046;
	st.f32 	[%rd94+112], %f1047;
	ld.f32 	%f1048, [%rd25+116];
	ld.f32 	%f1049, [%rd94+116];
	add.f32 	%f1050, %f1048, %f1049;
	st.f32 	[%rd94+116], %f1050;
	ld.f32 	%f1051, [%rd25+120];
	ld.f32 	%f1052, [%rd94+120];
	add.f32 	%f1053, %f1051, %f1052;
	st.f32 	[%rd94+120], %f1053;
	ld.f32 	%f1054, [%rd25+124];
	ld.f32 	%f1055, [%rd94+124];
	add.f32 	%f1056, %f1054, %f1055;
	st.f32 	[%rd94+124], %f1056;
	ld.f32 	%f1057, [%rd25+128];
	ld.f32 	%f1058, [%rd94+128];
	add.f32 	%f1059, %f1057, %f1058;
	st.f32 	[%rd94+128], %f1059;
	ld.f32 	%f1060, [%rd25+132];
	ld.f32 	%f1061, [%rd94+132];
	add.f32 	%f1062, %f1060, %f1061;
	st.f32 	[%rd94+132], %f1062;
	ld.f32 	%f1063, [%rd25+136];
	ld.f32 	%f1064, [%rd94+136];
	add.f32 	%f1065, %f1063, %f1064;
	st.f32 	[%rd94+136], %f1065;
	ld.f32 	%f1066, [%rd25+140];
	ld.f32 	%f1067, [%rd94+140];
	add.f32 	%f1068, %f1066, %f1067;
	st.f32 	[%rd94+140], %f1068;
	ld.f32 	%f1069, [%rd25+144];
	ld.f32 	%f1070, [%rd94+144];
	add.f32 	%f1071, %f1069, %f1070;
	st.f32 	[%rd94+144], %f1071;
	ld.f32 	%f1072, [%rd25+148];
	ld.f32 	%f1073, [%rd94+148];
	add.f32 	%f1074, %f1072, %f1073;
	st.f32 	[%rd94+148], %f1074;
	ld.f32 	%f1075, [%rd25+152];
	ld.f32 	%f1076, [%rd94+152];
	add.f32 	%f1077, %f1075, %f1076;
	st.f32 	[%rd94+152], %f1077;
	ld.f32 	%f1078, [%rd25+156];
	ld.f32 	%f1079, [%rd94+156];
	add.f32 	%f1080, %f1078, %f1079;
	st.f32 	[%rd94+156], %f1080;
	ld.f32 	%f1081, [%rd25+160];
	ld.f32 	%f1082, [%rd94+160];
	add.f32 	%f1083, %f1081, %f1082;
	st.f32 	[%rd94+160], %f1083;
	ld.f32 	%f1084, [%rd25+164];
	ld.f32 	%f1085, [%rd94+164];
	add.f32 	%f1086, %f1084, %f1085;
	st.f32 	[%rd94+164], %f1086;
	ld.f32 	%f1087, [%rd25+168];
	ld.f32 	%f1088, [%rd94+168];
	add.f32 	%f1089, %f1087, %f1088;
	st.f32 	[%rd94+168], %f1089;
	ld.f32 	%f1090, [%rd25+172];
	ld.f32 	%f1091, [%rd94+172];
	add.f32 	%f1092, %f1090, %f1091;
	st.f32 	[%rd94+172], %f1092;
	ld.f32 	%f1093, [%rd25+176];
	ld.f32 	%f1094, [%rd94+176];
	add.f32 	%f1095, %f1093, %f1094;
	st.f32 	[%rd94+176], %f1095;
	ld.f32 	%f1096, [%rd25+180];
	ld.f32 	%f1097, [%rd94+180];
	add.f32 	%f1098, %f1096, %f1097;
	st.f32 	[%rd94+180], %f1098;
	ld.f32 	%f1099, [%rd25+184];
	ld.f32 	%f1100, [%rd94+184];
	add.f32 	%f1101, %f1099, %f1100;
	st.f32 	[%rd94+184], %f1101;
	ld.f32 	%f1102, [%rd25+188];
	ld.f32 	%f1103, [%rd94+188];
	add.f32 	%f1104, %f1102, %f1103;
	st.f32 	[%rd94+188], %f1104;
	ld.f32 	%f1105, [%rd25+192];
	ld.f32 	%f1106, [%rd94+192];
	add.f32 	%f1107, %f1105, %f1106;
	st.f32 	[%rd94+192], %f1107;
	ld.f32 	%f1108, [%rd25+196];
	ld.f32 	%f1109, [%rd94+196];
	add.f32 	%f1110, %f1108, %f1109;
	st.f32 	[%rd94+196], %f1110;
	ld.f32 	%f1111, [%rd25+200];
	ld.f32 	%f1112, [%rd94+200];
	add.f32 	%f1113, %f1111, %f1112;
	st.f32 	[%rd94+200], %f1113;
	ld.f32 	%f1114, [%rd25+204];
	ld.f32 	%f1115, [%rd94+204];
	add.f32 	%f1116, %f1114, %f1115;
	st.f32 	[%rd94+204], %f1116;
	ld.f32 	%f1117, [%rd25+208];
	ld.f32 	%f1118, [%rd94+208];
	add.f32 	%f1119, %f1117, %f1118;
	st.f32 	[%rd94+208], %f1119;
	ld.f32 	%f1120, [%rd25+212];
	ld.f32 	%f1121, [%rd94+212];
	add.f32 	%f1122, %f1120, %f1121;
	st.f32 	[%rd94+212], %f1122;
	ld.f32 	%f1123, [%rd25+216];
	ld.f32 	%f1124, [%rd94+216];
	add.f32 	%f1125, %f1123, %f1124;
	st.f32 	[%rd94+216], %f1125;
	ld.f32 	%f1126, [%rd25+220];
	ld.f32 	%f1127, [%rd94+220];
	add.f32 	%f1128, %f1126, %f1127;
	st.f32 	[%rd94+220], %f1128;
	ld.f32 	%f1129, [%rd25+224];
	ld.f32 	%f1130, [%rd94+224];
	add.f32 	%f1131, %f1129, %f1130;
	st.f32 	[%rd94+224], %f1131;
	ld.f32 	%f1132, [%rd25+228];
	ld.f32 	%f1133, [%rd94+228];
	add.f32 	%f1134, %f1132, %f1133;
	st.f32 	[%rd94+228], %f1134;
	ld.f32 	%f1135, [%rd25+232];
	ld.f32 	%f1136, [%rd94+232];
	add.f32 	%f1137, %f1135, %f1136;
	st.f32 	[%rd94+232], %f1137;
	ld.f32 	%f1138, [%rd25+236];
	ld.f32 	%f1139, [%rd94+236];
	add.f32 	%f1140, %f1138, %f1139;
	st.f32 	[%rd94+236], %f1140;
	ld.f32 	%f1141, [%rd25+240];
	ld.f32 	%f1142, [%rd94+240];
	add.f32 	%f1143, %f1141, %f1142;
	st.f32 	[%rd94+240], %f1143;
	ld.f32 	%f1144, [%rd25+244];
	ld.f32 	%f1145, [%rd94+244];
	add.f32 	%f1146, %f1144, %f1145;
	st.f32 	[%rd94+244], %f1146;
	ld.f32 	%f1147, [%rd25+248];
	ld.f32 	%f1148, [%rd94+248];
	add.f32 	%f1149, %f1147, %f1148;
	st.f32 	[%rd94+248], %f1149;
	ld.f32 	%f1150, [%rd25+252];
	ld.f32 	%f1151, [%rd94+252];
	add.f32 	%f1152, %f1150, %f1151;
	st.f32 	[%rd94+252], %f1152;
	ld.f32 	%f1153, [%rd26];
	add.f32 	%f1154, %f1153, %f963;
	st.f32 	[%rd94], %f1154;
	ld.f32 	%f1155, [%rd26+4];
	add.f32 	%f1156, %f1155, %f966;
	st.f32 	[%rd94+4], %f1156;
	ld.f32 	%f1157, [%rd26+8];
	add.f32 	%f1158, %f1157, %f969;
	st.f32 	[%rd94+8], %f1158;
	ld.f32 	%f1159, [%rd26+12];
	add.f32 	%f1160, %f1159, %f972;
	st.f32 	[%rd94+12], %f1160;
	ld.f32 	%f1161, [%rd26+16];
	add.f32 	%f1162, %f1161, %f975;
	st.f32 	[%rd94+16], %f1162;
	ld.f32 	%f1163, [%rd26+20];
	add.f32 	%f1164, %f1163, %f978;
	st.f32 	[%rd94+20], %f1164;
	ld.f32 	%f1165, [%rd26+24];
	add.f32 	%f1166, %f1165, %f981;
	st.f32 	[%rd94+24], %f1166;
	ld.f32 	%f1167, [%rd26+28];
	add.f32 	%f1168, %f1167, %f984;
	st.f32 	[%rd94+28], %f1168;
	ld.f32 	%f1169, [%rd26+32];
	add.f32 	%f1170, %f1169, %f987;
	st.f32 	[%rd94+32], %f1170;
	ld.f32 	%f1171, [%rd26+36];
	add.f32 	%f1172, %f1171, %f990;
	st.f32 	[%rd94+36], %f1172;
	ld.f32 	%f1173, [%rd26+40];
	add.f32 	%f1174, %f1173, %f993;
	st.f32 	[%rd94+40], %f1174;
	ld.f32 	%f1175, [%rd26+44];
	add.f32 	%f1176, %f1175, %f996;
	st.f32 	[%rd94+44], %f1176;
	ld.f32 	%f1177, [%rd26+48];
	add.f32 	%f1178, %f1177, %f999;
	st.f32 	[%rd94+48], %f1178;
	ld.f32 	%f1179, [%rd26+52];
	add.f32 	%f1180, %f1179, %f1002;
	st.f32 	[%rd94+52], %f1180;
	ld.f32 	%f1181, [%rd26+56];
	add.f32 	%f1182, %f1181, %f1005;
	st.f32 	[%rd94+56], %f1182;
	ld.f32 	%f1183, [%rd26+60];
	add.f32 	%f1184, %f1183, %f1008;
	st.f32 	[%rd94+60], %f1184;
	ld.f32 	%f1185, [%rd26+64];
	add.f32 	%f1186, %f1185, %f1011;
	st.f32 	[%rd94+64], %f1186;
	ld.f32 	%f1187, [%rd26+68];
	add.f32 	%f1188, %f1187, %f1014;
	st.f32 	[%rd94+68], %f1188;
	ld.f32 	%f1189, [%rd26+72];
	add.f32 	%f1190, %f1189, %f1017;
	st.f32 	[%rd94+72], %f1190;
	ld.f32 	%f1191, [%rd26+76];
	add.f32 	%f1192, %f1191, %f1020;
	st.f32 	[%rd94+76], %f1192;
	ld.f32 	%f1193, [%rd26+80];
	add.f32 	%f1194, %f1193, %f1023;
	st.f32 	[%rd94+80], %f1194;
	ld.f32 	%f1195, [%rd26+84];
	add.f32 	%f1196, %f1195, %f1026;
	st.f32 	[%rd94+84], %f1196;
	ld.f32 	%f1197, [%rd26+88];
	add.f32 	%f1198, %f1197, %f1029;
	st.f32 	[%rd94+88], %f1198;
	ld.f32 	%f1199, [%rd26+92];
	add.f32 	%f1200, %f1199, %f1032;
	st.f32 	[%rd94+92], %f1200;
	ld.f32 	%f1201, [%rd26+96];
	add.f32 	%f1202, %f1201, %f1035;
	st.f32 	[%rd94+96], %f1202;
	ld.f32 	%f1203, [%rd26+100];
	add.f32 	%f1204, %f1203, %f1038;
	st.f32 	[%rd94+100], %f1204;
	ld.f32 	%f1205, [%rd26+104];
	add.f32 	%f1206, %f1205, %f1041;
	st.f32 	[%rd94+104], %f1206;
	ld.f32 	%f1207, [%rd26+108];
	add.f32 	%f1208, %f1207, %f1044;
	st.f32 	[%rd94+108], %f1208;
	ld.f32 	%f1209, [%rd26+112];
	add.f32 	%f1210, %f1209, %f1047;
	st.f32 	[%rd94+112], %f1210;
	ld.f32 	%f1211, [%rd26+116];
	add.f32 	%f1212, %f1211, %f1050;
	st.f32 	[%rd94+116], %f1212;
	ld.f32 	%f1213, [%rd26+120];
	add.f32 	%f1214, %f1213, %f1053;
	st.f32 	[%rd94+120], %f1214;
	ld.f32 	%f1215, [%rd26+124];
	add.f32 	%f1216, %f1215, %f1056;
	st.f32 	[%rd94+124], %f1216;
	ld.f32 	%f1217, [%rd26+128];
	add.f32 	%f1218, %f1217, %f1059;
	st.f32 	[%rd94+128], %f1218;
	ld.f32 	%f1219, [%rd26+132];
	add.f32 	%f1220, %f1219, %f1062;
	st.f32 	[%rd94+132], %f1220;
	ld.f32 	%f1221, [%rd26+136];
	add.f32 	%f1222, %f1221, %f1065;
	st.f32 	[%rd94+136], %f1222;
	ld.f32 	%f1223, [%rd26+140];
	add.f32 	%f1224, %f1223, %f1068;
	st.f32 	[%rd94+140], %f1224;
	ld.f32 	%f1225, [%rd26+144];
	add.f32 	%f1226, %f1225, %f1071;
	st.f32 	[%rd94+144], %f1226;
	ld.f32 	%f1227, [%rd26+148];
	add.f32 	%f1228, %f1227, %f1074;
	st.f32 	[%rd94+148], %f1228;
	ld.f32 	%f1229, [%rd26+152];
	add.f32 	%f1230, %f1229, %f1077;
	st.f32 	[%rd94+152], %f1230;
	ld.f32 	%f1231, [%rd26+156];
	add.f32 	%f1232, %f1231, %f1080;
	st.f32 	[%rd94+156], %f1232;
	ld.f32 	%f1233, [%rd26+160];
	add.f32 	%f1234, %f1233, %f1083;
	st.f32 	[%rd94+160], %f1234;
	ld.f32 	%f1235, [%rd26+164];
	add.f32 	%f1236, %f1235, %f1086;
	st.f32 	[%rd94+164], %f1236;
	ld.f32 	%f1237, [%rd26+168];
	add.f32 	%f1238, %f1237, %f1089;
	st.f32 	[%rd94+168], %f1238;
	ld.f32 	%f1239, [%rd26+172];
	add.f32 	%f1240, %f1239, %f1092;
	st.f32 	[%rd94+172], %f1240;
	ld.f32 	%f1241, [%rd26+176];
	add.f32 	%f1242, %f1241, %f1095;
	st.f32 	[%rd94+176], %f1242;
	ld.f32 	%f1243, [%rd26+180];
	add.f32 	%f1244, %f1243, %f1098;
	st.f32 	[%rd94+180], %f1244;
	ld.f32 	%f1245, [%rd26+184];
	add.f32 	%f1246, %f1245, %f1101;
	st.f32 	[%rd94+184], %f1246;
	ld.f32 	%f1247, [%rd26+188];
	add.f32 	%f1248, %f1247, %f1104;
	st.f32 	[%rd94+188], %f1248;
	ld.f32 	%f1249, [%rd26+192];
	add.f32 	%f1250, %f1249, %f1107;
	st.f32 	[%rd94+192], %f1250;
	ld.f32 	%f1251, [%rd26+196];
	add.f32 	%f1252, %f1251, %f1110;
	st.f32 	[%rd94+196], %f1252;
	ld.f32 	%f1253, [%rd26+200];
	add.f32 	%f1254, %f1253, %f1113;
	st.f32 	[%rd94+200], %f1254;
	ld.f32 	%f1255, [%rd26+204];
	add.f32 	%f1256, %f1255, %f1116;
	st.f32 	[%rd94+204], %f1256;
	ld.f32 	%f1257, [%rd26+208];
	add.f32 	%f1258, %f1257, %f1119;
	st.f32 	[%rd94+208], %f1258;
	ld.f32 	%f1259, [%rd26+212];
	add.f32 	%f1260, %f1259, %f1122;
	st.f32 	[%rd94+212], %f1260;
	ld.f32 	%f1261, [%rd26+216];
	add.f32 	%f1262, %f1261, %f1125;
	st.f32 	[%rd94+216], %f1262;
	ld.f32 	%f1263, [%rd26+220];
	add.f32 	%f1264, %f1263, %f1128;
	st.f32 	[%rd94+220], %f1264;
	ld.f32 	%f1265, [%rd26+224];
	add.f32 	%f1266, %f1265, %f1131;
	st.f32 	[%rd94+224], %f1266;
	ld.f32 	%f1267, [%rd26+228];
	add.f32 	%f1268, %f1267, %f1134;
	st.f32 	[%rd94+228], %f1268;
	ld.f32 	%f1269, [%rd26+232];
	add.f32 	%f1270, %f1269, %f1137;
	st.f32 	[%rd94+232], %f1270;
	ld.f32 	%f1271, [%rd26+236];
	add.f32 	%f1272, %f1271, %f1140;
	st.f32 	[%rd94+236], %f1272;
	ld.f32 	%f1273, [%rd26+240];
	add.f32 	%f1274, %f1273, %f1143;
	st.f32 	[%rd94+240], %f1274;
	ld.f32 	%f1275, [%rd26+244];
	add.f32 	%f1276, %f1275, %f1146;
	st.f32 	[%rd94+244], %f1276;
	ld.f32 	%f1277, [%rd26+248];
	add.f32 	%f1278, %f1277, %f1149;
	st.f32 	[%rd94+248], %f1278;
	ld.f32 	%f1279, [%rd26+252];
	add.f32 	%f1280, %f1279, %f1152;
	st.f32 	[%rd94+252], %f1280;
	ld.f32 	%f1281, [%rd27];
	add.f32 	%f1282, %f1281, %f1154;
	st.f32 	[%rd94], %f1282;
	ld.f32 	%f1283, [%rd27+4];
	add.f32 	%f1284, %f1283, %f1156;
	st.f32 	[%rd94+4], %f1284;
	ld.f32 	%f1285, [%rd27+8];
	add.f32 	%f1286, %f1285, %f1158;
	st.f32 	[%rd94+8], %f1286;
	ld.f32 	%f1287, [%rd27+12];
	add.f32 	%f1288, %f1287, %f1160;
	st.f32 	[%rd94+12], %f1288;
	ld.f32 	%f1289, [%rd27+16];
	add.f32 	%f1290, %f1289, %f1162;
	st.f32 	[%rd94+16], %f1290;
	ld.f32 	%f1291, [%rd27+20];
	add.f32 	%f1292, %f1291, %f1164;
	st.f32 	[%rd94+20], %f1292;
	ld.f32 	%f1293, [%rd27+24];
	add.f32 	%f1294, %f1293, %f1166;
	st.f32 	[%rd94+24], %f1294;
	ld.f32 	%f1295, [%rd27+28];
	add.f32 	%f1296, %f1295, %f1168;
	st.f32 	[%rd94+28], %f1296;
	ld.f32 	%f1297, [%rd27+32];
	add.f32 	%f1298, %f1297, %f1170;
	st.f32 	[%rd94+32], %f1298;
	ld.f32 	%f1299, [%rd27+36];
	add.f32 	%f1300, %f1299, %f1172;
	st.f32 	[%rd94+36], %f1300;
	ld.f32 	%f1301, [%rd27+40];
	add.f32 	%f1302, %f1301, %f1174;
	st.f32 	[%rd94+40], %f1302;
	ld.f32 	%f1303, [%rd27+44];
	add.f32 	%f1304, %f1303, %f1176;
	st.f32 	[%rd94+44], %f1304;
	ld.f32 	%f1305, [%rd27+48];
	add.f32 	%f1306, %f1305, %f1178;
	st.f32 	[%rd94+48], %f1306;
	ld.f32 	%f1307, [%rd27+52];
	add.f32 	%f1308, %f1307, %f1180;
	st.f32 	[%rd94+52], %f1308;
	ld.f32 	%f1309, [%rd27+56];
	add.f32 	%f1310, %f1309, %f1182;
	st.f32 	[%rd94+56], %f1310;
	ld.f32 	%f1311, [%rd27+60];
	add.f32 	%f1312, %f1311, %f1184;
	st.f32 	[%rd94+60], %f1312;
	ld.f32 	%f1313, [%rd27+64];
	add.f32 	%f1314, %f1313, %f1186;
	st.f32 	[%rd94+64], %f1314;
	ld.f32 	%f1315, [%rd27+68];
	add.f32 	%f1316, %f1315, %f1188;
	st.f32 	[%rd94+68], %f1316;
	ld.f32 	%f1317, [%rd27+72];
	add.f32 	%f1318, %f1317, %f1190;
	st.f32 	[%rd94+72], %f1318;
	ld.f32 	%f1319, [%rd27+76];
	add.f32 	%f1320, %f1319, %f1192;
	st.f32 	[%rd94+76], %f1320;
	ld.f32 	%f1321, [%rd27+80];
	add.f32 	%f1322, %f1321, %f1194;
	st.f32 	[%rd94+80], %f1322;
	ld.f32 	%f1323, [%rd27+84];
	add.f32 	%f1324, %f1323, %f1196;
	st.f32 	[%rd94+84], %f1324;
	ld.f32 	%f1325, [%rd27+88];
	add.f32 	%f1326, %f1325, %f1198;
	st.f32 	[%rd94+88], %f1326;
	ld.f32 	%f1327, [%rd27+92];
	add.f32 	%f1328, %f1327, %f1200;
	st.f32 	[%rd94+92], %f1328;
	ld.f32 	%f1329, [%rd27+96];
	add.f32 	%f1330, %f1329, %f1202;
	st.f32 	[%rd94+96], %f1330;
	ld.f32 	%f1331, [%rd27+100];
	add.f32 	%f1332, %f1331, %f1204;
	st.f32 	[%rd94+100], %f1332;
	ld.f32 	%f1333, [%rd27+104];
	add.f32 	%f1334, %f1333, %f1206;
	st.f32 	[%rd94+104], %f1334;
	ld.f32 	%f1335, [%rd27+108];
	add.f32 	%f1336, %f1335, %f1208;
	st.f32 	[%rd94+108], %f1336;
	ld.f32 	%f1337, [%rd27+112];
	add.f32 	%f1338, %f1337, %f1210;
	st.f32 	[%rd94+112], %f1338;
	ld.f32 	%f1339, [%rd27+116];
	add.f32 	%f1340, %f1339, %f1212;
	st.f32 	[%rd94+116], %f1340;
	ld.f32 	%f1341, [%rd27+120];
	add.f32 	%f1342, %f1341, %f1214;
	st.f32 	[%rd94+120], %f1342;
	ld.f32 	%f1343, [%rd27+124];
	add.f32 	%f1344, %f1343, %f1216;
	st.f32 	[%rd94+124], %f1344;
	ld.f32 	%f1345, [%rd27+128];
	add.f32 	%f1346, %f1345, %f1218;
	st.f32 	[%rd94+128], %f1346;
	ld.f32 	%f1347, [%rd27+132];
	add.f32 	%f1348, %f1347, %f1220;
	st.f32 	[%rd94+132], %f1348;
	ld.f32 	%f1349, [%rd27+136];
	add.f32 	%f1350, %f1349, %f1222;
	st.f32 	[%rd94+136], %f1350;
	ld.f32 	%f1351, [%rd27+140];
	add.f32 	%f1352, %f1351, %f1224;
	st.f32 	[%rd94+140], %f1352;
	ld.f32 	%f1353, [%rd27+144];
	add.f32 	%f1354, %f1353, %f1226;
	st.f32 	[%rd94+144], %f1354;
	ld.f32 	%f1355, [%rd27+148];
	add.f32 	%f1356, %f1355, %f1228;
	st.f32 	[%rd94+148], %f1356;
	ld.f32 	%f1357, [%rd27+152];
	add.f32 	%f1358, %f1357, %f1230;
	st.f32 	[%rd94+152], %f1358;
	ld.f32 	%f1359, [%rd27+156];
	add.f32 	%f1360, %f1359, %f1232;
	st.f32 	[%rd94+156], %f1360;
	ld.f32 	%f1361, [%rd27+160];
	add.f32 	%f1362, %f1361, %f1234;
	st.f32 	[%rd94+160], %f1362;
	ld.f32 	%f1363, [%rd27+164];
	add.f32 	%f1364, %f1363, %f1236;
	st.f32 	[%rd94+164], %f1364;
	ld.f32 	%f1365, [%rd27+168];
	add.f32 	%f1366, %f1365, %f1238;
	st.f32 	[%rd94+168], %f1366;
	ld.f32 	%f1367, [%rd27+172];
	add.f32 	%f1368, %f1367, %f1240;
	st.f32 	[%rd94+172], %f1368;
	ld.f32 	%f1369, [%rd27+176];
	add.f32 	%f1370, %f1369, %f1242;
	st.f32 	[%rd94+176], %f1370;
	ld.f32 	%f1371, [%rd27+180];
	add.f32 	%f1372, %f1371, %f1244;
	st.f32 	[%rd94+180], %f1372;
	ld.f32 	%f1373, [%rd27+184];
	add.f32 	%f1374, %f1373, %f1246;
	st.f32 	[%rd94+184], %f1374;
	ld.f32 	%f1375, [%rd27+188];
	add.f32 	%f1376, %f1375, %f1248;
	st.f32 	[%rd94+188], %f1376;
	ld.f32 	%f1377, [%rd27+192];
	add.f32 	%f1378, %f1377, %f1250;
	st.f32 	[%rd94+192], %f1378;
	ld.f32 	%f1379, [%rd27+196];
	add.f32 	%f1380, %f1379, %f1252;
	st.f32 	[%rd94+196], %f1380;
	ld.f32 	%f1381, [%rd27+200];
	add.f32 	%f1382, %f1381, %f1254;
	st.f32 	[%rd94+200], %f1382;
	ld.f32 	%f1383, [%rd27+204];
	add.f32 	%f1384, %f1383, %f1256;
	st.f32 	[%rd94+204], %f1384;
	ld.f32 	%f1385, [%rd27+208];
	add.f32 	%f1386, %f1385, %f1258;
	st.f32 	[%rd94+208], %f1386;
	ld.f32 	%f1387, [%rd27+212];
	add.f32 	%f1388, %f1387, %f1260;
	st.f32 	[%rd94+212], %f1388;
	ld.f32 	%f1389, [%rd27+216];
	add.f32 	%f1390, %f1389, %f1262;
	st.f32 	[%rd94+216], %f1390;
	ld.f32 	%f1391, [%rd27+220];
	add.f32 	%f1392, %f1391, %f1264;
	st.f32 	[%rd94+220], %f1392;
	ld.f32 	%f1393, [%rd27+224];
	add.f32 	%f1394, %f1393, %f1266;
	st.f32 	[%rd94+224], %f1394;
	ld.f32 	%f1395, [%rd27+228];
	add.f32 	%f1396, %f1395, %f1268;
	st.f32 	[%rd94+228], %f1396;
	ld.f32 	%f1397, [%rd27+232];
	add.f32 	%f1398, %f1397, %f1270;
	st.f32 	[%rd94+232], %f1398;
	ld.f32 	%f1399, [%rd27+236];
	add.f32 	%f1400, %f1399, %f1272;
	st.f32 	[%rd94+236], %f1400;
	ld.f32 	%f1401, [%rd27+240];
	add.f32 	%f1402, %f1401, %f1274;
	st.f32 	[%rd94+240], %f1402;
	ld.f32 	%f1403, [%rd27+244];
	add.f32 	%f1404, %f1403, %f1276;
	st.f32 	[%rd94+244], %f1404;
	ld.f32 	%f1405, [%rd27+248];
	add.f32 	%f1406, %f1405, %f1278;
	st.f32 	[%rd94+248], %f1406;
	ld.f32 	%f1407, [%rd27+252];
	add.f32 	%f1408, %f1407, %f1280;
	st.f32 	[%rd94+252], %f1408;
	ld.f32 	%f1409, [%rd28];
	add.f32 	%f1410, %f1409, %f1282;
	st.f32 	[%rd94], %f1410;
	ld.f32 	%f1411, [%rd28+4];
	add.f32 	%f1412, %f1411, %f1284;
	st.f32 	[%rd94+4], %f1412;
	ld.f32 	%f1413, [%rd28+8];
	add.f32 	%f1414, %f1413, %f1286;
	st.f32 	[%rd94+8], %f1414;
	ld.f32 	%f1415, [%rd28+12];
	add.f32 	%f1416, %f1415, %f1288;
	st.f32 	[%rd94+12], %f1416;
	ld.f32 	%f1417, [%rd28+16];
	add.f32 	%f1418, %f1417, %f1290;
	st.f32 	[%rd94+16], %f1418;
	ld.f32 	%f1419, [%rd28+20];
	add.f32 	%f1420, %f1419, %f1292;
	st.f32 	[%rd94+20], %f1420;
	ld.f32 	%f1421, [%rd28+24];
	add.f32 	%f1422, %f1421, %f1294;
	st.f32 	[%rd94+24], %f1422;
	ld.f32 	%f1423, [%rd28+28];
	add.f32 	%f1424, %f1423, %f1296;
	st.f32 	[%rd94+28], %f1424;
	ld.f32 	%f1425, [%rd28+32];
	add.f32 	%f1426, %f1425, %f1298;
	st.f32 	[%rd94+32], %f1426;
	ld.f32 	%f1427, [%rd28+36];
	add.f32 	%f1428, %f1427, %f1300;
	st.f32 	[%rd94+36], %f1428;
	ld.f32 	%f1429, [%rd28+40];
	add.f32 	%f1430, %f1429, %f1302;
	st.f32 	[%rd94+40], %f1430;
	ld.f32 	%f1431, [%rd28+44];
	add.f32 	%f1432, %f1431, %f1304;
	st.f32 	[%rd94+44], %f1432;
	ld.f32 	%f1433, [%rd28+48];
	add.f32 	%f1434, %f1433, %f1306;
	st.f32 	[%rd94+48], %f1434;
	ld.f32 	%f1435, [%rd28+52];
	add.f32 	%f1436, %f1435, %f1308;
	st.f32 	[%rd94+52], %f1436;
	ld.f32 	%f1437, [%rd28+56];
	add.f32 	%f1438, %f1437, %f1310;
	st.f32 	[%rd94+56], %f1438;
	ld.f32 	%f1439, [%rd28+60];
	add.f32 	%f1440, %f1439, %f1312;
	st.f32 	[%rd94+60], %f1440;
	ld.f32 	%f1441, [%rd28+64];
	add.f32 	%f1442, %f1441, %f1314;
	st.f32 	[%rd94+64], %f1442;
	ld.f32 	%f1443, [%rd28+68];
	add.f32 	%f1444, %f1443, %f1316;
	st.f32 	[%rd94+68], %f1444;
	ld.f32 	%f1445, [%rd28+72];
	add.f32 	%f1446, %f1445, %f1318;
	st.f32 	[%rd94+72], %f1446;
	ld.f32 	%f1447, [%rd28+76];
	add.f32 	%f1448, %f1447, %f1320;
	st.f32 	[%rd94+76], %f1448;
	ld.f32 	%f1449, [%rd28+80];
	add.f32 	%f1450, %f1449, %f1322;
	st.f32 	[%rd94+80], %f1450;
	ld.f32 	%f1451, [%rd28+84];
	add.f32 	%f1452, %f1451, %f1324;
	st.f32 	[%rd94+84], %f1452;
	ld.f32 	%f1453, [%rd28+88];
	add.f32 	%f1454, %f1453, %f1326;
	st.f32 	[%rd94+88], %f1454;
	ld.f32 	%f1455, [%rd28+92];
	add.f32 	%f1456, %f1455, %f1328;
	st.f32 	[%rd94+92], %f1456;
	ld.f32 	%f1457, [%rd28+96];
	add.f32 	%f1458, %f1457, %f1330;
	st.f32 	[%rd94+96], %f1458;
	ld.f32 	%f1459, [%rd28+100];
	add.f32 	%f1460, %f1459, %f1332;
	st.f32 	[%rd94+100], %f1460;
	ld.f32 	%f1461, [%rd28+104];
	add.f32 	%f1462, %f1461, %f1334;
	st.f32 	[%rd94+104], %f1462;
	ld.f32 	%f1463, [%rd28+108];
	add.f32 	%f1464, %f1463, %f1336;
	st.f32 	[%rd94+108], %f1464;
	ld.f32 	%f1465, [%rd28+112];
	add.f32 	%f1466, %f1465, %f1338;
	st.f32 	[%rd94+112], %f1466;
	ld.f32 	%f1467, [%rd28+116];
	add.f32 	%f1468, %f1467, %f1340;
	st.f32 	[%rd94+116], %f1468;
	ld.f32 	%f1469, [%rd28+120];
	add.f32 	%f1470, %f1469, %f1342;
	st.f32 	[%rd94+120], %f1470;
	ld.f32 	%f1471, [%rd28+124];
	add.f32 	%f1472, %f1471, %f1344;
	st.f32 	[%rd94+124], %f1472;
	ld.f32 	%f1473, [%rd28+128];
	add.f32 	%f1474, %f1473, %f1346;
	st.f32 	[%rd94+128], %f1474;
	ld.f32 	%f1475, [%rd28+132];
	add.f32 	%f1476, %f1475, %f1348;
	st.f32 	[%rd94+132], %f1476;
	ld.f32 	%f1477, [%rd28+136];
	add.f32 	%f1478, %f1477, %f1350;
	st.f32 	[%rd94+136], %f1478;
	ld.f32 	%f1479, [%rd28+140];
	add.f32 	%f1480, %f1479, %f1352;
	st.f32 	[%rd94+140], %f1480;
	ld.f32 	%f1481, [%rd28+144];
	add.f32 	%f1482, %f1481, %f1354;
	st.f32 	[%rd94+144], %f1482;
	ld.f32 	%f1483, [%rd28+148];
	add.f32 	%f1484, %f1483, %f1356;
	st.f32 	[%rd94+148], %f1484;
	ld.f32 	%f1485, [%rd28+152];
	add.f32 	%f1486, %f1485, %f1358;
	st.f32 	[%rd94+152], %f1486;
	ld.f32 	%f1487, [%rd28+156];
	add.f32 	%f1488, %f1487, %f1360;
	st.f32 	[%rd94+156], %f1488;
	ld.f32 	%f1489, [%rd28+160];
	add.f32 	%f1490, %f1489, %f1362;
	st.f32 	[%rd94+160], %f1490;
	ld.f32 	%f1491, [%rd28+164];
	add.f32 	%f1492, %f1491, %f1364;
	st.f32 	[%rd94+164], %f1492;
	ld.f32 	%f1493, [%rd28+168];
	add.f32 	%f1494, %f1493, %f1366;
	st.f32 	[%rd94+168], %f1494;
	ld.f32 	%f1495, [%rd28+172];
	add.f32 	%f1496, %f1495, %f1368;
	st.f32 	[%rd94+172], %f1496;
	ld.f32 	%f1497, [%rd28+176];
	add.f32 	%f1498, %f1497, %f1370;
	st.f32 	[%rd94+176], %f1498;
	ld.f32 	%f1499, [%rd28+180];
	add.f32 	%f1500, %f1499, %f1372;
	st.f32 	[%rd94+180], %f1500;
	ld.f32 	%f1501, [%rd28+184];
	add.f32 	%f1502, %f1501, %f1374;
	st.f32 	[%rd94+184], %f1502;
	ld.f32 	%f1503, [%rd28+188];
	add.f32 	%f1504, %f1503, %f1376;
	st.f32 	[%rd94+188], %f1504;
	ld.f32 	%f1505, [%rd28+192];
	add.f32 	%f1506, %f1505, %f1378;
	st.f32 	[%rd94+192], %f1506;
	ld.f32 	%f1507, [%rd28+196];
	add.f32 	%f1508, %f1507, %f1380;
	st.f32 	[%rd94+196], %f1508;
	ld.f32 	%f1509, [%rd28+200];
	add.f32 	%f1510, %f1509, %f1382;
	st.f32 	[%rd94+200], %f1510;
	ld.f32 	%f1511, [%rd28+204];
	add.f32 	%f1512, %f1511, %f1384;
	st.f32 	[%rd94+204], %f1512;
	ld.f32 	%f1513, [%rd28+208];
	add.f32 	%f1514, %f1513, %f1386;
	st.f32 	[%rd94+208], %f1514;
	ld.f32 	%f1515, [%rd28+212];
	add.f32 	%f1516, %f1515, %f1388;
	st.f32 	[%rd94+212], %f1516;
	ld.f32 	%f1517, [%rd28+216];
	add.f32 	%f1518, %f1517, %f1390;
	st.f32 	[%rd94+216], %f1518;
	ld.f32 	%f1519, [%rd28+220];
	add.f32 	%f1520, %f1519, %f1392;
	st.f32 	[%rd94+220], %f1520;
	ld.f32 	%f1521, [%rd28+224];
	add.f32 	%f1522, %f1521, %f1394;
	st.f32 	[%rd94+224], %f1522;
	ld.f32 	%f1523, [%rd28+228];
	add.f32 	%f1524, %f1523, %f1396;
	st.f32 	[%rd94+228], %f1524;
	ld.f32 	%f1525, [%rd28+232];
	add.f32 	%f1526, %f1525, %f1398;
	st.f32 	[%rd94+232], %f1526;
	ld.f32 	%f1527, [%rd28+236];
	add.f32 	%f1528, %f1527, %f1400;
	st.f32 	[%rd94+236], %f1528;
	ld.f32 	%f1529, [%rd28+240];
	add.f32 	%f1530, %f1529, %f1402;
	st.f32 	[%rd94+240], %f1530;
	ld.f32 	%f1531, [%rd28+244];
	add.f32 	%f1532, %f1531, %f1404;
	st.f32 	[%rd94+244], %f1532;
	ld.f32 	%f1533, [%rd28+248];
	add.f32 	%f1534, %f1533, %f1406;
	st.f32 	[%rd94+248], %f1534;
	ld.f32 	%f1535, [%rd28+252];
	add.f32 	%f1536, %f1535, %f1408;
	st.f32 	[%rd94+252], %f1536;
	ld.f32 	%f1537, [%rd29];
	add.f32 	%f1538, %f1537, %f1410;
	st.f32 	[%rd94], %f1538;
	ld.f32 	%f1539, [%rd29+4];
	add.f32 	%f1540, %f1539, %f1412;
	st.f32 	[%rd94+4], %f1540;
	ld.f32 	%f1541, [%rd29+8];
	add.f32 	%f1542, %f1541, %f1414;
	st.f32 	[%rd94+8], %f1542;
	ld.f32 	%f1543, [%rd29+12];
	add.f32 	%f1544, %f1543, %f1416;
	st.f32 	[%rd94+12], %f1544;
	ld.f32 	%f1545, [%rd29+16];
	add.f32 	%f1546, %f1545, %f1418;
	st.f32 	[%rd94+16], %f1546;
	ld.f32 	%f1547, [%rd29+20];
	add.f32 	%f1548, %f1547, %f1420;
	st.f32 	[%rd94+20], %f1548;
	ld.f32 	%f1549, [%rd29+24];
	add.f32 	%f1550, %f1549, %f1422;
	st.f32 	[%rd94+24], %f1550;
	ld.f32 	%f1551, [%rd29+28];
	add.f32 	%f1552, %f1551, %f1424;
	st.f32 	[%rd94+28], %f1552;
	ld.f32 	%f1553, [%rd29+32];
	add.f32 	%f1554, %f1553, %f1426;
	st.f32 	[%rd94+32], %f1554;
	ld.f32 	%f1555, [%rd29+36];
	add.f32 	%f1556, %f1555, %f1428;
	st.f32 	[%rd94+36], %f1556;
	ld.f32 	%f1557, [%rd29+40];
	add.f32 	%f1558, %f1557, %f1430;
	st.f32 	[%rd94+40], %f1558;
	ld.f32 	%f1559, [%rd29+44];
	add.f32 	%f1560, %f1559, %f1432;
	st.f32 	[%rd94+44], %f1560;
	ld.f32 	%f1561, [%rd29+48];
	add.f32 	%f1562, %f1561, %f1434;
	st.f32 	[%rd94+48], %f1562;
	ld.f32 	%f1563, [%rd29+52];
	add.f32 	%f1564, %f1563, %f1436;
	st.f32 	[%rd94+52], %f1564;
	ld.f32 	%f1565, [%rd29+56];
	add.f32 	%f1566, %f1565, %f1438;
	st.f32 	[%rd94+56], %f1566;
	ld.f32 	%f1567, [%rd29+60];
	add.f32 	%f1568, %f1567, %f1440;
	st.f32 	[%rd94+60], %f1568;
	ld.f32 	%f1569, [%rd29+64];
	add.f32 	%f1570, %f1569, %f1442;
	st.f32 	[%rd94+64], %f1570;
	ld.f32 	%f1571, [%rd29+68];
	add.f32 	%f1572, %f1571, %f1444;
	st.f32 	[%rd94+68], %f1572;
	ld.f32 	%f1573, [%rd29+72];
	add.f32 	%f1574, %f1573, %f1446;
	st.f32 	[%rd94+72], %f1574;
	ld.f32 	%f1575, [%rd29+76];
	add.f32 	%f1576, %f1575, %f1448;
	st.f32 	[%rd94+76], %f1576;
	ld.f32 	%f1577, [%rd29+80];
	add.f32 	%f1578, %f1577, %f1450;
	st.f32 	[%rd94+80], %f1578;
	ld.f32 	%f1579, [%rd29+84];
	add.f32 	%f1580, %f1579, %f1452;
	st.f32 	[%rd94+84], %f1580;
	ld.f32 	%f1581, [%rd29+88];
	add.f32 	%f1582, %f1581, %f1454;
	st.f32 	[%rd94+88], %f1582;
	ld.f32 	%f1583, [%rd29+92];
	add.f32 	%f1584, %f1583, %f1456;
	st.f32 	[%rd94+92], %f1584;
	ld.f32 	%f1585, [%rd29+96];
	add.f32 	%f1586, %f1585, %f1458;
	st.f32 	[%rd94+96], %f1586;
	ld.f32 	%f1587, [%rd29+100];
	add.f32 	%f1588, %f1587, %f1460;
	st.f32 	[%rd94+100], %f1588;
	ld.f32 	%f1589, [%rd29+104];
	add.f32 	%f1590, %f1589, %f1462;
	st.f32 	[%rd94+104], %f1590;
	ld.f32 	%f1591, [%rd29+108];
	add.f32 	%f1592, %f1591, %f1464;
	st.f32 	[%rd94+108], %f1592;
	ld.f32 	%f1593, [%rd29+112];
	add.f32 	%f1594, %f1593, %f1466;
	st.f32 	[%rd94+112], %f1594;
	ld.f32 	%f1595, [%rd29+116];
	add.f32 	%f1596, %f1595, %f1468;
	st.f32 	[%rd94+116], %f1596;
	ld.f32 	%f1597, [%rd29+120];
	add.f32 	%f1598, %f1597, %f1470;
	st.f32 	[%rd94+120], %f1598;
	ld.f32 	%f1599, [%rd29+124];
	add.f32 	%f1600, %f1599, %f1472;
	st.f32 	[%rd94+124], %f1600;
	ld.f32 	%f1601, [%rd29+128];
	add.f32 	%f1602, %f1601, %f1474;
	st.f32 	[%rd94+128], %f1602;
	ld.f32 	%f1603, [%rd29+132];
	add.f32 	%f1604, %f1603, %f1476;
	st.f32 	[%rd94+132], %f1604;
	ld.f32 	%f1605, [%rd29+136];
	add.f32 	%f1606, %f1605, %f1478;
	st.f32 	[%rd94+136], %f1606;
	ld.f32 	%f1607, [%rd29+140];
	add.f32 	%f1608, %f1607, %f1480;
	st.f32 	[%rd94+140], %f1608;
	ld.f32 	%f1609, [%rd29+144];
	add.f32 	%f1610, %f1609, %f1482;
	st.f32 	[%rd94+144], %f1610;
	ld.f32 	%f1611, [%rd29+148];
	add.f32 	%f1612, %f1611, %f1484;
	st.f32 	[%rd94+148], %f1612;
	ld.f32 	%f1613, [%rd29+152];
	add.f32 	%f1614, %f1613, %f1486;
	st.f32 	[%rd94+152], %f1614;
	ld.f32 	%f1615, [%rd29+156];
	add.f32 	%f1616, %f1615, %f1488;
	st.f32 	[%rd94+156], %f1616;
	ld.f32 	%f1617, [%rd29+160];
	add.f32 	%f1618, %f1617, %f1490;
	st.f32 	[%rd94+160], %f1618;
	ld.f32 	%f1619, [%rd29+164];
	add.f32 	%f1620, %f1619, %f1492;
	st.f32 	[%rd94+164], %f1620;
	ld.f32 	%f1621, [%rd29+168];
	add.f32 	%f1622, %f1621, %f1494;
	st.f32 	[%rd94+168], %f1622;
	ld.f32 	%f1623, [%rd29+172];
	add.f32 	%f1624, %f1623, %f1496;
	st.f32 	[%rd94+172], %f1624;
	ld.f32 	%f1625, [%rd29+176];
	add.f32 	%f1626, %f1625, %f1498;
	st.f32 	[%rd94+176], %f1626;
	ld.f32 	%f1627, [%rd29+180];
	add.f32 	%f1628, %f1627, %f1500;
	st.f32 	[%rd94+180], %f1628;
	ld.f32 	%f1629, [%rd29+184];
	add.f32 	%f1630, %f1629, %f1502;
	st.f32 	[%rd94+184], %f1630;
	ld.f32 	%f1631, [%rd29+188];
	add.f32 	%f1632, %f1631, %f1504;
	st.f32 	[%rd94+188], %f1632;
	ld.f32 	%f1633, [%rd29+192];
	add.f32 	%f1634, %f1633, %f1506;
	st.f32 	[%rd94+192], %f1634;
	ld.f32 	%f1635, [%rd29+196];
	add.f32 	%f1636, %f1635, %f1508;
	st.f32 	[%rd94+196], %f1636;
	ld.f32 	%f1637, [%rd29+200];
	add.f32 	%f1638, %f1637, %f1510;
	st.f32 	[%rd94+200], %f1638;
	ld.f32 	%f1639, [%rd29+204];
	add.f32 	%f1640, %f1639, %f1512;
	st.f32 	[%rd94+204], %f1640;
	ld.f32 	%f1641, [%rd29+208];
	add.f32 	%f1642, %f1641, %f1514;
	st.f32 	[%rd94+208], %f1642;
	ld.f32 	%f1643, [%rd29+212];
	add.f32 	%f1644, %f1643, %f1516;
	st.f32 	[%rd94+212], %f1644;
	ld.f32 	%f1645, [%rd29+216];
	add.f32 	%f1646, %f1645, %f1518;
	st.f32 	[%rd94+216], %f1646;
	ld.f32 	%f1647, [%rd29+220];
	add.f32 	%f1648, %f1647, %f1520;
	st.f32 	[%rd94+220], %f1648;
	ld.f32 	%f1649, [%rd29+224];
	add.f32 	%f1650, %f1649, %f1522;
	st.f32 	[%rd94+224], %f1650;
	ld.f32 	%f1651, [%rd29+228];
	add.f32 	%f1652, %f1651, %f1524;
	st.f32 	[%rd94+228], %f1652;
	ld.f32 	%f1653, [%rd29+232];
	add.f32 	%f1654, %f1653, %f1526;
	st.f32 	[%rd94+232], %f1654;
	ld.f32 	%f1655, [%rd29+236];
	add.f32 	%f1656, %f1655, %f1528;
	st.f32 	[%rd94+236], %f1656;
	ld.f32 	%f1657, [%rd29+240];
	add.f32 	%f1658, %f1657, %f1530;
	st.f32 	[%rd94+240], %f1658;
	ld.f32 	%f1659, [%rd29+244];
	add.f32 	%f1660, %f1659, %f1532;
	st.f32 	[%rd94+244], %f1660;
	ld.f32 	%f1661, [%rd29+248];
	add.f32 	%f1662, %f1661, %f1534;
	st.f32 	[%rd94+248], %f1662;
	ld.f32 	%f1663, [%rd29+252];
	add.f32 	%f1664, %f1663, %f1536;
	st.f32 	[%rd94+252], %f1664;
	ld.f32 	%f1665, [%rd30];
	add.f32 	%f1666, %f1665, %f1538;
	st.f32 	[%rd94], %f1666;
	ld.f32 	%f1667, [%rd30+4];
	add.f32 	%f1668, %f1667, %f1540;
	st.f32 	[%rd94+4], %f1668;
	ld.f32 	%f1669, [%rd30+8];
	add.f32 	%f1670, %f1669, %f1542;
	st.f32 	[%rd94+8], %f1670;
	ld.f32 	%f1671, [%rd30+12];
	add.f32 	%f1672, %f1671, %f1544;
	st.f32 	[%rd94+12], %f1672;
	ld.f32 	%f1673, [%rd30+16];
	add.f32 	%f1674, %f1673, %f1546;
	st.f32 	[%rd94+16], %f1674;
	ld.f32 	%f1675, [%rd30+20];
	add.f32 	%f1676, %f1675, %f1548;
	st.f32 	[%rd94+20], %f1676;
	ld.f32 	%f1677, [%rd30+24];
	add.f32 	%f1678, %f1677, %f1550;
	st.f32 	[%rd94+24], %f1678;
	ld.f32 	%f1679, [%rd30+28];
	add.f32 	%f1680, %f1679, %f1552;
	st.f32 	[%rd94+28], %f1680;
	ld.f32 	%f1681, [%rd30+32];
	add.f32 	%f1682, %f1681, %f1554;
	st.f32 	[%rd94+32], %f1682;
	ld.f32 	%f1683, [%rd30+36];
	add.f32 	%f1684, %f1683, %f1556;
	st.f32 	[%rd94+36], %f1684;
	ld.f32 	%f1685, [%rd30+40];
	add.f32 	%f1686, %f1685, %f1558;
	st.f32 	[%rd94+40], %f1686;
	ld.f32 	%f1687, [%rd30+44];
	add.f32 	%f1688, %f1687, %f1560;
	st.f32 	[%rd94+44], %f1688;
	ld.f32 	%f1689, [%rd30+48];
	add.f32 	%f1690, %f1689, %f1562;
	st.f32 	[%rd94+48], %f1690;
	ld.f32 	%f1691, [%rd30+52];
	add.f32 	%f1692, %f1691, %f1564;
	st.f32 	[%rd94+52], %f1692;
	ld.f32 	%f1693, [%rd30+56];
	add.f32 	%f1694, %f1693, %f1566;
	st.f32 	[%rd94+56], %f1694;
	ld.f32 	%f1695, [%rd30+60];
	add.f32 	%f1696, %f1695, %f1568;
	st.f32 	[%rd94+60], %f1696;
	ld.f32 	%f1697, [%rd30+64];
	add.f32 	%f1698, %f1697, %f1570;
	st.f32 	[%rd94+64], %f1698;
	ld.f32 	%f1699, [%rd30+68];
	add.f32 	%f1700, %f1699, %f1572;
	st.f32 	[%rd94+68], %f1700;
	ld.f32 	%f1701, [%rd30+72];
	add.f32 	%f1702, %f1701, %f1574;
	st.f32 	[%rd94+72], %f1702;
	ld.f32 	%f1703, [%rd30+76];
	add.f32 	%f1704, %f1703, %f1576;
	st.f32 	[%rd94+76], %f1704;
	ld.f32 	%f1705, [%rd30+80];
	add.f32 	%f1706, %f1705, %f1578;
	st.f32 	[%rd94+80], %f1706;
	ld.f32 	%f1707, [%rd30+84];
	add.f32 	%f1708, %f1707, %f1580;
	st.f32 	[%rd94+84], %f1708;
	ld.f32 	%f1709, [%rd30+88];
	add.f32 	%f1710, %f1709, %f1582;
	st.f32 	[%rd94+88], %f1710;
	ld.f32 	%f1711, [%rd30+92];
	add.f32 	%f1712, %f1711, %f1584;
	st.f32 	[%rd94+92], %f1712;
	ld.f32 	%f1713, [%rd30+96];
	add.f32 	%f1714, %f1713, %f1586;
	st.f32 	[%rd94+96], %f1714;
	ld.f32 	%f1715, [%rd30+100];
	add.f32 	%f1716, %f1715, %f1588;
	st.f32 	[%rd94+100], %f1716;
	ld.f32 	%f1717, [%rd30+104];
	add.f32 	%f1718, %f1717, %f1590;
	st.f32 	[%rd94+104], %f1718;
	ld.f32 	%f1719, [%rd30+108];
	add.f32 	%f1720, %f1719, %f1592;
	st.f32 	[%rd94+108], %f1720;
	ld.f32 	%f1721, [%rd30+112];
	add.f32 	%f1722, %f1721, %f1594;
	st.f32 	[%rd94+112], %f1722;
	ld.f32 	%f1723, [%rd30+116];
	add.f32 	%f1724, %f1723, %f1596;
	st.f32 	[%rd94+116], %f1724;
	ld.f32 	%f1725, [%rd30+120];
	add.f32 	%f1726, %f1725, %f1598;
	st.f32 	[%rd94+120], %f1726;
	ld.f32 	%f1727, [%rd30+124];
	add.f32 	%f1728, %f1727, %f1600;
	st.f32 	[%rd94+124], %f1728;
	ld.f32 	%f1729, [%rd30+128];
	add.f32 	%f1730, %f1729, %f1602;
	st.f32 	[%rd94+128], %f1730;
	ld.f32 	%f1731, [%rd30+132];
	add.f32 	%f1732, %f1731, %f1604;
	st.f32 	[%rd94+132], %f1732;
	ld.f32 	%f1733, [%rd30+136];
	add.f32 	%f1734, %f1733, %f1606;
	st.f32 	[%rd94+136], %f1734;
	ld.f32 	%f1735, [%rd30+140];
	add.f32 	%f1736, %f1735, %f1608;
	st.f32 	[%rd94+140], %f1736;
	ld.f32 	%f1737, [%rd30+144];
	add.f32 	%f1738, %f1737, %f1610;
	st.f32 	[%rd94+144], %f1738;
	ld.f32 	%f1739, [%rd30+148];
	add.f32 	%f1740, %f1739, %f1612;
	st.f32 	[%rd94+148], %f1740;
	ld.f32 	%f1741, [%rd30+152];
	add.f32 	%f1742, %f1741, %f1614;
	st.f32 	[%rd94+152], %f1742;
	ld.f32 	%f1743, [%rd30+156];
	add.f32 	%f1744, %f1743, %f1616;
	st.f32 	[%rd94+156], %f1744;
	ld.f32 	%f1745, [%rd30+160];
	add.f32 	%f1746, %f1745, %f1618;
	st.f32 	[%rd94+160], %f1746;
	ld.f32 	%f1747, [%rd30+164];
	add.f32 	%f1748, %f1747, %f1620;
	st.f32 	[%rd94+164], %f1748;
	ld.f32 	%f1749, [%rd30+168];
	add.f32 	%f1750, %f1749, %f1622;
	st.f32 	[%rd94+168], %f1750;
	ld.f32 	%f1751, [%rd30+172];
	add.f32 	%f1752, %f1751, %f1624;
	st.f32 	[%rd94+172], %f1752;
	ld.f32 	%f1753, [%rd30+176];
	add.f32 	%f1754, %f1753, %f1626;
	st.f32 	[%rd94+176], %f1754;
	ld.f32 	%f1755, [%rd30+180];
	add.f32 	%f1756, %f1755, %f1628;
	st.f32 	[%rd94+180], %f1756;
	ld.f32 	%f1757, [%rd30+184];
	add.f32 	%f1758, %f1757, %f1630;
	st.f32 	[%rd94+184], %f1758;
	ld.f32 	%f1759, [%rd30+188];
	add.f32 	%f1760, %f1759, %f1632;
	st.f32 	[%rd94+188], %f1760;
	ld.f32 	%f1761, [%rd30+192];
	add.f32 	%f1762, %f1761, %f1634;
	st.f32 	[%rd94+192], %f1762;
	ld.f32 	%f1763, [%rd30+196];
	add.f32 	%f1764, %f1763, %f1636;
	st.f32 	[%rd94+196], %f1764;
	ld.f32 	%f1765, [%rd30+200];
	add.f32 	%f1766, %f1765, %f1638;
	st.f32 	[%rd94+200], %f1766;
	ld.f32 	%f1767, [%rd30+204];
	add.f32 	%f1768, %f1767, %f1640;
	st.f32 	[%rd94+204], %f1768;
	ld.f32 	%f1769, [%rd30+208];
	add.f32 	%f1770, %f1769, %f1642;
	st.f32 	[%rd94+208], %f1770;
	ld.f32 	%f1771, [%rd30+212];
	add.f32 	%f1772, %f1771, %f1644;
	st.f32 	[%rd94+212], %f1772;
	ld.f32 	%f1773, [%rd30+216];
	add.f32 	%f1774, %f1773, %f1646;
	st.f32 	[%rd94+216], %f1774;
	ld.f32 	%f1775, [%rd30+220];
	add.f32 	%f1776, %f1775, %f1648;
	st.f32 	[%rd94+220], %f1776;
	ld.f32 	%f1777, [%rd30+224];
	add.f32 	%f1778, %f1777, %f1650;
	st.f32 	[%rd94+224], %f1778;
	ld.f32 	%f1779, [%rd30+228];
	add.f32 	%f1780, %f1779, %f1652;
	st.f32 	[%rd94+228], %f1780;
	ld.f32 	%f1781, [%rd30+232];
	add.f32 	%f1782, %f1781, %f1654;
	st.f32 	[%rd94+232], %f1782;
	ld.f32 	%f1783, [%rd30+236];
	add.f32 	%f1784, %f1783, %f1656;
	st.f32 	[%rd94+236], %f1784;
	ld.f32 	%f1785, [%rd30+240];
	add.f32 	%f1786, %f1785, %f1658;
	st.f32 	[%rd94+240], %f1786;
	ld.f32 	%f1787, [%rd30+244];
	add.f32 	%f1788, %f1787, %f1660;
	st.f32 	[%rd94+244], %f1788;
	ld.f32 	%f1789, [%rd30+248];
	add.f32 	%f1790, %f1789, %f1662;
	st.f32 	[%rd94+248], %f1790;
	ld.f32 	%f1791, [%rd30+252];
	add.f32 	%f1792, %f1791, %f1664;
	st.f32 	[%rd94+252], %f1792;
	ld.f32 	%f1793, [%rd31];
	add.f32 	%f8704, %f1793, %f1666;
	st.f32 	[%rd94], %f8704;
	ld.f32 	%f1794, [%rd31+4];
	add.f32 	%f8703, %f1794, %f1668;
	st.f32 	[%rd94+4], %f8703;
	ld.f32 	%f1795, [%rd31+8];
	add.f32 	%f8702, %f1795, %f1670;
	st.f32 	[%rd94+8], %f8702;
	ld.f32 	%f1796, [%rd31+12];
	add.f32 	%f8701, %f1796, %f1672;
	st.f32 	[%rd94+12], %f8701;
	ld.f32 	%f1797, [%rd31+16];
	add.f32 	%f8700, %f1797, %f1674;
	st.f32 	[%rd94+16], %f8700;
	ld.f32 	%f1798, [%rd31+20];
	add.f32 	%f8699, %f1798, %f1676;
	st.f32 	[%rd94+20], %f8699;
	ld.f32 	%f1799, [%rd31+24];
	add.f32 	%f8698, %f1799, %f1678;
	st.f32 	[%rd94+24], %f8698;
	ld.f32 	%f1800, [%rd31+28];
	add.f32 	%f8697, %f1800, %f1680;
	st.f32 	[%rd94+28], %f8697;
	ld.f32 	%f1801, [%rd31+32];
	add.f32 	%f8696, %f1801, %f1682;
	st.f32 	[%rd94+32], %f8696;
	ld.f32 	%f1802, [%rd31+36];
	add.f32 	%f8695, %f1802, %f1684;
	st.f32 	[%rd94+36], %f8695;
	ld.f32 	%f1803, [%rd31+40];
	add.f32 	%f8694, %f1803, %f1686;
	st.f32 	[%rd94+40], %f8694;
	ld.f32 	%f1804, [%rd31+44];
	add.f32 	%f8693, %f1804, %f1688;
	st.f32 	[%rd94+44], %f8693;
	ld.f32 	%f1805, [%rd31+48];
	add.f32 	%f8692, %f1805, %f1690;
	st.f32 	[%rd94+48], %f8692;
	ld.f32 	%f1806, [%rd31+52];
	add.f32 	%f8691, %f1806, %f1692;
	st.f32 	[%rd94+52], %f8691;
	ld.f32 	%f1807, [%rd31+56];
	add.f32 	%f8690, %f1807, %f1694;
	st.f32 	[%rd94+56], %f8690;
	ld.f32 	%f1808, [%rd31+60];
	add.f32 	%f8689, %f1808, %f1696;
	st.f32 	[%rd94+60], %f8689;
	ld.f32 	%f1809, [%rd31+64];
	add.f32 	%f8688, %f1809, %f1698;
	st.f32 	[%rd94+64], %f8688;
	ld.f32 	%f1810, [%rd31+68];
	add.f32 	%f8687, %f1810, %f1700;
	st.f32 	[%rd94+68], %f8687;
	ld.f32 	%f1811, [%rd31+72];
	add.f32 	%f8686, %f1811, %f1702;
	st.f32 	[%rd94+72], %f8686;
	ld.f32 	%f1812, [%rd31+76];
	add.f32 	%f8685, %f1812, %f1704;
	st.f32 	[%rd94+76], %f8685;
	ld.f32 	%f1813, [%rd31+80];
	add.f32 	%f8684, %f1813, %f1706;
	st.f32 	[%rd94+80], %f8684;
	ld.f32 	%f1814, [%rd31+84];
	add.f32 	%f8683, %f1814, %f1708;
	st.f32 	[%rd94+84], %f8683;
	ld.f32 	%f1815, [%rd31+88];
	add.f32 	%f8682, %f1815, %f1710;
	st.f32 	[%rd94+88], %f8682;
	ld.f32 	%f1816, [%rd31+92];
	add.f32 	%f8681, %f1816, %f1712;
	st.f32 	[%rd94+92], %f8681;
	ld.f32 	%f1817, [%rd31+96];
	add.f32 	%f8680, %f1817, %f1714;
	st.f32 	[%rd94+96], %f8680;
	ld.f32 	%f1818, [%rd31+100];
	add.f32 	%f8679, %f1818, %f1716;
	st.f32 	[%rd94+100], %f8679;
	ld.f32 	%f1819, [%rd31+104];
	add.f32 	%f8678, %f1819, %f1718;
	st.f32 	[%rd94+104], %f8678;
	ld.f32 	%f1820, [%rd31+108];
	add.f32 	%f8677, %f1820, %f1720;
	st.f32 	[%rd94+108], %f8677;
	ld.f32 	%f1821, [%rd31+112];
	add.f32 	%f8676, %f1821, %f1722;
	st.f32 	[%rd94+112], %f8676;
	ld.f32 	%f1822, [%rd31+116];
	add.f32 	%f8675, %f1822, %f1724;
	st.f32 	[%rd94+116], %f8675;
	ld.f32 	%f1823, [%rd31+120];
	add.f32 	%f8674, %f1823, %f1726;
	st.f32 	[%rd94+120], %f8674;
	ld.f32 	%f1824, [%rd31+124];
	add.f32 	%f8673, %f1824, %f1728;
	st.f32 	[%rd94+124], %f8673;
	ld.f32 	%f1825, [%rd31+128];
	add.f32 	%f8672, %f1825, %f1730;
	st.f32 	[%rd94+128], %f8672;
	ld.f32 	%f1826, [%rd31+132];
	add.f32 	%f8671, %f1826, %f1732;
	st.f32 	[%rd94+132], %f8671;
	ld.f32 	%f1827, [%rd31+136];
	add.f32 	%f8670, %f1827, %f1734;
	st.f32 	[%rd94+136], %f8670;
	ld.f32 	%f1828, [%rd31+140];
	add.f32 	%f8669, %f1828, %f1736;
	st.f32 	[%rd94+140], %f8669;
	ld.f32 	%f1829, [%rd31+144];
	add.f32 	%f8668, %f1829, %f1738;
	st.f32 	[%rd94+144], %f8668;
	ld.f32 	%f1830, [%rd31+148];
	add.f32 	%f8667, %f1830, %f1740;
	st.f32 	[%rd94+148], %f8667;
	ld.f32 	%f1831, [%rd31+152];
	add.f32 	%f8666, %f1831, %f1742;
	st.f32 	[%rd94+152], %f8666;
	ld.f32 	%f1832, [%rd31+156];
	add.f32 	%f8665, %f1832, %f1744;
	st.f32 	[%rd94+156], %f8665;
	ld.f32 	%f1833, [%rd31+160];
	add.f32 	%f8664, %f1833, %f1746;
	st.f32 	[%rd94+160], %f8664;
	ld.f32 	%f1834, [%rd31+164];
	add.f32 	%f8663, %f1834, %f1748;
	st.f32 	[%rd94+164], %f8663;
	ld.f32 	%f1835, [%rd31+168];
	add.f32 	%f8662, %f1835, %f1750;
	st.f32 	[%rd94+168], %f8662;
	ld.f32 	%f1836, [%rd31+172];
	add.f32 	%f8661, %f1836, %f1752;
	st.f32 	[%rd94+172], %f8661;
	ld.f32 	%f1837, [%rd31+176];
	add.f32 	%f8660, %f1837, %f1754;
	st.f32 	[%rd94+176], %f8660;
	ld.f32 	%f1838, [%rd31+180];
	add.f32 	%f8659, %f1838, %f1756;
	st.f32 	[%rd94+180], %f8659;
	ld.f32 	%f1839, [%rd31+184];
	add.f32 	%f8658, %f1839, %f1758;
	st.f32 	[%rd94+184], %f8658;
	ld.f32 	%f1840, [%rd31+188];
	add.f32 	%f8657, %f1840, %f1760;
	st.f32 	[%rd94+188], %f8657;
	ld.f32 	%f1841, [%rd31+192];
	add.f32 	%f8656, %f1841, %f1762;
	st.f32 	[%rd94+192], %f8656;
	ld.f32 	%f1842, [%rd31+196];
	add.f32 	%f8655, %f1842, %f1764;
	st.f32 	[%rd94+196], %f8655;
	ld.f32 	%f1843, [%rd31+200];
	add.f32 	%f8654, %f1843, %f1766;
	st.f32 	[%rd94+200], %f8654;
	ld.f32 	%f1844, [%rd31+204];
	add.f32 	%f8653, %f1844, %f1768;
	st.f32 	[%rd94+204], %f8653;
	ld.f32 	%f1845, [%rd31+208];
	add.f32 	%f8652, %f1845, %f1770;
	st.f32 	[%rd94+208], %f8652;
	ld.f32 	%f1846, [%rd31+212];
	add.f32 	%f8651, %f1846, %f1772;
	st.f32 	[%rd94+212], %f8651;
	ld.f32 	%f1847, [%rd31+216];
	add.f32 	%f8650, %f1847, %f1774;
	st.f32 	[%rd94+216], %f8650;
	ld.f32 	%f1848, [%rd31+220];
	add.f32 	%f8649, %f1848, %f1776;
	st.f32 	[%rd94+220], %f8649;
	ld.f32 	%f1849, [%rd31+224];
	add.f32 	%f8648, %f1849, %f1778;
	st.f32 	[%rd94+224], %f8648;
	ld.f32 	%f1850, [%rd31+228];
	add.f32 	%f8647, %f1850, %f1780;
	st.f32 	[%rd94+228], %f8647;
	ld.f32 	%f1851, [%rd31+232];
	add.f32 	%f8646, %f1851, %f1782;
	st.f32 	[%rd94+232], %f8646;
	ld.f32 	%f1852, [%rd31+236];
	add.f32 	%f8645, %f1852, %f1784;
	st.f32 	[%rd94+236], %f8645;
	ld.f32 	%f1853, [%rd31+240];
	add.f32 	%f8644, %f1853, %f1786;
	st.f32 	[%rd94+240], %f8644;
	ld.f32 	%f1854, [%rd31+244];
	add.f32 	%f8643, %f1854, %f1788;
	st.f32 	[%rd94+244], %f8643;
	ld.f32 	%f1855, [%rd31+248];
	add.f32 	%f8642, %f1855, %f1790;
	st.f32 	[%rd94+248], %f8642;
	ld.f32 	%f1856, [%rd31+252];
	add.f32 	%f8641, %f1856, %f1792;
	st.f32 	[%rd94+252], %f8641;
	add.s64 	%rd11, %rd20, -2048;
	setp.lt.u64 	%p3, %rd11, 2048;
	mov.b64 	%rd92, 2048;
	@%p3 bra 	$L__BB15_47;
	mov.b64 	%rd92, 2048;
$L__BB15_45:
	shl.b64 	%rd33, %rd92, 3;
	add.s64 	%rd34, %rd9, %rd33;
	ld.global.u64 	%rd35, [%rd34];
	ld.global.u64 	%rd36, [%rd34+2048];
	ld.global.u64 	%rd37, [%rd34+4096];
	ld.global.u64 	%rd38, [%rd34+6144];
	ld.global.u64 	%rd39, [%rd34+8192];
	ld.global.u64 	%rd40, [%rd34+10240];
	ld.global.u64 	%rd41, [%rd34+12288];
	ld.global.u64 	%rd42, [%rd34+14336];
	ld.f32 	%f1857, [%rd35];
	add.f32 	%f1858, %f1857, %f8704;
	st.f32 	[%rd94], %f1858;
	ld.f32 	%f1859, [%rd35+4];
	add.f32 	%f1860, %f1859, %f8703;
	st.f32 	[%rd94+4], %f1860;
	ld.f32 	%f1861, [%rd35+8];
	add.f32 	%f1862, %f1861, %f8702;
	st.f32 	[%rd94+8], %f1862;
	ld.f32 	%f1863, [%rd35+12];
	add.f32 	%f1864, %f1863, %f8701;
	st.f32 	[%rd94+12], %f1864;
	ld.f32 	%f1865, [%rd35+16];
	add.f32 	%f1866, %f1865, %f8700;
	st.f32 	[%rd94+16], %f1866;
	ld.f32 	%f1867, [%rd35+20];
	add.f32 	%f1868, %f1867, %f8699;
	st.f32 	[%rd94+20], %f1868;
	ld.f32 	%f1869, [%rd35+24];
	add.f32 	%f1870, %f1869, %f8698;
	st.f32 	[%rd94+24], %f1870;
	ld.f32 	%f1871, [%rd35+28];
	add.f32 	%f1872, %f1871, %f8697;
	st.f32 	[%rd94+28], %f1872;
	ld.f32 	%f1873, [%rd35+32];
	add.f32 	%f1874, %f1873, %f8696;
	st.f32 	[%rd94+32], %f1874;
	ld.f32 	%f1875, [%rd35+36];
	add.f32 	%f1876, %f1875, %f8695;
	st.f32 	[%rd94+36], %f1876;
	ld.f32 	%f1877, [%rd35+40];
	add.f32 	%f1878, %f1877, %f8694;
	st.f32 	[%rd94+40], %f1878;
	ld.f32 	%f1879, [%rd35+44];
	add.f32 	%f1880, %f1879, %f8693;
	st.f32 	[%rd94+44], %f1880;
	ld.f32 	%f1881, [%rd35+48];
	add.f32 	%f1882, %f1881, %f8692;
	st.f32 	[%rd94+48], %f1882;
	ld.f32 	%f1883, [%rd35+52];
	add.f32 	%f1884, %f1883, %f8691;
	st.f32 	[%rd94+52], %f1884;
	ld.f32 	%f1885, [%rd35+56];
	add.f32 	%f1886, %f1885, %f8690;
	st.f32 	[%rd94+56], %f1886;
	ld.f32 	%f1887, [%rd35+60];
	add.f32 	%f1888, %f1887, %f8689;
	st.f32 	[%rd94+60], %f1888;
	ld.f32 	%f1889, [%rd35+64];
	add.f32 	%f1890, %f1889, %f8688;
	st.f32 	[%rd94+64], %f1890;
	ld.f32 	%f1891, [%rd35+68];
	add.f32 	%f1892, %f1891, %f8687;
	st.f32 	[%rd94+68], %f1892;
	ld.f32 	%f1893, [%rd35+72];
	add.f32 	%f1894, %f1893, %f8686;
	st.f32 	[%rd94+72], %f1894;
	ld.f32 	%f1895, [%rd35+76];
	add.f32 	%f1896, %f1895, %f8685;
	st.f32 	[%rd94+76], %f1896;
	ld.f32 	%f1897, [%rd35+80];
	add.f32 	%f1898, %f1897, %f8684;
	st.f32 	[%rd94+80], %f1898;
	ld.f32 	%f1899, [%rd35+84];
	add.f32 	%f1900, %f1899, %f8683;
	st.f32 	[%rd94+84], %f1900;
	ld.f32 	%f1901, [%rd35+88];
	add.f32 	%f1902, %f1901, %f8682;
	st.f32 	[%rd94+88], %f1902;
	ld.f32 	%f1903, [%rd35+92];
	add.f32 	%f1904, %f1903, %f8681;
	st.f32 	[%rd94+92], %f1904;
	ld.f32 	%f1905, [%rd35+96];
	add.f32 	%f1906, %f1905, %f8680;
	st.f32 	[%rd94+96], %f1906;
	ld.f32 	%f1907, [%rd35+100];
	add.f32 	%f1908, %f1907, %f8679;
	st.f32 	[%rd94+100], %f1908;
	ld.f32 	%f1909, [%rd35+104];
	add.f32 	%f1910, %f1909, %f8678;
	st.f32 	[%rd94+104], %f1910;
	ld.f32 	%f1911, [%rd35+108];
	add.f32 	%f1912, %f1911, %f8677;
	st.f32 	[%rd94+108], %f1912;
	ld.f32 	%f1913, [%rd35+112];
	add.f32 	%f1914, %f1913, %f8676;
	st.f32 	[%rd94+112], %f1914;
	ld.f32 	%f1915, [%rd35+116];
	add.f32 	%f1916, %f1915, %f8675;
	st.f32 	[%rd94+116], %f1916;
	ld.f32 	%f1917, [%rd35+120];
	add.f32 	%f1918, %f1917, %f8674;
	st.f32 	[%rd94+120], %f1918;
	ld.f32 	%f1919, [%rd35+124];
	add.f32 	%f1920, %f1919, %f8673;
	st.f32 	[%rd94+124], %f1920;
	ld.f32 	%f1921, [%rd35+128];
	add.f32 	%f1922, %f1921, %f8672;
	st.f32 	[%rd94+128], %f1922;
	ld.f32 	%f1923, [%rd35+132];
	add.f32 	%f1924, %f1923, %f8671;
	st.f32 	[%rd94+132], %f1924;
	ld.f32 	%f1925, [%rd35+136];
	add.f32 	%f1926, %f1925, %f8670;
	st.f32 	[%rd94+136], %f1926;
	ld.f32 	%f1927, [%rd35+140];
	add.f32 	%f1928, %f1927, %f8669;
	st.f32 	[%rd94+140], %f1928;
	ld.f32 	%f1929, [%rd35+144];
	add.f32 	%f1930, %f1929, %f8668;
	st.f32 	[%rd94+144], %f1930;
	ld.f32 	%f1931, [%rd35+148];
	add.f32 	%f1932, %f1931, %f8667;
	st.f32 	[%rd94+148], %f1932;
	ld.f32 	%f1933, [%rd35+152];
	add.f32 	%f1934, %f1933, %f8666;
	st.f32 	[%rd94+152], %f1934;
	ld.f32 	%f1935, [%rd35+156];
	add.f32 	%f1936, %f1935, %f8665;
	st.f32 	[%rd94+156], %f1936;
	ld.f32 	%f1937, [%rd35+160];
	add.f32 	%f1938, %f1937, %f8664;
	st.f32 	[%rd94+160], %f1938;
	ld.f32 	%f1939, [%rd35+164];
	add.f32 	%f1940, %f1939, %f8663;
	st.f32 	[%rd94+164], %f1940;
	ld.f32 	%f1941, [%rd35+168];
	add.f32 	%f1942, %f1941, %f8662;
	st.f32 	[%rd94+168], %f1942;
	ld.f32 	%f1943, [%rd35+172];
	add.f32 	%f1944, %f1943, %f8661;
	st.f32 	[%rd94+172], %f1944;
	ld.f32 	%f1945, [%rd35+176];
	add.f32 	%f1946, %f1945, %f8660;
	st.f32 	[%rd94+176], %f1946;
	ld.f32 	%f1947, [%rd35+180];
	add.f32 	%f1948, %f1947, %f8659;
	st.f32 	[%rd94+180], %f1948;
	ld.f32 	%f1949, [%rd35+184];
	add.f32 	%f1950, %f1949, %f8658;
	st.f32 	[%rd94+184], %f1950;
	ld.f32 	%f1951, [%rd35+188];
	add.f32 	%f1952, %f1951, %f8657;
	st.f32 	[%rd94+188], %f1952;
	ld.f32 	%f1953, [%rd35+192];
	add.f32 	%f1954, %f1953, %f8656;
	st.f32 	[%rd94+192], %f1954;
	ld.f32 	%f1955, [%rd35+196];
	add.f32 	%f1956, %f1955, %f8655;
	st.f32 	[%rd94+196], %f1956;
	ld.f32 	%f1957, [%rd35+200];
	add.f32 	%f1958, %f1957, %f8654;
	st.f32 	[%rd94+200], %f1958;
	ld.f32 	%f1959, [%rd35+204];
	add.f32 	%f1960, %f1959, %f8653;
	st.f32 	[%rd94+204], %f1960;
	ld.f32 	%f1961, [%rd35+208];
	add.f32 	%f1962, %f1961, %f8652;
	st.f32 	[%rd94+208], %f1962;
	ld.f32 	%f1963, [%rd35+212];
	add.f32 	%f1964, %f1963, %f8651;
	st.f32 	[%rd94+212], %f1964;
	ld.f32 	%f1965, [%rd35+216];
	add.f32 	%f1966, %f1965, %f8650;
	st.f32 	[%rd94+216], %f1966;
	ld.f32 	%f1967, [%rd35+220];
	add.f32 	%f1968, %f1967, %f8649;
	st.f32 	[%rd94+220], %f1968;
	ld.f32 	%f1969, [%rd35+224];
	add.f32 	%f1970, %f1969, %f8648;
	st.f32 	[%rd94+224], %f1970;
	ld.f32 	%f1971, [%rd35+228];
	add.f32 	%f1972, %f1971, %f8647;
	st.f32 	[%rd94+228], %f1972;
	ld.f32 	%f1973, [%rd35+232];
	add.f32 	%f1974, %f1973, %f8646;
	st.f32 	[%rd94+232], %f1974;
	ld.f32 	%f1975, [%rd35+236];
	add.f32 	%f1976, %f1975, %f8645;
	st.f32 	[%rd94+236], %f1976;
	ld.f32 	%f1977, [%rd35+240];
	add.f32 	%f1978, %f1977, %f8644;
	st.f32 	[%rd94+240], %f1978;
	ld.f32 	%f1979, [%rd35+244];
	add.f32 	%f1980, %f1979, %f8643;
	st.f32 	[%rd94+244], %f1980;
	ld.f32 	%f1981, [%rd35+248];
	add.f32 	%f1982, %f1981, %f8642;
	st.f32 	[%rd94+248], %f1982;
	ld.f32 	%f1983, [%rd35+252];
	add.f32 	%f1984, %f1983, %f8641;
	st.f32 	[%rd94+252], %f1984;
	ld.f32 	%f1985, [%rd36];
	add.f32 	%f1986, %f1985, %f1858;
	st.f32 	[%rd94], %f1986;
	ld.f32 	%f1987, [%rd36+4];
	add.f32 	%f1988, %f1987, %f1860;
	st.f32 	[%rd94+4], %f1988;
	ld.f32 	%f1989, [%rd36+8];
	add.f32 	%f1990, %f1989, %f1862;
	st.f32 	[%rd94+8], %f1990;
	ld.f32 	%f1991, [%rd36+12];
	add.f32 	%f1992, %f1991, %f1864;
	st.f32 	[%rd94+12], %f1992;
	ld.f32 	%f1993, [%rd36+16];
	add.f32 	%f1994, %f1993, %f1866;
	st.f32 	[%rd94+16], %f1994;
	ld.f32 	%f1995, [%rd36+20];
	add.f32 	%f1996, %f1995, %f1868;
	st.f32 	[%rd94+20], %f1996;
	ld.f32 	%f1997, [%rd36+24];
	add.f32 	%f1998, %f1997, %f1870;
	st.f32 	[%rd94+24], %f1998;
	ld.f32 	%f1999, [%rd36+28];
	add.f32 	%f2000, %f1999, %f1872;
	st.f32 	[%rd94+28], %f2000;
	ld.f32 	%f2001, [%rd36+32];
	add.f32 	%f2002, %f2001, %f1874;
	st.f32 	[%rd94+32], %f2002;
	ld.f32 	%f2003, [%rd36+36];
	add.f32 	%f2004, %f2003, %f1876;
	st.f32 	[%rd94+36], %f2004;
	ld.f32 	%f2005, [%rd36+40];
	add.f32 	%f2006, %f2005, %f1878;
	st.f32 	[%rd94+40], %f2006;
	ld.f32 	%f2007, [%rd36+44];
	add.f32 	%f2008, %f2007, %f1880;
	st.f32 	[%rd94+44], %f2008;
	ld.f32 	%f2009, [%rd36+48];
	add.f32 	%f2010, %f2009, %f1882;
	st.f32 	[%rd94+48], %f2010;
	ld.f32 	%f2011, [%rd36+52];
	add.f32 	%f2012, %f2011, %f1884;
	st.f32 	[%rd94+52], %f2012;
	ld.f32 	%f2013, [%rd36+56];
	add.f32 	%f2014, %f2013, %f1886;
	st.f32 	[%rd94+56], %f2014;
	ld.f32 	%f2015, [%rd36+60];
	add.f32 	%f2016, %f2015, %f1888;
	st.f32 	[%rd94+60], %f2016;
	ld.f32 	%f2017, [%rd36+64];
	add.f32 	%f2018, %f2017, %f1890;
	st.f32 	[%rd94+64], %f2018;
	ld.f32 	%f2019, [%rd36+68];
	add.f32 	%f2020, %f2019, %f1892;
	st.f32 	[%rd94+68], %f2020;
	ld.f32 	%f2021, [%rd36+72];
	add.f32 	%f2022, %f2021, %f1894;
	st.f32 	[%rd94+72], %f2022;
	ld.f32 	%f2023, [%rd36+76];
	add.f32 	%f2024, %f2023, %f1896;
	st.f32 	[%rd94+76], %f2024;
	ld.f32 	%f2025, [%rd36+80];
	add.f32 	%f2026, %f2025, %f1898;
	st.f32 	[%rd94+80], %f2026;
	ld.f32 	%f2027, [%rd36+84];
	add.f32 	%f2028, %f2027, %f1900;
	st.f32 	[%rd94+84], %f2028;
	ld.f32 	%f2029, [%rd36+88];
	add.f32 	%f2030, %f2029, %f1902;
	st.f32 	[%rd94+88], %f2030;
	ld.f32 	%f2031, [%rd36+92];
	add.f32 	%f2032, %f2031, %f1904;
	st.f32 	[%rd94+92], %f2032;
	ld.f32 	%f2033, [%rd36+96];
	add.f32 	%f2034, %f2033, %f1906;
	st.f32 	[%rd94+96], %f2034;
	ld.f32 	%f2035, [%rd36+100];
	add.f32 	%f2036, %f2035, %f1908;
	st.f32 	[%rd94+100], %f2036;
	ld.f32 	%f2037, [%rd36+104];
	add.f32 	%f2038, %f2037, %f1910;
	st.f32 	[%rd94+104], %f2038;
	ld.f32 	%f2039, [%rd36+108];
	add.f32 	%f2040, %f2039, %f1912;
	st.f32 	[%rd94+108], %f2040;
	ld.f32 	%f2041, [%rd36+112];
	add.f32 	%f2042, %f2041, %f1914;
	st.f32 	[%rd94+112], %f2042;
	ld.f32 	%f2043, [%rd36+116];
	add.f32 	%f2044, %f2043, %f1916;
	st.f32 	[%rd94+116], %f2044;
	ld.f32 	%f2045, [%rd36+120];
	add.f32 	%f2046, %f2045, %f1918;
	st.f32 	[%rd94+120], %f2046;
	ld.f32 	%f2047, [%rd36+124];
	add.f32 	%f2048, %f2047, %f1920;
	st.f32 	[%rd94+124], %f2048;
	ld.f32 	%f2049, [%rd36+128];
	add.f32 	%f2050, %f2049, %f1922;
	st.f32 	[%rd94+128], %f2050;
	ld.f32 	%f2051, [%rd36+132];
	add.f32 	%f2052, %f2051, %f1924;
	st.f32 	[%rd94+132], %f2052;
	ld.f32 	%f2053, [%rd36+136];
	add.f32 	%f2054, %f2053, %f1926;
	st.f32 	[%rd94+136], %f2054;
	ld.f32 	%f2055, [%rd36+140];
	add.f32 	%f2056, %f2055, %f1928;
	st.f32 	[%rd94+140], %f2056;
	ld.f32 	%f2057, [%rd36+144];
	add.f32 	%f2058, %f2057, %f1930;
	st.f32 	[%rd94+144], %f2058;
	ld.f32 	%f2059, [%rd36+148];
	add.f32 	%f2060, %f2059, %f1932;
	st.f32 	[%rd94+148], %f2060;
	ld.f32 	%f2061, [%rd36+152];
	add.f32 	%f2062, %f2061, %f1934;
	st.f32 	[%rd94+152], %f2062;
	ld.f32 	%f2063, [%rd36+156];
	add.f32 	%f2064, %f2063, %f1936;
	st.f32 	[%rd94+156], %f2064;
	ld.f32 	%f2065, [%rd36+160];
	add.f32 	%f2066, %f2065, %f1938;
	st.f32 	[%rd94+160], %f2066;
	ld.f32 	%f2067, [%rd36+164];
	add.f32 	%f2068, %f2067, %f1940;
	st.f32 	[%rd94+164], %f2068;
	ld.f32 	%f2069, [%rd36+168];
	add.f32 	%f2070, %f2069, %f1942;
	st.f32 	[%rd94+168], %f2070;
	ld.f32 	%f2071, [%rd36+172];
	add.f32 	%f2072, %f2071, %f1944;
	st.f32 	[%rd94+172], %f2072;
	ld.f32 	%f2073, [%rd36+176];
	add.f32 	%f2074, %f2073, %f1946;
	st.f32 	[%rd94+176], %f2074;
	ld.f32 	%f2075, [%rd36+180];
	add.f32 	%f2076, %f2075, %f1948;
	st.f32 	[%rd94+180], %f2076;
	ld.f32 	%f2077, [%rd36+184];
	add.f32 	%f2078, %f2077, %f1950;
	st.f32 	[%rd94+184], %f2078;
	ld.f32 	%f2079, [%rd36+188];
	add.f32 	%f2080, %f2079, %f1952;
	st.f32 	[%rd94+188], %f2080;
	ld.f32 	%f2081, [%rd36+192];
	add.f32 	%f2082, %f2081, %f1954;
	st.f32 	[%rd94+192], %f2082;
	ld.f32 	%f2083, [%rd36+196];
	add.f32 	%f2084, %f2083, %f1956;
	st.f32 	[%rd94+196], %f2084;
	ld.f32 	%f2085, [%rd36+200];
	add.f32 	%f2086, %f2085, %f1958;
	st.f32 	[%rd94+200], %f2086;
	ld.f32 	%f2087, [%rd36+204];
	add.f32 	%f2088, %f2087, %f1960;
	st.f32 	[%rd94+204], %f2088;
	ld.f32 	%f2089, [%rd36+208];
	add.f32 	%f2090, %f2089, %f1962;
	st.f32 	[%rd94+208], %f2090;
	ld.f32 	%f2091, [%rd36+212];
	add.f32 	%f2092, %f2091, %f1964;
	st.f32 	[%rd94+212], %f2092;
	ld.f32 	%f2093, [%rd36+216];
	add.f32 	%f2094, %f2093, %f1966;
	st.f32 	[%rd94+216], %f2094;
	ld.f32 	%f2095, [%rd36+220];
	add.f32 	%f2096, %f2095, %f1968;
	st.f32 	[%rd94+220], %f2096;
	ld.f32 	%f2097, [%rd36+224];
	add.f32 	%f2098, %f2097, %f1970;
	st.f32 	[%rd94+224], %f2098;
	ld.f32 	%f2099, [%rd36+228];
	add.f32 	%f2100, %f2099, %f1972;
	st.f32 	[%rd94+228], %f2100;
	ld.f32 	%f2101, [%rd36+232];
	add.f32 	%f2102, %f2101, %f1974;
	st.f32 	[%rd94+232], %f2102;
	ld.f32 	%f2103, [%rd36+236];
	add.f32 	%f2104, %f2103, %f1976;
	st.f32 	[%rd94+236], %f2104;
	ld.f32 	%f2105, [%rd36+240];
	add.f32 	%f2106, %f2105, %f1978;
	st.f32 	[%rd94+240], %f2106;
	ld.f32 	%f2107, [%rd36+244];
	add.f32 	%f2108, %f2107, %f1980;
	st.f32 	[%rd94+244], %f2108;
	ld.f32 	%f2109, [%rd36+248];
	add.f32 	%f2110, %f2109, %f1982;
	st.f32 	[%rd94+248], %f2110;
	ld.f32 	%f2111, [%rd36+252];
	add.f32 	%f2112, %f2111, %f1984;
	st.f32 	[%rd94+252], %f2112;
	ld.f32 	%f2113, [%rd37];
	add.f32 	%f2114, %f2113, %f1986;
	st.f32 	[%rd94], %f2114;
	ld.f32 	%f2115, [%rd37+4];
	add.f32 	%f2116, %f2115, %f1988;
	st.f32 	[%rd94+4], %f2116;
	ld.f32 	%f2117, [%rd37+8];
	add.f32 	%f2118, %f2117, %f1990;
	st.f32 	[%rd94+8], %f2118;
	ld.f32 	%f2119, [%rd37+12];
	add.f32 	%f2120, %f2119, %f1992;
	st.f32 	[%rd94+12], %f2120;
	ld.f32 	%f2121, [%rd37+16];
	add.f32 	%f2122, %f2121, %f1994;
	st.f32 	[%rd94+16], %f2122;
	ld.f32 	%f2123, [%rd37+20];
	add.f32 	%f2124, %f2123, %f1996;
	st.f32 	[%rd94+20], %f2124;
	ld.f32 	%f2125, [%rd37+24];
	add.f32 	%f2126, %f2125, %f1998;
	st.f32 	[%rd94+24], %f2126;
	ld.f32 	%f2127, [%rd37+28];
	add.f32 	%f2128, %f2127, %f2000;
	st.f32 	[%rd94+28], %f2128;
	ld.f32 	%f2129, [%rd37+32];
	add.f32 	%f2130, %f2129, %f2002;
	st.f32 	[%rd94+32], %f2130;
	ld.f32 	%f2131, [%rd37+36];
	add.f32 	%f2132, %f2131, %f2004;
	st.f32 	[%rd94+36], %f2132;
	ld.f32 	%f2133, [%rd37+40];
	add.f32 	%f2134, %f2133, %f2006;
	st.f32 	[%rd94+40], %f2134;
	ld.f32 	%f2135, [%rd37+44];
	add.f32 	%f2136, %f2135, %f2008;
	st.f32 	[%rd94+44], %f2136;
	ld.f32 	%f2137, [%rd37+48];
	add.f32 	%f2138, %f2137, %f2010;
	st.f32 	[%rd94+48], %f2138;
	ld.f32 	%f2139, [%rd37+52];
	add.f32 	%f2140, %f2139, %f2012;
	st.f32 	[%rd94+52], %f2140;
	ld.f32 	%f2141, [%rd37+56];
	add.f32 	%f2142, %f2141, %f2014;
	st.f32 	[%rd94+56], %f2142;
	ld.f32 	%f2143, [%rd37+60];
	add.f32 	%f2144, %f2143, %f2016;
	st.f32 	[%rd94+60], %f2144;
	ld.f32 	%f2145, [%rd37+64];
	add.f32 	%f2146, %f2145, %f2018;
	st.f32 	[%rd94+64], %f2146;
	ld.f32 	%f2147, [%rd37+68];
	add.f32 	%f2148, %f2147, %f2020;
	st.f32 	[%rd94+68], %f2148;
	ld.f32 	%f2149, [%rd37+72];
	add.f32 	%f2150, %f2149, %f2022;
	st.f32 	[%rd94+72], %f2150;
	ld.f32 	%f2151, [%rd37+76];
	add.f32 	%f2152, %f2151, %f2024;
	st.f32 	[%rd94+76], %f2152;
	ld.f32 	%f2153, [%rd37+80];
	add.f32 	%f2154, %f2153, %f2026;
	st.f32 	[%rd94+80], %f2154;
	ld.f32 	%f2155, [%rd37+84];
	add.f32 	%f2156, %f2155, %f2028;
	st.f32 	[%rd94+84], %f2156;
	ld.f32 	%f2157, [%rd37+88];
	add.f32 	%f2158, %f2157, %f2030;
	st.f32 	[%rd94+88], %f2158;
	ld.f32 	%f2159, [%rd37+92];
	add.f32 	%f2160, %f2159, %f2032;
	st.f32 	[%rd94+92], %f2160;
	ld.f32 	%f2161, [%rd37+96];
	add.f32 	%f2162, %f2161, %f2034;
	st.f32 	[%rd94+96], %f2162;
	ld.f32 	%f2163, [%rd37+100];
	add.f32 	%f2164, %f2163, %f2036;
	st.f32 	[%rd94+100], %f2164;
	ld.f32 	%f2165, [%rd37+104];
	add.f32 	%f2166, %f2165, %f2038;
	st.f32 	[%rd94+104], %f2166;
	ld.f32 	%f2167, [%rd37+108];
	add.f32 	%f2168, %f2167, %f2040;
	st.f32 	[%rd94+108], %f2168;
	ld.f32 	%f2169, [%rd37+112];
	add.f32 	%f2170, %f2169, %f2042;
	st.f32 	[%rd94+112], %f2170;
	ld.f32 	%f2171, [%rd37+116];
	add.f32 	%f2172, %f2171, %f2044;
	st.f32 	[%rd94+116], %f2172;
	ld.f32 	%f2173, [%rd37+120];
	add.f32 	%f2174, %f2173, %f2046;
	st.f32 	[%rd94+120], %f2174;
	ld.f32 	%f2175, [%rd37+124];
	add.f32 	%f2176, %f2175, %f2048;
	st.f32 	[%rd94+124], %f2176;
	ld.f32 	%f2177, [%rd37+128];
	add.f32 	%f2178, %f2177, %f2050;
	st.f32 	[%rd94+128], %f2178;
	ld.f32 	%f2179, [%rd37+132];
	add.f32 	%f2180, %f2179, %f2052;
	st.f32 	[%rd94+132], %f2180;
	ld.f32 	%f2181, [%rd37+136];
	add.f32 	%f2182, %f2181, %f2054;
	st.f32 	[%rd94+136], %f2182;
	ld.f32 	%f2183, [%rd37+140];
	add.f32 	%f2184, %f2183, %f2056;
	st.f32 	[%rd94+140], %f2184;
	ld.f32 	%f2185, [%rd37+144];
	add.f32 	%f2186, %f2185, %f2058;
	st.f32 	[%rd94+144], %f2186;
	ld.f32 	%f2187, [%rd37+148];
	add.f32 	%f2188, %f2187, %f2060;
	st.f32 	[%rd94+148], %f2188;
	ld.f32 	%f2189, [%rd37+152];
	add.f32 	%f2190, %f2189, %f2062;
	st.f32 	[%rd94+152], %f2190;
	ld.f32 	%f2191, [%rd37+156];
	add.f32 	%f2192, %f2191, %f2064;
	st.f32 	[%rd94+156], %f2192;
	ld.f32 	%f2193, [%rd37+160];
	add.f32 	%f2194, %f2193, %f2066;
	st.f32 	[%rd94+160], %f2194;
	ld.f32 	%f2195, [%rd37+164];
	add.f32 	%f2196, %f2195, %f2068;
	st.f32 	[%rd94+164], %f2196;
	ld.f32 	%f2197, [%rd37+168];
	add.f32 	%f2198, %f2197, %f2070;
	st.f32 	[%rd94+168], %f2198;
	ld.f32 	%f2199, [%rd37+172];
	add.f32 	%f2200, %f2199, %f2072;
	st.f32 	[%rd94+172], %f2200;
	ld.f32 	%f2201, [%rd37+176];
	add.f32 	%f2202, %f2201, %f2074;
	st.f32 	[%rd94+176], %f2202;
	ld.f32 	%f2203, [%rd37+180];
	add.f32 	%f2204, %f2203, %f2076;
	st.f32 	[%rd94+180], %f2204;
	ld.f32 	%f2205, [%rd37+184];
	add.f32 	%f2206, %f2205, %f2078;
	st.f32 	[%rd94+184], %f2206;
	ld.f32 	%f2207, [%rd37+188];
	add.f32 	%f2208, %f2207, %f2080;
	st.f32 	[%rd94+188], %f2208;
	ld.f32 	%f2209, [%rd37+192];
	add.f32 	%f2210, %f2209, %f2082;
	st.f32 	[%rd94+192], %f2210;
	ld.f32 	%f2211, [%rd37+196];
	add.f32 	%f2212, %f2211, %f2084;
	st.f32 	[%rd94+196], %f2212;
	ld.f32 	%f2213, [%rd37+200];
	add.f32 	%f2214, %f2213, %f2086;
	st.f32 	[%rd94+200], %f2214;
	ld.f32 	%f2215, [%rd37+204];
	add.f32 	%f2216, %f2215, %f2088;
	st.f32 	[%rd94+204], %f2216;
	ld.f32 	%f2217, [%rd37+208];
	add.f32 	%f2218, %f2217, %f2090;
	st.f32 	[%rd94+208], %f2218;
	ld.f32 	%f2219, [%rd37+212];
	add.f32 	%f2220, %f2219, %f2092;
	st.f32 	[%rd94+212], %f2220;
	ld.f32 	%f2221, [%rd37+216];
	add.f32 	%f2222, %f2221, %f2094;
	st.f32 	[%rd94+216], %f2222;
	ld.f32 	%f2223, [%rd37+220];
	add.f32 	%f2224, %f2223, %f2096;
	st.f32 	[%rd94+220], %f2224;
	ld.f32 	%f2225, [%rd37+224];
	add.f32 	%f2226, %f2225, %f2098;
	st.f32 	[%rd94+224], %f2226;
	ld.f32 	%f2227, [%rd37+228];
	add.f32 	%f2228, %f2227, %f2100;
	st.f32 	[%rd94+228], %f2228;
	ld.f32 	%f2229, [%rd37+232];
	add.f32 	%f2230, %f2229, %f2102;
	st.f32 	[%rd94+232], %f2230;
	ld.f32 	%f2231, [%rd37+236];
	add.f32 	%f2232, %f2231, %f2104;
	st.f32 	[%rd94+236], %f2232;
	ld.f32 	%f2233, [%rd37+240];
	add.f32 	%f2234, %f2233, %f2106;
	st.f32 	[%rd94+240], %f2234;
	ld.f32 	%f2235, [%rd37+244];
	add.f32 	%f2236, %f2235, %f2108;
	st.f32 	[%rd94+244], %f2236;
	ld.f32 	%f2237, [%rd37+248];
	add.f32 	%f2238, %f2237, %f2110;
	st.f32 	[%rd94+248], %f2238;
	ld.f32 	%f2239, [%rd37+252];
	add.f32 	%f2240, %f2239, %f2112;
	st.f32 	[%rd94+252], %f2240;
	ld.f32 	%f2241, [%rd38];
	add.f32 	%f2242, %f2241, %f2114;
	st.f32 	[%rd94], %f2242;
	ld.f32 	%f2243, [%rd38+4];
	add.f32 	%f2244, %f2243, %f2116;
	st.f32 	[%rd94+4], %f2244;
	ld.f32 	%f2245, [%rd38+8];
	add.f32 	%f2246, %f2245, %f2118;
	st.f32 	[%rd94+8], %f2246;
	ld.f32 	%f2247, [%rd38+12];
	add.f32 	%f2248, %f2247, %f2120;
	st.f32 	[%rd94+12], %f2248;
	ld.f32 	%f2249, [%rd38+16];
	add.f32 	%f2250, %f2249, %f2122;
	st.f32 	[%rd94+16], %f2250;
	ld.f32 	%f2251, [%rd38+20];
	add.f32 	%f2252, %f2251, %f2124;
	st.f32 	[%rd94+20], %f2252;
	ld.f32 	%f2253, [%rd38+24];
	add.f32 	%f2254, %f2253, %f2126;
	st.f32 	[%rd94+24], %f2254;
	ld.f32 	%f2255, [%rd38+28];
	add.f32 	%f2256, %f2255, %f2128;
	st.f32 	[%rd94+28], %f2256;
	ld.f32 	%f2257, [%rd38+32];
	add.f32 	%f2258, %f2257, %f2130;
	st.f32 	[%rd94+32], %f2258;
	ld.f32 	%f2259, [%rd38+36];
	add.f32 	%f2260, %f2259, %f2132;
	st.f32 	[%rd94+36], %f2260;
	ld.f32 	%f2261, [%rd38+40];
	add.f32 	%f2262, %f2261, %f2134;
	st.f32 	[%rd94+40], %f2262;
	ld.f32 	%f2263, [%rd38+44];
	add.f32 	%f2264, %f2263, %f2136;
	st.f32 	[%rd94+44], %f2264;
	ld.f32 	%f2265, [%rd38+48];
	add.f32 	%f2266, %f2265, %f2138;
	st.f32 	[%rd94+48], %f2266;
	ld.f32 	%f2267, [%rd38+52];
	add.f32 	%f2268, %f2267, %f2140;
	st.f32 	[%rd94+52], %f2268;
	ld.f32 	%f2269, [%rd38+56];
	add.f32 	%f2270, %f2269, %f2142;
	st.f32 	[%rd94+56], %f2270;
	ld.f32 	%f2271, [%rd38+60];
	add.f32 	%f2272, %f2271, %f2144;
	st.f32 	[%rd94+60], %f2272;
	ld.f32 	%f2273, [%rd38+64];
	add.f32 	%f2274, %f2273, %f2146;
	st.f32 	[%rd94+64], %f2274;
	ld.f32 	%f2275, [%rd38+68];
	add.f32 	%f2276, %f2275, %f2148;
	st.f32 	[%rd94+68], %f2276;
	ld.f32 	%f2277, [%rd38+72];
	add.f32 	%f2278, %f2277, %f2150;
	st.f32 	[%rd94+72], %f2278;
	ld.f32 	%f2279, [%rd38+76];
	add.f32 	%f2280, %f2279, %f2152;
	st.f32 	[%rd94+76], %f2280;
	ld.f32 	%f2281, [%rd38+80];
	add.f32 	%f2282, %f2281, %f2154;
	st.f32 	[%rd94+80], %f2282;
	ld.f32 	%f2283, [%rd38+84];
	add.f32 	%f2284, %f2283, %f2156;
	st.f32 	[%rd94+84], %f2284;
	ld.f32 	%f2285, [%rd38+88];
	add.f32 	%f2286, %f2285, %f2158;
	st.f32 	[%rd94+88], %f2286;
	ld.f32 	%f2287, [%rd38+92];
	add.f32 	%f2288, %f2287, %f2160;
	st.f32 	[%rd94+92], %f2288;
	ld.f32 	%f2289, [%rd38+96];
	add.f32 	%f2290, %f2289, %f2162;
	st.f32 	[%rd94+96], %f2290;
	ld.f32 	%f2291, [%rd38+100];
	add.f32 	%f2292, %f2291, %f2164;
	st.f32 	[%rd94+100], %f2292;
	ld.f32 	%f2293, [%rd38+104];
	add.f32 	%f2294, %f2293, %f2166;
	st.f32 	[%rd94+104], %f2294;
	ld.f32 	%f2295, [%rd38+108];
	add.f32 	%f2296, %f2295, %f2168;
	st.f32 	[%rd94+108], %f2296;
	ld.f32 	%f2297, [%rd38+112];
	add.f32 	%f2298, %f2297, %f2170;
	st.f32 	[%rd94+112], %f2298;
	ld.f32 	%f2299, [%rd38+116];
	add.f32 	%f2300, %f2299, %f2172;
	st.f32 	[%rd94+116], %f2300;
	ld.f32 	%f2301, [%rd38+120];
	add.f32 	%f2302, %f2301, %f2174;
	st.f32 	[%rd94+120], %f2302;
	ld.f32 	%f2303, [%rd38+124];
	add.f32 	%f2304, %f2303, %f2176;
	st.f32 	[%rd94+124], %f2304;
	ld.f32 	%f2305, [%rd38+128];
	add.f32 	%f2306, %f2305, %f2178;
	st.f32 	[%rd94+128], %f2306;
	ld.f32 	%f2307, [%rd38+132];
	add.f32 	%f2308, %f2307, %f2180;
	st.f32 	[%rd94+132], %f2308;
	ld.f32 	%f2309, [%rd38+136];
	add.f32 	%f2310, %f2309, %f2182;
	st.f32 	[%rd94+136], %f2310;
	ld.f32 	%f2311, [%rd38+140];
	add.f32 	%f2312, %f2311, %f2184;
	st.f32 	[%rd94+140], %f2312;
	ld.f32 	%f2313, [%rd38+144];
	add.f32 	%f2314, %f2313, %f2186;
	st.f32 	[%rd94+144], %f2314;
	ld.f32 	%f2315, [%rd38+148];
	add.f32 	%f2316, %f2315, %f2188;
	st.f32 	[%rd94+148], %f2316;
	ld.f32 	%f2317, [%rd38+152];
	add.f32 	%f2318, %f2317, %f2190;
	st.f32 	[%rd94+152], %f2318;
	ld.f32 	%f2319, [%rd38+156];
	add.f32 	%f2320, %f2319, %f2192;
	st.f32 	[%rd94+156], %f2320;
	ld.f32 	%f2321, [%rd38+160];
	add.f32 	%f2322, %f2321, %f2194;
	st.f32 	[%rd94+160], %f2322;
	ld.f32 	%f2323, [%rd38+164];
	add.f32 	%f2324, %f2323, %f2196;
	st.f32 	[%rd94+164], %f2324;
	ld.f32 	%f2325, [%rd38+168];
	add.f32 	%f2326, %f2325, %f2198;
	st.f32 	[%rd94+168], %f2326;
	ld.f32 	%f2327, [%rd38+172];
	add.f32 	%f2328, %f2327, %f2200;
	st.f32 	[%rd94+172], %f2328;
	ld.f32 	%f2329, [%rd38+176];
	add.f32 	%f2330, %f2329, %f2202;
	st.f32 	[%rd94+176], %f2330;
	ld.f32 	%f2331, [%rd38+180];
	add.f32 	%f2332, %f2331, %f2204;
	st.f32 	[%rd94+180], %f2332;
	ld.f32 	%f2333, [%rd38+184];
	add.f32 	%f2334, %f2333, %f2206;
	st.f32 	[%rd94+184], %f2334;
	ld.f32 	%f2335, [%rd38+188];
	add.f32 	%f2336, %f2335, %f2208;
	st.f32 	[%rd94+188], %f2336;
	ld.f32 	%f2337, [%rd38+192];
	add.f32 	%f2338, %f2337, %f2210;
	st.f32 	[%rd94+192], %f2338;
	ld.f32 	%f2339, [%rd38+196];
	add.f32 	%f2340, %f2339, %f2212;
	st.f32 	[%rd94+196], %f2340;
	ld.f32 	%f2341, [%rd38+200];
	add.f32 	%f2342, %f2341, %f2214;
	st.f32 	[%rd94+200], %f2342;
	ld.f32 	%f2343, [%rd38+204];
	add.f32 	%f2344, %f2343, %f2216;
	st.f32 	[%rd94+204], %f2344;
	ld.f32 	%f2345, [%rd38+208];
	add.f32 	%f2346, %f2345, %f2218;
	st.f32 	[%rd94+208], %f2346;
	ld.f32 	%f2347, [%rd38+212];
	add.f32 	%f2348, %f2347, %f2220;
	st.f32 	[%rd94+212], %f2348;
	ld.f32 	%f2349, [%rd38+216];
	add.f32 	%f2350, %f2349, %f2222;
	st.f32 	[%rd94+216], %f2350;
	ld.f32 	%f2351, [%rd38+220];
	add.f32 	%f2352, %f2351, %f2224;
	st.f32 	[%rd94+220], %f2352;
	ld.f32 	%f2353, [%rd38+224];
	add.f32 	%f2354, %f2353, %f2226;
	st.f32 	[%rd94+224], %f2354;
	ld.f32 	%f2355, [%rd38+228];
	add.f32 	%f2356, %f2355, %f2228;
	st.f32 	[%rd94+228], %f2356;
	ld.f32 	%f2357, [%rd38+232];
	add.f32 	%f2358, %f2357, %f2230;
	st.f32 	[%rd94+232], %f2358;
	ld.f32 	%f2359, [%rd38+236];
	add.f32 	%f2360, %f2359, %f2232;
	st.f32 	[%rd94+236], %f2360;
	ld.f32 	%f2361, [%rd38+240];
	add.f32 	%f2362, %f2361, %f2234;
	st.f32 	[%rd94+240], %f2362;
	ld.f32 	%f2363, [%rd38+244];
	add.f32 	%f2364, %f2363, %f2236;
	st.f32 	[%rd94+244], %f2364;
	ld.f32 	%f2365, [%rd38+248];
	add.f32 	%f2366, %f2365, %f2238;
	st.f32 	[%rd94+248], %f2366;
	ld.f32 	%f2367, [%rd38+252];
	add.f32 	%f2368, %f2367, %f2240;
	st.f32 	[%rd94+252], %f2368;
	ld.f32 	%f2369, [%rd39];
	add.f32 	%f2370, %f2369, %f2242;
	st.f32 	[%rd94], %f2370;
	ld.f32 	%f2371, [%rd39+4];
	add.f32 	%f2372, %f2371, %f2244;
	st.f32 	[%rd94+4], %f2372;
	ld.f32 	%f2373, [%rd39+8];
	add.f32 	%f2374, %f2373, %f2246;
	st.f32 	[%rd94+8], %f2374;
	ld.f32 	%f2375, [%rd39+12];
	add.f32 	%f2376, %f2375, %f2248;
	st.f32 	[%rd94+12], %f2376;
	ld.f32 	%f2377, [%rd39+16];
	add.f32 	%f2378, %f2377, %f2250;
	st.f32 	[%rd94+16], %f2378;
	ld.f32 	%f2379, [%rd39+20];
	add.f32 	%f2380, %f2379, %f2252;
	st.f32 	[%rd94+20], %f2380;
	ld.f32 	%f2381, [%rd39+24];
	add.f32 	%f2382, %f2381, %f2254;
	st.f32 	[%rd94+24], %f2382;
	ld.f32 	%f2383, [%rd39+28];
	add.f32 	%f2384, %f2383, %f2256;
	st.f32 	[%rd94+28], %f2384;
	ld.f32 	%f2385, [%rd39+32];
	add.f32 	%f2386, %f2385, %f2258;
	st.f32 	[%rd94+32], %f2386;
	ld.f32 	%f2387, [%rd39+36];
	add.f32 	%f2388, %f2387, %f2260;
	st.f32 	[%rd94+36], %f2388;
	ld.f32 	%f2389, [%rd39+40];
	add.f32 	%f2390, %f2389, %f2262;
	st.f32 	[%rd94+40], %f2390;
	ld.f32 	%f2391, [%rd39+44];
	add.f32 	%f2392, %f2391, %f2264;
	st.f32 	[%rd94+44], %f2392;
	ld.f32 	%f2393, [%rd39+48];
	add.f32 	%f2394, %f2393, %f2266;
	st.f32 	[%rd94+48], %f2394;
	ld.f32 	%f2395, [%rd39+52];
	add.f32 	%f2396, %f2395, %f2268;
	st.f32 	[%rd94+52], %f2396;
	ld.f32 	%f2397, [%rd39+56];
	add.f32 	%f2398, %f2397, %f2270;
	st.f32 	[%rd94+56], %f2398;
	ld.f32 	%f2399, [%rd39+60];
	add.f32 	%f2400, %f2399, %f2272;
	st.f32 	[%rd94+60], %f2400;
	ld.f32 	%f2401, [%rd39+64];
	add.f32 	%f2402, %f2401, %f2274;
	st.f32 	[%rd94+64], %f2402;
	ld.f32 	%f2403, [%rd39+68];
	add.f32 	%f2404, %f2403, %f2276;
	st.f32 	[%rd94+68], %f2404;
	ld.f32 	%f2405, [%rd39+72];
	add.f32 	%f2406, %f2405, %f2278;
	st.f32 	[%rd94+72], %f2406;
	ld.f32 	%f2407, [%rd39+76];
	add.f32 	%f2408, %f2407, %f2280;
	st.f32 	[%rd94+76], %f2408;
	ld.f32 	%f2409, [%rd39+80];
	add.f32 	%f2410, %f2409, %f2282;
	st.f32 	[%rd94+80], %f2410;
	ld.f32 	%f2411, [%rd39+84];
	add.f32 	%f2412, %f2411, %f2284;
	st.f32 	[%rd94+84], %f2412;
	ld.f32 	%f2413, [%rd39+88];
	add.f32 	%f2414, %f2413, %f2286;
	st.f32 	[%rd94+88], %f2414;
	ld.f32 	%f2415, [%rd39+92];
	add.f32 	%f2416, %f2415, %f2288;
	st.f32 	[%rd94+92], %f2416;
	ld.f32 	%f2417, [%rd39+96];
	add.f32 	%f2418, %f2417, %f2290;
	st.f32 	[%rd94+96], %f2418;
	ld.f32 	%f2419, [%rd39+100];
	add.f32 	%f2420, %f2419, %f2292;
	st.f32 	[%rd94+100], %f2420;
	ld.f32 	%f2421, [%rd39+104];
	add.f32 	%f2422, %f2421, %f2294;
	st.f32 	[%rd94+104], %f2422;
	ld.f32 	%f2423, [%rd39+108];
	add.f32 	%f2424, %f2423, %f2296;
	st.f32 	[%rd94+108], %f2424;
	ld.f32 	%f2425, [%rd39+112];
	add.f32 	%f2426, %f2425, %f2298;
	st.f32 	[%rd94+112], %f2426;
	ld.f32 	%f2427, [%rd39+116];
	add.f32 	%f2428, %f2427, %f2300;
	st.f32 	[%rd94+116], %f2428;
	ld.f32 	%f2429, [%rd39+120];
	add.f32 	%f2430, %f2429, %f2302;
	st.f32 	[%rd94+120], %f2430;
	ld.f32 	%f2431, [%rd39+124];
	add.f32 	%f2432, %f2431, %f2304;
	st.f32 	[%rd94+124], %f2432;
	ld.f32 	%f2433, [%rd39+128];
	add.f32 	%f2434, %f2433, %f2306;
	st.f32 	[%rd94+128], %f2434;
	ld.f32 	%f2435, [%rd39+132];
	add.f32 	%f2436, %f2435, %f2308;
	st.f32 	[%rd94+132], %f2436;
	ld.f32 	%f2437, [%rd39+136];
	add.f32 	%f2438, %f2437, %f2310;
	st.f32 	[%rd94+136], %f2438;
	ld.f32 	%f2439, [%rd39+140];
	add.f32 	%f2440, %f2439, %f2312;
	st.f32 	[%rd94+140], %f2440;
	ld.f32 	%f2441, [%rd39+144];
	add.f32 	%f2442, %f2441, %f2314;
	st.f32 	[%rd94+144], %f2442;
	ld.f32 	%f2443, [%rd39+148];
	add.f32 	%f2444, %f2443, %f2316;
	st.f32 	[%rd94+148], %f2444;
	ld.f32 	%f2445, [%rd39+152];
	add.f32 	%f2446, %f2445, %f2318;
	st.f32 	[%rd94+152], %f2446;
	ld.f32 	%f2447, [%rd39+156];
	add.f32 	%f2448, %f2447, %f2320;
	st.f32 	[%rd94+156], %f2448;
	ld.f32 	%f2449, [%rd39+160];
	add.f32 	%f2450, %f2449, %f2322;
	st.f32 	[%rd94+160], %f2450;
	ld.f32 	%f2451, [%rd39+164];
	add.f32 	%f2452, %f2451, %f2324;
	st.f32 	[%rd94+164], %f2452;
	ld.f32 	%f2453, [%rd39+168];
	add.f32 	%f2454, %f2453, %f2326;
	st.f32 	[%rd94+168], %f2454;
	ld.f32 	%f2455, [%rd39+172];
	add.f32 	%f2456, %f2455, %f2328;
	st.f32 	[%rd94+172], %f2456;
	ld.f32 	%f2457, [%rd39+176];
	add.f32 	%f2458, %f2457, %f2330;
	st.f32 	[%rd94+176], %f2458;
	ld.f32 	%f2459, [%rd39+180];
	add.f32 	%f2460, %f2459, %f2332;
	st.f32 	[%rd94+180], %f2460;
	ld.f32 	%f2461, [%rd39+184];
	add.f32 	%f2462, %f2461, %f2334;
	st.f32 	[%rd94+184], %f2462;
	ld.f32 	%f2463, [%rd39+188];
	add.f32 	%f2464, %f2463, %f2336;
	st.f32 	[%rd94+188], %f2464;
	ld.f32 	%f2465, [%rd39+192];
	add.f32 	%f2466, %f2465, %f2338;
	st.f32 	[%rd94+192], %f2466;
	ld.f32 	%f2467, [%rd39+196];
	add.f32 	%f2468, %f2467, %f2340;
	st.f32 	[%rd94+196], %f2468;
	ld.f32 	%f2469, [%rd39+200];
	add.f32 	%f2470, %f2469, %f2342;
	st.f32 	[%rd94+200], %f2470;
	ld.f32 	%f2471, [%rd39+204];
	add.f32 	%f2472, %f2471, %f2344;
	st.f32 	[%rd94+204], %f2472;
	ld.f32 	%f2473, [%rd39+208];
	add.f32 	%f2474, %f2473, %f2346;
	st.f32 	[%rd94+208], %f2474;
	ld.f32 	%f2475, [%rd39+212];
	add.f32 	%f2476, %f2475, %f2348;
	st.f32 	[%rd94+212], %f2476;
	ld.f32 	%f2477, [%rd39+216];
	add.f32 	%f2478, %f2477, %f2350;
	st.f32 	[%rd94+216], %f2478;
	ld.f32 	%f2479, [%rd39+220];
	add.f32 	%f2480, %f2479, %f2352;
	st.f32 	[%rd94+220], %f2480;
	ld.f32 	%f2481, [%rd39+224];
	add.f32 	%f2482, %f2481, %f2354;
	st.f32 	[%rd94+224], %f2482;
	ld.f32 	%f2483, [%rd39+228];
	add.f32 	%f2484, %f2483, %f2356;
	st.f32 	[%rd94+228], %f2484;
	ld.f32 	%f2485, [%rd39+232];
	add.f32 	%f2486, %f2485, %f2358;
	st.f32 	[%rd94+232], %f2486;
	ld.f32 	%f2487, [%rd39+236];
	add.f32 	%f2488, %f2487, %f2360;
	st.f32 	[%rd94+236], %f2488;
	ld.f32 	%f2489, [%rd39+240];
	add.f32 	%f2490, %f2489, %f2362;
	st.f32 	[%rd94+240], %f2490;
	ld.f32 	%f2491, [%rd39+244];
	add.f32 	%f2492, %f2491, %f2364;
	st.f32 	[%rd94+244], %f2492;
	ld.f32 	%f2493, [%rd39+248];
	add.f32 	%f2494, %f2493, %f2366;
	st.f32 	[%rd94+248], %f2494;
	ld.f32 	%f2495, [%rd39+252];
	add.f32 	%f2496, %f2495, %f2368;
	st.f32 	[%rd94+252], %f2496;
	ld.f32 	%f2497, [%rd40];
	add.f32 	%f2498, %f2497, %f2370;
	st.f32 	[%rd94], %f2498;
	ld.f32 	%f2499, [%rd40+4];
	add.f32 	%f2500, %f2499, %f2372;
	st.f32 	[%rd94+4], %f2500;
	ld.f32 	%f2501, [%rd40+8];
	add.f32 	%f2502, %f2501, %f2374;
	st.f32 	[%rd94+8], %f2502;
	ld.f32 	%f2503, [%rd40+12];
	add.f32 	%f2504, %f2503, %f2376;
	st.f32 	[%rd94+12], %f2504;
	ld.f32 	%f2505, [%rd40+16];
	add.f32 	%f2506, %f2505, %f2378;
	st.f32 	[%rd94+16], %f2506;
	ld.f32 	%f2507, [%rd40+20];
	add.f32 	%f2508, %f2507, %f2380;
	st.f32 	[%rd94+20], %f2508;
	ld.f32 	%f2509, [%rd40+24];
	add.f32 	%f2510, %f2509, %f2382;
	st.f32 	[%rd94+24], %f2510;
	ld.f32 	%f2511, [%rd40+28];
	add.f32 	%f2512, %f2511, %f2384;
	st.f32 	[%rd94+28], %f2512;
	ld.f32 	%f2513, [%rd40+32];
	add.f32 	%f2514, %f2513, %f2386;
	st.f32 	[%rd94+32], %f2514;
	ld.f32 	%f2515, [%rd40+36];
	add.f32 	%f2516, %f2515, %f2388;
	st.f32 	[%rd94+36], %f2516;
	ld.f32 	%f2517, [%rd40+40];
	add.f32 	%f2518, %f2517, %f2390;
	st.f32 	[%rd94+40], %f2518;
	ld.f32 	%f2519, [%rd40+44];
	add.f32 	%f2520, %f2519, %f2392;
	st.f32 	[%rd94+44], %f2520;
	ld.f32 	%f2521, [%rd40+48];
	add.f32 	%f2522, %f2521, %f2394;
	st.f32 	[%rd94+48], %f2522;
	ld.f32 	%f2523, [%rd40+52];
	add.f32 	%f2524, %f2523, %f2396;
	st.f32 	[%rd94+52], %f2524;
	ld.f32 	%f2525, [%rd40+56];
	add.f32 	%f2526, %f2525, %f2398;
	st.f32 	[%rd94+56], %f2526;
	ld.f32 	%f2527, [%rd40+60];
	add.f32 	%f2528, %f2527, %f2400;
	st.f32 	[%rd94+60], %f2528;
	ld.f32 	%f2529, [%rd40+64];
	add.f32 	%f2530, %f2529, %f2402;
	st.f32 	[%rd94+64], %f2530;
	ld.f32 	%f2531, [%rd40+68];
	add.f32 	%f2532, %f2531, %f2404;
	st.f32 	[%rd94+68], %f2532;
	ld.f32 	%f2533, [%rd40+72];
	add.f32 	%f2534, %f2533, %f2406;
	st.f32 	[%rd94+72], %f2534;
	ld.f32 	%f2535, [%rd40+76];
	add.f32 	%f2536, %f2535, %f2408;
	st.f32 	[%rd94+76], %f2536;
	ld.f32 	%f2537, [%rd40+80];
	add.f32 	%f2538, %f2537, %f2410;
	st.f32 	[%rd94+80], %f2538;
	ld.f32 	%f2539, [%rd40+84];
	add.f32 	%f2540, %f2539, %f2412;
	st.f32 	[%rd94+84], %f2540;
	ld.f32 	%f2541, [%rd40+88];
	add.f32 	%f2542, %f2541, %f2414;
	st.f32 	[%rd94+88], %f2542;
	ld.f32 	%f2543, [%rd40+92];
	add.f32 	%f2544, %f2543, %f2416;
	st.f32 	[%rd94+92], %f2544;
	ld.f32 	%f2545, [%rd40+96];
	add.f32 	%f2546, %f2545, %f2418;
	st.f32 	[%rd94+96], %f2546;
	ld.f32 	%f2547, [%rd40+100];
	add.f32 	%f2548, %f2547, %f2420;
	st.f32 	[%rd94+100], %f2548;
	ld.f32 	%f2549, [%rd40+104];
	add.f32 	%f2550, %f2549, %f2422;
	st.f32 	[%rd94+104], %f2550;
	ld.f32 	%f2551, [%rd40+108];
	add.f32 	%f2552, %f2551, %f2424;
	st.f32 	[%rd94+108], %f2552;
	ld.f32 	%f2553, [%rd40+112];
	add.f32 	%f2554, %f2553, %f2426;
	st.f32 	[%rd94+112], %f2554;
	ld.f32 	%f2555, [%rd40+116];
	add.f32 	%f2556, %f2555, %f2428;
	st.f32 	[%rd94+116], %f2556;
	ld.f32 	%f2557, [%rd40+120];
	add.f32 	%f2558, %f2557, %f2430;
	st.f32 	[%rd94+120], %f2558;
	ld.f32 	%f2559, [%rd40+124];
	add.f32 	%f2560, %f2559, %f2432;
	st.f32 	[%rd94+124], %f2560;
	ld.f32 	%f2561, [%rd40+128];
	add.f32 	%f2562, %f2561, %f2434;
	st.f32 	[%rd94+128], %f2562;
	ld.f32 	%f2563, [%rd40+132];
	add.f32 	%f2564, %f2563, %f2436;
	st.f32 	[%rd94+132], %f2564;
	ld.f32 	%f2565, [%rd40+136];
	add.f32 	%f2566, %f2565, %f2438;
	st.f32 	[%rd94+136], %f2566;
	ld.f32 	%f2567, [%rd40+140];
	add.f32 	%f2568, %f2567, %f2440;
	st.f32 	[%rd94+140], %f2568;
	ld.f32 	%f2569, [%rd40+144];
	add.f32 	%f2570, %f2569, %f2442;
	st.f32 	[%rd94+144], %f2570;
	ld.f32 	%f2571, [%rd40+148];
	add.f32 	%f2572, %f2571, %f2444;
	st.f32 	[%rd94+148], %f2572;
	ld.f32 	%f2573, [%rd40+152];
	add.f32 	%f2574, %f2573, %f2446;
	st.f32 	[%rd94+152], %f2574;
	ld.f32 	%f2575, [%rd40+156];
	add.f32 	%f2576, %f2575, %f2448;
	st.f32 	[%rd94+156], %f2576;
	ld.f32 	%f2577, [%rd40+160];
	add.f32 	%f2578, %f2577, %f2450;
	st.f32 	[%rd94+160], %f2578;
	ld.f32 	%f2579, [%rd40+164];
	add.f32 	%f2580, %f2579, %f2452;
	st.f32 	[%rd94+164], %f2580;
	ld.f32 	%f2581, [%rd40+168];
	add.f32 	%f2582, %f2581, %f2454;
	st.f32 	[%rd94+168], %f2582;
	ld.f32 	%f2583, [%rd40+172];
	add.f32 	%f2584, %f2583, %f2456;
	st.f32 	[%rd94+172], %f2584;
	ld.f32 	%f2585, [%rd40+176];
	add.f32 	%f2586, %f2585, %f2458;
	st.f32 	[%rd94+176], %f2586;
	ld.f32 	%f2587, [%rd40+180];
	add.f32 	%f2588, %f2587, %f2460;
	st.f32 	[%rd94+180], %f2588;
	ld.f32 	%f2589, [%rd40+184];
	add.f32 	%f2590, %f2589, %f2462;
	st.f32 	[%rd94+184], %f2590;
	ld.f32 	%f2591, [%rd40+188];
	add.f32 	%f2592, %f2591, %f2464;
	st.f32 	[%rd94+188], %f2592;
	ld.f32 	%f2593, [%rd40+192];
	add.f32 	%f2594, %f2593, %f2466;
	st.f32 	[%rd94+192], %f2594;
	ld.f32 	%f2595, [%rd40+196];
	add.f32 	%f2596, %f2595, %f2468;
	st.f32 	[%rd94+196], %f2596;
	ld.f32 	%f2597, [%rd40+200];
	add.f32 	%f2598, %f2597, %f2470;
	st.f32 	[%rd94+200], %f2598;
	ld.f32 	%f2599, [%rd40+204];
	add.f32 	%f2600, %f2599, %f2472;
	st.f32 	[%rd94+204], %f2600;
	ld.f32 	%f2601, [%rd40+208];
	add.f32 	%f2602, %f2601, %f2474;
	st.f32 	[%rd94+208], %f2602;
	ld.f32 	%f2603, [%rd40+212];
	add.f32 	%f2604, %f2603, %f2476;
	st.f32 	[%rd94+212], %f2604;
	ld.f32 	%f2605, [%rd40+216];
	add.f32 	%f2606, %f2605, %f2478;
	st.f32 	[%rd94+216], %f2606;
	ld.f32 	%f2607, [%rd40+220];
	add.f32 	%f2608, %f2607, %f2480;
	st.f32 	[%rd94+220], %f2608;
	ld.f32 	%f2609, [%rd40+224];
	add.f32 	%f2610, %f2609, %f2482;
	st.f32 	[%rd94+224], %f2610;
	ld.f32 	%f2611, [%rd40+228];
	add.f32 	%f2612, %f2611, %f2484;
	st.f32 	[%rd94+228], %f2612;
	ld.f32 	%f2613, [%rd40+232];
	add.f32 	%f2614, %f2613, %f2486;
	st.f32 	[%rd94+232], %f2614;
	ld.f32 	%f2615, [%rd40+236];
	add.f32 	%f2616, %f2615, %f2488;
	st.f32 	[%rd94+236], %f2616;
	ld.f32 	%f2617, [%rd40+240];
	add.f32 	%f2618, %f2617, %f2490;
	st.f32 	[%rd94+240], %f2618;
	ld.f32 	%f2619, [%rd40+244];
	add.f32 	%f2620, %f2619, %f2492;
	st.f32 	[%rd94+244], %f2620;
	ld.f32 	%f2621, [%rd40+248];
	add.f32 	%f2622, %f2621, %f2494;
	st.f32 	[%rd94+248], %f2622;
	ld.f32 	%f2623, [%rd40+252];
	add.f32 	%f2624, %f2623, %f2496;
	st.f32 	[%rd94+252], %f2624;
	ld.f32 	%f2625, [%rd41];
	add.f32 	%f2626, %f2625, %f2498;
	st.f32 	[%rd94], %f2626;
	ld.f32 	%f2627, [%rd41+4];
	add.f32 	%f2628, %f2627, %f2500;
	st.f32 	[%rd94+4], %f2628;
	ld.f32 	%f2629, [%rd41+8];
	add.f32 	%f2630, %f2629, %f2502;
	st.f32 	[%rd94+8], %f2630;
	ld.f32 	%f2631, [%rd41+12];
	add.f32 	%f2632, %f2631, %f2504;
	st.f32 	[%rd94+12], %f2632;
	ld.f32 	%f2633, [%rd41+16];
	add.f32 	%f2634, %f2633, %f2506;
	st.f32 	[%rd94+16], %f2634;
	ld.f32 	%f2635, [%rd41+20];
	add.f32 	%f2636, %f2635, %f2508;
	st.f32 	[%rd94+20], %f2636;
	ld.f32 	%f2637, [%rd41+24];
	add.f32 	%f2638, %f2637, %f2510;
	st.f32 	[%rd94+24], %f2638;
	ld.f32 	%f2639, [%rd41+28];
	add.f32 	%f2640, %f2639, %f2512;
	st.f32 	[%rd94+28], %f2640;
	ld.f32 	%f2641, [%rd41+32];
	add.f32 	%f2642, %f2641, %f2514;
	st.f32 	[%rd94+32], %f2642;
	ld.f32 	%f2643, [%rd41+36];
	add.f32 	%f2644, %f2643, %f2516;
	st.f32 	[%rd94+36], %f2644;
	ld.f32 	%f2645, [%rd41+40];
	add.f32 	%f2646, %f2645, %f2518;
	st.f32 	[%rd94+40], %f2646;
	ld.f32 	%f2647, [%rd41+44];
	add.f32 	%f2648, %f2647, %f2520;
	st.f32 	[%rd94+44], %f2648;
	ld.f32 	%f2649, [%rd41+48];
	add.f32 	%f2650, %f2649, %f2522;
	st.f32 	[%rd94+48], %f2650;
	ld.f32 	%f2651, [%rd41+52];
	add.f32 	%f2652, %f2651, %f2524;
	st.f32 	[%rd94+52], %f2652;
	ld.f32 	%f2653, [%rd41+56];
	add.f32 	%f2654, %f2653, %f2526;
	st.f32 	[%rd94+56], %f2654;
	ld.f32 	%f2655, [%rd41+60];
	add.f32 	%f2656, %f2655, %f2528;
	st.f32 	[%rd94+60], %f2656;
	ld.f32 	%f2657, [%rd41+64];
	add.f32 	%f2658, %f2657, %f2530;
	st.f32 	[%rd94+64], %f2658;
	ld.f32 	%f2659, [%rd41+68];
	add.f32 	%f2660, %f2659, %f2532;
	st.f32 	[%rd94+68], %f2660;
	ld.f32 	%f2661, [%rd41+72];
	add.f32 	%f2662, %f2661, %f2534;
	st.f32 	[%rd94+72], %f2662;
	ld.f32 	%f2663, [%rd41+76];
	add.f32 	%f2664, %f2663, %f2536;
	st.f32 	[%rd94+76], %f2664;
	ld.f32 	%f2665, [%rd41+80];
	add.f32 	%f2666, %f2665, %f2538;
	st.f32 	[%rd94+80], %f2666;
	ld.f32 	%f2667, [%rd41+84];
	add.f32 	%f2668, %f2667, %f2540;
	st.f32 	[%rd94+84], %f2668;
	ld.f32 	%f2669, [%rd41+88];
	add.f32 	%f2670, %f2669, %f2542;
	st.f32 	[%rd94+88], %f2670;
	ld.f32 	%f2671, [%rd41+92];
	add.f32 	%f2672, %f2671, %f2544;
	st.f32 	[%rd94+92], %f2672;
	ld.f32 	%f2673, [%rd41+96];
	add.f32 	%f2674, %f2673, %f2546;
	st.f32 	[%rd94+96], %f2674;
	ld.f32 	%f2675, [%rd41+100];
	add.f32 	%f2676, %f2675, %f2548;
	st.f32 	[%rd94+100], %f2676;
	ld.f32 	%f2677, [%rd41+104];
	add.f32 	%f2678, %f2677, %f2550;
	st.f32 	[%rd94+104], %f2678;
	ld.f32 	%f2679, [%rd41+108];
	add.f32 	%f2680, %f2679, %f2552;
	st.f32 	[%rd94+108], %f2680;
	ld.f32 	%f2681, [%rd41+112];
	add.f32 	%f2682, %f2681, %f2554;
	st.f32 	[%rd94+112], %f2682;
	ld.f32 	%f2683, [%rd41+116];
	add.f32 	%f2684, %f2683, %f2556;
	st.f32 	[%rd94+116], %f2684;
	ld.f32 	%f2685, [%rd41+120];
	add.f32 	%f2686, %f2685, %f2558;
	st.f32 	[%rd94+120], %f2686;
	ld.f32 	%f2687, [%rd41+124];
	add.f32 	%f2688, %f2687, %f2560;
	st.f32 	[%rd94+124], %f2688;
	ld.f32 	%f2689, [%rd41+128];
	add.f32 	%f2690, %f2689, %f2562;
	st.f32 	[%rd94+128], %f2690;
	ld.f32 	%f2691, [%rd41+132];
	add.f32 	%f2692, %f2691, %f2564;
	st.f32 	[%rd94+132], %f2692;
	ld.f32 	%f2693, [%rd41+136];
	add.f32 	%f2694, %f2693, %f2566;
	st.f32 	[%rd94+136], %f2694;
	ld.f32 	%f2695, [%rd41+140];
	add.f32 	%f2696, %f2695, %f2568;
	st.f32 	[%rd94+140], %f2696;
	ld.f32 	%f2697, [%rd41+144];
	add.f32 	%f2698, %f2697, %f2570;
	st.f32 	[%rd94+144], %f2698;
	ld.f32 	%f2699, [%rd41+148];
	add.f32 	%f2700, %f2699, %f2572;
	st.f32 	[%rd94+148], %f2700;
	ld.f32 	%f2701, [%rd41+152];
	add.f32 	%f2702, %f2701, %f2574;
	st.f32 	[%rd94+152], %f2702;
	ld.f32 	%f2703, [%rd41+156];
	add.f32 	%f2704, %f2703, %f2576;
	st.f32 	[%rd94+156], %f2704;
	ld.f32 	%f2705, [%rd41+160];
	add.f32 	%f2706, %f2705, %f2578;
	st.f32 	[%rd94+160], %f2706;
	ld.f32 	%f2707, [%rd41+164];
	add.f32 	%f2708, %f2707, %f2580;
	st.f32 	[%rd94+164], %f2708;
	ld.f32 	%f2709, [%rd41+168];
	add.f32 	%f2710, %f2709, %f2582;
	st.f32 	[%rd94+168], %f2710;
	ld.f32 	%f2711, [%rd41+172];
	add.f32 	%f2712, %f2711, %f2584;
	st.f32 	[%rd94+172], %f2712;
	ld.f32 	%f2713, [%rd41+176];
	add.f32 	%f2714, %f2713, %f2586;
	st.f32 	[%rd94+176], %f2714;
	ld.f32 	%f2715, [%rd41+180];
	add.f32 	%f2716, %f2715, %f2588;
	st.f32 	[%rd94+180], %f2716;
	ld.f32 	%f2717, [%rd41+184];
	add.f32 	%f2718, %f2717, %f2590;
	st.f32 	[%rd94+184], %f2718;
	ld.f32 	%f2719, [%rd41+188];
	add.f32 	%f2720, %f2719, %f2592;
	st.f32 	[%rd94+188], %f2720;
	ld.f32 	%f2721, [%rd41+192];
	add.f32 	%f2722, %f2721, %f2594;
	st.f32 	[%rd94+192], %f2722;
	ld.f32 	%f2723, [%rd41+196];
	add.f32 	%f2724, %f2723, %f2596;
	st.f32 	[%rd94+196], %f2724;
	ld.f32 	%f2725, [%rd41+200];
	add.f32 	%f2726, %f2725, %f2598;
	st.f32 	[%rd94+200], %f2726;
	ld.f32 	%f2727, [%rd41+204];
	add.f32 	%f2728, %f2727, %f2600;
	st.f32 	[%rd94+204], %f2728;
	ld.f32 	%f2729, [%rd41+208];
	add.f32 	%f2730, %f2729, %f2602;
	st.f32 	[%rd94+208], %f2730;
	ld.f32 	%f2731, [%rd41+212];
	add.f32 	%f2732, %f2731, %f2604;
	st.f32 	[%rd94+212], %f2732;
	ld.f32 	%f2733, [%rd41+216];
	add.f32 	%f2734, %f2733, %f2606;
	st.f32 	[%rd94+216], %f2734;
	ld.f32 	%f2735, [%rd41+220];
	add.f32 	%f2736, %f2735, %f2608;
	st.f32 	[%rd94+220], %f2736;
	ld.f32 	%f2737, [%rd41+224];
	add.f32 	%f2738, %f2737, %f2610;
	st.f32 	[%rd94+224], %f2738;
	ld.f32 	%f2739, [%rd41+228];
	add.f32 	%f2740, %f2739, %f2612;
	st.f32 	[%rd94+228], %f2740;
	ld.f32 	%f2741, [%rd41+232];
	add.f32 	%f2742, %f2741, %f2614;
	st.f32 	[%rd94+232], %f2742;
	ld.f32 	%f2743, [%rd41+236];
	add.f32 	%f2744, %f2743, %f2616;
	st.f32 	[%rd94+236], %f2744;
	ld.f32 	%f2745, [%rd41+240];
	add.f32 	%f2746, %f2745, %f2618;
	st.f32 	[%rd94+240], %f2746;
	ld.f32 	%f2747, [%rd41+244];
	add.f32 	%f2748, %f2747, %f2620;
	st.f32 	[%rd94+244], %f2748;
	ld.f32 	%f2749, [%rd41+248];
	add.f32 	%f2750, %f2749, %f2622;
	st.f32 	[%rd94+248], %f2750;
	ld.f32 	%f2751, [%rd41+252];
	add.f32 	%f2752, %f2751, %f2624;
	st.f32 	[%rd94+252], %f2752;
	ld.f32 	%f2753, [%rd42];
	add.f32 	%f8704, %f2753, %f2626;
	st.f32 	[%rd94], %f8704;
	ld.f32 	%f2754, [%rd42+4];
	add.f32 	%f8703, %f2754, %f2628;
	st.f32 	[%rd94+4], %f8703;
	ld.f32 	%f2755, [%rd42+8];
	add.f32 	%f8702, %f2755, %f2630;
	st.f32 	[%rd94+8], %f8702;
	ld.f32 	%f2756, [%rd42+12];
	add.f32 	%f8701, %f2756, %f2632;
	st.f32 	[%rd94+12], %f8701;
	ld.f32 	%f2757, [%rd42+16];
	add.f32 	%f8700, %f2757, %f2634;
	st.f32 	[%rd94+16], %f8700;
	ld.f32 	%f2758, [%rd42+20];
	add.f32 	%f8699, %f2758, %f2636;
	st.f32 	[%rd94+20], %f8699;
	ld.f32 	%f2759, [%rd42+24];
	add.f32 	%f8698, %f2759, %f2638;
	st.f32 	[%rd94+24], %f8698;
	ld.f32 	%f2760, [%rd42+28];
	add.f32 	%f8697, %f2760, %f2640;
	st.f32 	[%rd94+28], %f8697;
	ld.f32 	%f2761, [%rd42+32];
	add.f32 	%f8696, %f2761, %f2642;
	st.f32 	[%rd94+32], %f8696;
	ld.f32 	%f2762, [%rd42+36];
	add.f32 	%f8695, %f2762, %f2644;
	st.f32 	[%rd94+36], %f8695;
	ld.f32 	%f2763, [%rd42+40];
	add.f32 	%f8694, %f2763, %f2646;
	st.f32 	[%rd94+40], %f8694;
	ld.f32 	%f2764, [%rd42+44];
	add.f32 	%f8693, %f2764, %f2648;
	st.f32 	[%rd94+44], %f8693;
	ld.f32 	%f2765, [%rd42+48];
	add.f32 	%f8692, %f2765, %f2650;
	st.f32 	[%rd94+48], %f8692;
	ld.f32 	%f2766, [%rd42+52];
	add.f32 	%f8691, %f2766, %f2652;
	st.f32 	[%rd94+52], %f8691;
	ld.f32 	%f2767, [%rd42+56];
	add.f32 	%f8690, %f2767, %f2654;
	st.f32 	[%rd94+56], %f8690;
	ld.f32 	%f2768, [%rd42+60];
	add.f32 	%f8689, %f2768, %f2656;
	st.f32 	[%rd94+60], %f8689;
	ld.f32 	%f2769, [%rd42+64];
	add.f32 	%f8688, %f2769, %f2658;
	st.f32 	[%rd94+64], %f8688;
	ld.f32 	%f2770, [%rd42+68];
	add.f32 	%f8687, %f2770, %f2660;
	st.f32 	[%rd94+68], %f8687;
	ld.f32 	%f2771, [%rd42+72];
	add.f32 	%f8686, %f2771, %f2662;
	st.f32 	[%rd94+72], %f8686;
	ld.f32 	%f2772, [%rd42+76];
	add.f32 	%f8685, %f2772, %f2664;
	st.f32 	[%rd94+76], %f8685;
	ld.f32 	%f2773, [%rd42+80];
	add.f32 	%f8684, %f2773, %f2666;
	st.f32 	[%rd94+80], %f8684;
	ld.f32 	%f2774, [%rd42+84];
	add.f32 	%f8683, %f2774, %f2668;
	st.f32 	[%rd94+84], %f8683;
	ld.f32 	%f2775, [%rd42+88];
	add.f32 	%f8682, %f2775, %f2670;
	st.f32 	[%rd94+88], %f8682;
	ld.f32 	%f2776, [%rd42+92];
	add.f32 	%f8681, %f2776, %f2672;
	st.f32 	[%rd94+92], %f8681;
	ld.f32 	%f2777, [%rd42+96];
	add.f32 	%f8680, %f2777, %f2674;
	st.f32 	[%rd94+96], %f8680;
	ld.f32 	%f2778, [%rd42+100];
	add.f32 	%f8679, %f2778, %f2676;
	st.f32 	[%rd94+100], %f8679;
	ld.f32 	%f2779, [%rd42+104];
	add.f32 	%f8678, %f2779, %f2678;
	st.f32 	[%rd94+104], %f8678;
	ld.f32 	%f2780, [%rd42+108];
	add.f32 	%f8677, %f2780, %f2680;
	st.f32 	[%rd94+108], %f8677;
	ld.f32 	%f2781, [%rd42+112];
	add.f32 	%f8676, %f2781, %f2682;
	st.f32 	[%rd94+112], %f8676;
	ld.f32 	%f2782, [%rd42+116];
	add.f32 	%f8675, %f2782, %f2684;
	st.f32 	[%rd94+116], %f8675;
	ld.f32 	%f2783, [%rd42+120];
	add.f32 	%f8674, %f2783, %f2686;
	st.f32 	[%rd94+120], %f8674;
	ld.f32 	%f2784, [%rd42+124];
	add.f32 	%f8673, %f2784, %f2688;
	st.f32 	[%rd94+124], %f8673;
	ld.f32 	%f2785, [%rd42+128];
	add.f32 	%f8672, %f2785, %f2690;
	st.f32 	[%rd94+128], %f8672;
	ld.f32 	%f2786, [%rd42+132];
	add.f32 	%f8671, %f2786, %f2692;
	st.f32 	[%rd94+132], %f8671;
	ld.f32 	%f2787, [%rd42+136];
	add.f32 	%f8670, %f2787, %f2694;
	st.f32 	[%rd94+136], %f8670;
	ld.f32 	%f2788, [%rd42+140];
	add.f32 	%f8669, %f2788, %f2696;
	st.f32 	[%rd94+140], %f8669;
	ld.f32 	%f2789, [%rd42+144];
	add.f32 	%f8668, %f2789, %f2698;
	st.f32 	[%rd94+144], %f8668;
	ld.f32 	%f2790, [%rd42+148];
	add.f32 	%f8667, %f2790, %f2700;
	st.f32 	[%rd94+148], %f8667;
	ld.f32 	%f2791, [%rd42+152];
	add.f32 	%f8666, %f2791, %f2702;
	st.f32 	[%rd94+152], %f8666;
	ld.f32 	%f2792, [%rd42+156];
	add.f32 	%f8665, %f2792, %f2704;
	st.f32 	[%rd94+156], %f8665;
	ld.f32 	%f2793, [%rd42+160];
	add.f32 	%f8664, %f2793, %f2706;
	st.f32 	[%rd94+160], %f8664;
	ld.f32 	%f2794, [%rd42+164];
	add.f32 	%f8663, %f2794, %f2708;
	st.f32 	[%rd94+164], %f8663;
	ld.f32 	%f2795, [%rd42+168];
	add.f32 	%f8662, %f2795, %f2710;
	st.f32 	[%rd94+168], %f8662;
	ld.f32 	%f2796, [%rd42+172];
	add.f32 	%f8661, %f2796, %f2712;
	st.f32 	[%rd94+172], %f8661;
	ld.f32 	%f2797, [%rd42+176];
	add.f32 	%f8660, %f2797, %f2714;
	st.f32 	[%rd94+176], %f8660;
	ld.f32 	%f2798, [%rd42+180];
	add.f32 	%f8659, %f2798, %f2716;
	st.f32 	[%rd94+180], %f8659;
	ld.f32 	%f2799, [%rd42+184];
	add.f32 	%f8658, %f2799, %f2718;
	st.f32 	[%rd94+184], %f8658;
	ld.f32 	%f2800, [%rd42+188];
	add.f32 	%f8657, %f2800, %f2720;
	st.f32 	[%rd94+188], %f8657;
	ld.f32 	%f2801, [%rd42+192];
	add.f32 	%f8656, %f2801, %f2722;
	st.f32 	[%rd94+192], %f8656;
	ld.f32 	%f2802, [%rd42+196];
	add.f32 	%f8655, %f2802, %f2724;
	st.f32 	[%rd94+196], %f8655;
	ld.f32 	%f2803, [%rd42+200];
	add.f32 	%f8654, %f2803, %f2726;
	st.f32 	[%rd94+200], %f8654;
	ld.f32 	%f2804, [%rd42+204];
	add.f32 	%f8653, %f2804, %f2728;
	st.f32 	[%rd94+204], %f8653;
	ld.f32 	%f2805, [%rd42+208];
	add.f32 	%f8652, %f2805, %f2730;
	st.f32 	[%rd94+208], %f8652;
	ld.f32 	%f2806, [%rd42+212];
	add.f32 	%f8651, %f2806, %f2732;
	st.f32 	[%rd94+212], %f8651;
	ld.f32 	%f2807, [%rd42+216];
	add.f32 	%f8650, %f2807, %f2734;
	st.f32 	[%rd94+216], %f8650;
	ld.f32 	%f2808, [%rd42+220];
	add.f32 	%f8649, %f2808, %f2736;
	st.f32 	[%rd94+220], %f8649;
	ld.f32 	%f2809, [%rd42+224];
	add.f32 	%f8648, %f2809, %f2738;
	st.f32 	[%rd94+224], %f8648;
	ld.f32 	%f2810, [%rd42+228];
	add.f32 	%f8647, %f2810, %f2740;
	st.f32 	[%rd94+228], %f8647;
	ld.f32 	%f2811, [%rd42+232];
	add.f32 	%f8646, %f2811, %f2742;
	st.f32 	[%rd94+232], %f8646;
	ld.f32 	%f2812, [%rd42+236];
	add.f32 	%f8645, %f2812, %f2744;
	st.f32 	[%rd94+236], %f8645;
	ld.f32 	%f2813, [%rd42+240];
	add.f32 	%f8644, %f2813, %f2746;
	st.f32 	[%rd94+240], %f8644;
	ld.f32 	%f2814, [%rd42+244];
	add.f32 	%f8643, %f2814, %f2748;
	st.f32 	[%rd94+244], %f8643;
	ld.f32 	%f2815, [%rd42+248];
	add.f32 	%f8642, %f2815, %f2750;
	st.f32 	[%rd94+248], %f8642;
	ld.f32 	%f2816, [%rd42+252];
	add.f32 	%f8641, %f2816, %f2752;
	st.f32 	[%rd94+252], %f8641;
	sub.s64 	%rd43, %rd20, %rd92;
	setp.lt.u64 	%p4, %rd43, 2048;
	@%p4 bra 	$L__BB15_51;
	add.s64 	%rd92, %rd92, 2048;
	setp.le.u64 	%p5, %rd92, %rd11;
	@%p5 bra 	$L__BB15_45;
$L__BB15_47:
	setp.le.u64 	%p6, %rd20, %rd92;
	@%p6 bra 	$L__BB15_51;
	cvt.u32.u64 	%r51, %rd92;
	cvt.u32.u64 	%r52, %rd20;
	sub.s32 	%r35, %r52, %r51;
	setp.ge.s32 	%p7, %r34, %r35;
	@%p7 bra 	$L__BB15_51;
	add.s64 	%rd44, %rd92, %rd8;
	shl.b64 	%rd45, %rd44, 3;
	add.s64 	%rd93, %rd2, %rd45;
	mov.u32 	%r230, %r34;
$L__BB15_50:
	ld.global.u64 	%rd46, [%rd93];
	ld.f32 	%f2817, [%rd46];
	add.f32 	%f8704, %f2817, %f8704;
	st.f32 	[%rd94], %f8704;
	ld.f32 	%f2818, [%rd46+4];
	add.f32 	%f8703, %f2818, %f8703;
	st.f32 	[%rd94+4], %f8703;
	ld.f32 	%f2819, [%rd46+8];
	add.f32 	%f8702, %f2819, %f8702;
	st.f32 	[%rd94+8], %f8702;
	ld.f32 	%f2820, [%rd46+12];
	add.f32 	%f8701, %f2820, %f8701;
	st.f32 	[%rd94+12], %f8701;
	ld.f32 	%f2821, [%rd46+16];
	add.f32 	%f8700, %f2821, %f8700;
	st.f32 	[%rd94+16], %f8700;
	ld.f32 	%f2822, [%rd46+20];
	add.f32 	%f8699, %f2822, %f8699;
	st.f32 	[%rd94+20], %f8699;
	ld.f32 	%f2823, [%rd46+24];
	add.f32 	%f8698, %f2823, %f8698;
	st.f32 	[%rd94+24], %f8698;
	ld.f32 	%f2824, [%rd46+28];
	add.f32 	%f8697, %f2824, %f8697;
	st.f32 	[%rd94+28], %f8697;
	ld.f32 	%f2825, [%rd46+32];
	add.f32 	%f8696, %f2825, %f8696;
	st.f32 	[%rd94+32], %f8696;
	ld.f32 	%f2826, [%rd46+36];
	add.f32 	%f8695, %f2826, %f8695;
	st.f32 	[%rd94+36], %f8695;
	ld.f32 	%f2827, [%rd46+40];
	add.f32 	%f8694, %f2827, %f8694;
	st.f32 	[%rd94+40], %f8694;
	ld.f32 	%f2828, [%rd46+44];
	add.f32 	%f8693, %f2828, %f8693;
	st.f32 	[%rd94+44], %f8693;
	ld.f32 	%f2829, [%rd46+48];
	add.f32 	%f8692, %f2829, %f8692;
	st.f32 	[%rd94+48], %f8692;
	ld.f32 	%f2830, [%rd46+52];
	add.f32 	%f8691, %f2830, %f8691;
	st.f32 	[%rd94+52], %f8691;
	ld.f32 	%f2831, [%rd46+56];
	add.f32 	%f8690, %f2831, %f8690;
	st.f32 	[%rd94+56], %f8690;
	ld.f32 	%f2832, [%rd46+60];
	add.f32 	%f8689, %f2832, %f8689;
	st.f32 	[%rd94+60], %f8689;
	ld.f32 	%f2833, [%rd46+64];
	add.f32 	%f8688, %f2833, %f8688;
	st.f32 	[%rd94+64], %f8688;
	ld.f32 	%f2834, [%rd46+68];
	add.f32 	%f8687, %f2834, %f8687;
	st.f32 	[%rd94+68], %f8687;
	ld.f32 	%f2835, [%rd46+72];
	add.f32 	%f8686, %f2835, %f8686;
	st.f32 	[%rd94+72], %f8686;
	ld.f32 	%f2836, [%rd46+76];
	add.f32 	%f8685, %f2836, %f8685;
	st.f32 	[%rd94+76], %f8685;
	ld.f32 	%f2837, [%rd46+80];
	add.f32 	%f8684, %f2837, %f8684;
	st.f32 	[%rd94+80], %f8684;
	ld.f32 	%f2838, [%rd46+84];
	add.f32 	%f8683, %f2838, %f8683;
	st.f32 	[%rd94+84], %f8683;
	ld.f32 	%f2839, [%rd46+88];
	add.f32 	%f8682, %f2839, %f8682;
	st.f32 	[%rd94+88], %f8682;
	ld.f32 	%f2840, [%rd46+92];
	add.f32 	%f8681, %f2840, %f8681;
	st.f32 	[%rd94+92], %f8681;
	ld.f32 	%f2841, [%rd46+96];
	add.f32 	%f8680, %f2841, %f8680;
	st.f32 	[%rd94+96], %f8680;
	ld.f32 	%f2842, [%rd46+100];
	add.f32 	%f8679, %f2842, %f8679;
	st.f32 	[%rd94+100], %f8679;
	ld.f32 	%f2843, [%rd46+104];
	add.f32 	%f8678, %f2843, %f8678;
	st.f32 	[%rd94+104], %f8678;
	ld.f32 	%f2844, [%rd46+108];
	add.f32 	%f8677, %f2844, %f8677;
	st.f32 	[%rd94+108], %f8677;
	ld.f32 	%f2845, [%rd46+112];
	add.f32 	%f8676, %f2845, %f8676;
	st.f32 	[%rd94+112], %f8676;
	ld.f32 	%f2846, [%rd46+116];
	add.f32 	%f8675, %f2846, %f8675;
	st.f32 	[%rd94+116], %f8675;
	ld.f32 	%f2847, [%rd46+120];
	add.f32 	%f8674, %f2847, %f8674;
	st.f32 	[%rd94+120], %f8674;
	ld.f32 	%f2848, [%rd46+124];
	add.f32 	%f8673, %f2848, %f8673;
	st.f32 	[%rd94+124], %f8673;
	ld.f32 	%f2849, [%rd46+128];
	add.f32 	%f8672, %f2849, %f8672;
	st.f32 	[%rd94+128], %f8672;
	ld.f32 	%f2850, [%rd46+132];
	add.f32 	%f8671, %f2850, %f8671;
	st.f32 	[%rd94+132], %f8671;
	ld.f32 	%f2851, [%rd46+136];
	add.f32 	%f8670, %f2851, %f8670;
	st.f32 	[%rd94+136], %f8670;
	ld.f32 	%f2852, [%rd46+140];
	add.f32 	%f8669, %f2852, %f8669;
	st.f32 	[%rd94+140], %f8669;
	ld.f32 	%f2853, [%rd46+144];
	add.f32 	%f8668, %f2853, %f8668;
	st.f32 	[%rd94+144], %f8668;
	ld.f32 	%f2854, [%rd46+148];
	add.f32 	%f8667, %f2854, %f8667;
	st.f32 	[%rd94+148], %f8667;
	ld.f32 	%f2855, [%rd46+152];
	add.f32 	%f8666, %f2855, %f8666;
	st.f32 	[%rd94+152], %f8666;
	ld.f32 	%f2856, [%rd46+156];
	add.f32 	%f8665, %f2856, %f8665;
	st.f32 	[%rd94+156], %f8665;
	ld.f32 	%f2857, [%rd46+160];
	add.f32 	%f8664, %f2857, %f8664;
	st.f32 	[%rd94+160], %f8664;
	ld.f32 	%f2858, [%rd46+164];
	add.f32 	%f8663, %f2858, %f8663;
	st.f32 	[%rd94+164], %f8663;
	ld.f32 	%f2859, [%rd46+168];
	add.f32 	%f8662, %f2859, %f8662;
	st.f32 	[%rd94+168], %f8662;
	ld.f32 	%f2860, [%rd46+172];
	add.f32 	%f8661, %f2860, %f8661;
	st.f32 	[%rd94+172], %f8661;
	ld.f32 	%f2861, [%rd46+176];
	add.f32 	%f8660, %f2861, %f8660;
	st.f32 	[%rd94+176], %f8660;
	ld.f32 	%f2862, [%rd46+180];
	add.f32 	%f8659, %f2862, %f8659;
	st.f32 	[%rd94+180], %f8659;
	ld.f32 	%f2863, [%rd46+184];
	add.f32 	%f8658, %f2863, %f8658;
	st.f32 	[%rd94+184], %f8658;
	ld.f32 	%f2864, [%rd46+188];
	add.f32 	%f8657, %f2864, %f8657;
	st.f32 	[%rd94+188], %f8657;
	ld.f32 	%f2865, [%rd46+192];
	add.f32 	%f8656, %f2865, %f8656;
	st.f32 	[%rd94+192], %f8656;
	ld.f32 	%f2866, [%rd46+196];
	add.f32 	%f8655, %f2866, %f8655;
	st.f32 	[%rd94+196], %f8655;
	ld.f32 	%f2867, [%rd46+200];
	add.f32 	%f8654, %f2867, %f8654;
	st.f32 	[%rd94+200], %f8654;
	ld.f32 	%f2868, [%rd46+204];
	add.f32 	%f8653, %f2868, %f8653;
	st.f32 	[%rd94+204], %f8653;
	ld.f32 	%f2869, [%rd46+208];
	add.f32 	%f8652, %f2869, %f8652;
	st.f32 	[%rd94+208], %f8652;
	ld.f32 	%f2870, [%rd46+212];
	add.f32 	%f8651, %f2870, %f8651;
	st.f32 	[%rd94+212], %f8651;
	ld.f32 	%f2871, [%rd46+216];
	add.f32 	%f8650, %f2871, %f8650;
	st.f32 	[%rd94+216], %f8650;
	ld.f32 	%f2872, [%rd46+220];
	add.f32 	%f8649, %f2872, %f8649;
	st.f32 	[%rd94+220], %f8649;
	ld.f32 	%f2873, [%rd46+224];
	add.f32 	%f8648, %f2873, %f8648;
	st.f32 	[%rd94+224], %f8648;
	ld.f32 	%f2874, [%rd46+228];
	add.f32 	%f8647, %f2874, %f8647;
	st.f32 	[%rd94+228], %f8647;
	ld.f32 	%f2875, [%rd46+232];
	add.f32 	%f8646, %f2875, %f8646;
	st.f32 	[%rd94+232], %f8646;
	ld.f32 	%f2876, [%rd46+236];
	add.f32 	%f8645, %f2876, %f8645;
	st.f32 	[%rd94+236], %f8645;
	ld.f32 	%f2877, [%rd46+240];
	add.f32 	%f8644, %f2877, %f8644;
	st.f32 	[%rd94+240], %f8644;
	ld.f32 	%f2878, [%rd46+244];
	add.f32 	%f8643, %f2878, %f8643;
	st.f32 	[%rd94+244], %f8643;
	ld.f32 	%f2879, [%rd46+248];
	add.f32 	%f8642, %f2879, %f8642;
	st.f32 	[%rd94+248], %f8642;
	ld.f32 	%f2880, [%rd46+252];
	add.f32 	%f8641, %f2880, %f8641;
	st.f32 	[%rd94+252], %f8641;
	add.s32 	%r230, %r230, 256;
	add.s64 	%rd93, %rd93, 2048;
	setp.lt.s32 	%p8, %r230, %r35;
	@%p8 bra 	$L__BB15_50;
$L__BB15_51:
	// begin inline asm
	mov.u32 %r53, %laneid;
	// end inline asm
	mov.b64 	{%r55, %r60}, %rd94;
	mov.b32 	%r61, 1;
	mov.b32 	%r62, 31;
	mov.b32 	%r63, -1;
	// begin inline asm
	shfl.sync.down.b32 %r54, %r55, %r61, %r62, %r63;
	// end inline asm
	// begin inline asm
	shfl.sync.down.b32 %r59, %r60, %r61, %r62, %r63;
	// end inline asm
	setp.gt.s32 	%p9, %r53, 30;
	@%p9 bra 	$L__BB15_53;
	mov.b64 	%rd47, {%r54, %r59};
	ld.f32 	%f2881, [%rd47];
	ld.f32 	%f2882, [%rd94];
	add.f32 	%f2883, %f2881, %f2882;
	st.f32 	[%rd94], %f2883;
	ld.f32 	%f2884, [%rd47+4];
	ld.f32 	%f2885, [%rd94+4];
	add.f32 	%f2886, %f2884, %f2885;
	st.f32 	[%rd94+4], %f2886;
	ld.f32 	%f2887, [%rd47+8];
	ld.f32 	%f2888, [%rd94+8];
	add.f32 	%f2889, %f2887, %f2888;
	st.f32 	[%rd94+8], %f2889;
	ld.f32 	%f2890, [%rd47+12];
	ld.f32 	%f2891, [%rd94+12];
	add.f32 	%f2892, %f2890, %f2891;
	st.f32 	[%rd94+12], %f2892;
	ld.f32 	%f2893, [%rd47+16];
	ld.f32 	%f2894, [%rd94+16];
	add.f32 	%f2895, %f2893, %f2894;
	st.f32 	[%rd94+16], %f2895;
	ld.f32 	%f2896, [%rd47+20];
	ld.f32 	%f2897, [%rd94+20];
	add.f32 	%f2898, %f2896, %f2897;
	st.f32 	[%rd94+20], %f2898;
	ld.f32 	%f2899, [%rd47+24];
	ld.f32 	%f2900, [%rd94+24];
	add.f32 	%f2901, %f2899, %f2900;
	st.f32 	[%rd94+24], %f2901;
	ld.f32 	%f2902, [%rd47+28];
	ld.f32 	%f2903, [%rd94+28];
	add.f32 	%f2904, %f2902, %f2903;
	st.f32 	[%rd94+28], %f2904;
	ld.f32 	%f2905, [%rd47+32];
	ld.f32 	%f2906, [%rd94+32];
	add.f32 	%f2907, %f2905, %f2906;
	st.f32 	[%rd94+32], %f2907;
	ld.f32 	%f2908, [%rd47+36];
	ld.f32 	%f2909, [%rd94+36];
	add.f32 	%f2910, %f2908, %f2909;
	st.f32 	[%rd94+36], %f2910;
	ld.f32 	%f2911, [%rd47+40];
	ld.f32 	%f2912, [%rd94+40];
	add.f32 	%f2913, %f2911, %f2912;
	st.f32 	[%rd94+40], %f2913;
	ld.f32 	%f2914, [%rd47+44];
	ld.f32 	%f2915, [%rd94+44];
	add.f32 	%f2916, %f2914, %f2915;
	st.f32 	[%rd94+44], %f2916;
	ld.f32 	%f2917, [%rd47+48];
	ld.f32 	%f2918, [%rd94+48];
	add.f32 	%f2919, %f2917, %f2918;
	st.f32 	[%rd94+48], %f2919;
	ld.f32 	%f2920, [%rd47+52];
	ld.f32 	%f2921, [%rd94+52];
	add.f32 	%f2922, %f2920, %f2921;
	st.f32 	[%rd94+52], %f2922;
	ld.f32 	%f2923, [%rd47+56];
	ld.f32 	%f2924, [%rd94+56];
	add.f32 	%f2925, %f2923, %f2924;
	st.f32 	[%rd94+56], %f2925;
	ld.f32 	%f2926, [%rd47+60];
	ld.f32 	%f2927, [%rd94+60];
	add.f32 	%f2928, %f2926, %f2927;
	st.f32 	[%rd94+60], %f2928;
	ld.f32 	%f2929, [%rd47+64];
	ld.f32 	%f2930, [%rd94+64];
	add.f32 	%f2931, %f2929, %f2930;
	st.f32 	[%rd94+64], %f2931;
	ld.f32 	%f2932, [%rd47+68];
	ld.f32 	%f2933, [%rd94+68];
	add.f32 	%f2934, %f2932, %f2933;
	st.f32 	[%rd94+68], %f2934;
	ld.f32 	%f2935, [%rd47+72];
	ld.f32 	%f2936, [%rd94+72];
	add.f32 	%f2937, %f2935, %f2936;
	st.f32 	[%rd94+72], %f2937;
	ld.f32 	%f2938, [%rd47+76];
	ld.f32 	%f2939, [%rd94+76];
	add.f32 	%f2940, %f2938, %f2939;
	st.f32 	[%rd94+76], %f2940;
	ld.f32 	%f2941, [%rd47+80];
	ld.f32 	%f2942, [%rd94+80];
	add.f32 	%f2943, %f2941, %f2942;
	st.f32 	[%rd94+80], %f2943;
	ld.f32 	%f2944, [%rd47+84];
	ld.f32 	%f2945, [%rd94+84];
	add.f32 	%f2946, %f2944, %f2945;
	st.f32 	[%rd94+84], %f2946;
	ld.f32 	%f2947, [%rd47+88];
	ld.f32 	%f2948, [%rd94+88];
	add.f32 	%f2949, %f2947, %f2948;
	st.f32 	[%rd94+88], %f2949;
	ld.f32 	%f2950, [%rd47+92];
	ld.f32 	%f2951, [%rd94+92];
	add.f32 	%f2952, %f2950, %f2951;
	st.f32 	[%rd94+92], %f2952;
	ld.f32 	%f2953, [%rd47+96];
	ld.f32 	%f2954, [%rd94+96];
	add.f32 	%f2955, %f2953, %f2954;
	st.f32 	[%rd94+96], %f2955;
	ld.f32 	%f2956, [%rd47+100];
	ld.f32 	%f2957, [%rd94+100];
	add.f32 	%f2958, %f2956, %f2957;
	st.f32 	[%rd94+100], %f2958;
	ld.f32 	%f2959, [%rd47+104];
	ld.f32 	%f2960, [%rd94+104];
	add.f32 	%f2961, %f2959, %f2960;
	st.f32 	[%rd94+104], %f2961;
	ld.f32 	%f2962, [%rd47+108];
	ld.f32 	%f2963, [%rd94+108];
	add.f32 	%f2964, %f2962, %f2963;
	st.f32 	[%rd94+108], %f2964;
	ld.f32 	%f2965, [%rd47+112];
	ld.f32 	%f2966, [%rd94+112];
	add.f32 	%f2967, %f2965, %f2966;
	st.f32 	[%rd94+112], %f2967;
	ld.f32 	%f2968, [%rd47+116];
	ld.f32 	%f2969, [%rd94+116];
	add.f32 	%f2970, %f2968, %f2969;
	st.f32 	[%rd94+116], %f2970;
	ld.f32 	%f2971, [%rd47+120];
	ld.f32 	%f2972, [%rd94+120];
	add.f32 	%f2973, %f2971, %f2972;
	st.f32 	[%rd94+120], %f2973;
	ld.f32 	%f2974, [%rd47+124];
	ld.f32 	%f2975, [%rd94+124];
	add.f32 	%f2976, %f2974, %f2975;
	st.f32 	[%rd94+124], %f2976;
	ld.f32 	%f2977, [%rd47+128];
	ld.f32 	%f2978, [%rd94+128];
	add.f32 	%f2979, %f2977, %f2978;
	st.f32 	[%rd94+128], %f2979;
	ld.f32 	%f2980, [%rd47+132];
	ld.f32 	%f2981, [%rd94+132];
	add.f32 	%f2982, %f2980, %f2981;
	st.f32 	[%rd94+132], %f2982;
	ld.f32 	%f2983, [%rd47+136];
	ld.f32 	%f2984, [%rd94+136];
	add.f32 	%f2985, %f2983, %f2984;
	st.f32 	[%rd94+136], %f2985;
	ld.f32 	%f2986, [%rd47+140];
	ld.f32 	%f2987, [%rd94+140];
	add.f32 	%f2988, %f2986, %f2987;
	st.f32 	[%rd94+140], %f2988;
	ld.f32 	%f2989, [%rd47+144];
	ld.f32 	%f2990, [%rd94+144];
	add.f32 	%f2991, %f2989, %f2990;
	st.f32 	[%rd94+144], %f2991;
	ld.f32 	%f2992, [%rd47+148];
	ld.f32 	%f2993, [%rd94+148];
	add.f32 	%f2994, %f2992, %f2993;
	st.f32 	[%rd94+148], %f2994;
	ld.f32 	%f2995, [%rd47+152];
	ld.f32 	%f2996, [%rd94+152];
	add.f32 	%f2997, %f2995, %f2996;
	st.f32 	[%rd94+152], %f2997;
	ld.f32 	%f2998, [%rd47+156];
	ld.f32 	%f2999, [%rd94+156];
	add.f32 	%f3000, %f2998, %f2999;
	st.f32 	[%rd94+156], %f3000;
	ld.f32 	%f3001, [%rd47+160];
	ld.f32 	%f3002, [%rd94+160];
	add.f32 	%f3003, %f3001, %f3002;
	st.f32 	[%rd94+160], %f3003;
	ld.f32 	%f3004, [%rd47+164];
	ld.f32 	%f3005, [%rd94+164];
	add.f32 	%f3006, %f3004, %f3005;
	st.f32 	[%rd94+164], %f3006;
	ld.f32 	%f3007, [%rd47+168];
	ld.f32 	%f3008, [%rd94+168];
	add.f32 	%f3009, %f3007, %f3008;
	st.f32 	[%rd94+168], %f3009;
	ld.f32 	%f3010, [%rd47+172];
	ld.f32 	%f3011, [%rd94+172];
	add.f32 	%f3012, %f3010, %f3011;
	st.f32 	[%rd94+172], %f3012;
	ld.f32 	%f3013, [%rd47+176];
	ld.f32 	%f3014, [%rd94+176];
	add.f32 	%f3015, %f3013, %f3014;
	st.f32 	[%rd94+176], %f3015;
	ld.f32 	%f3016, [%rd47+180];
	ld.f32 	%f3017, [%rd94+180];
	add.f32 	%f3018, %f3016, %f3017;
	st.f32 	[%rd94+180], %f3018;
	ld.f32 	%f3019, [%rd47+184];
	ld.f32 	%f3020, [%rd94+184];
	add.f32 	%f3021, %f3019, %f3020;
	st.f32 	[%rd94+184], %f3021;
	ld.f32 	%f3022, [%rd47+188];
	ld.f32 	%f3023, [%rd94+188];
	add.f32 	%f3024, %f3022, %f3023;
	st.f32 	[%rd94+188], %f3024;
	ld.f32 	%f3025, [%rd47+192];
	ld.f32 	%f3026, [%rd94+192];
	add.f32 	%f3027, %f3025, %f3026;
	st.f32 	[%rd94+192], %f3027;
	ld.f32 	%f3028, [%rd47+196];
	ld.f32 	%f3029, [%rd94+196];
	add.f32 	%f3030, %f3028, %f3029;
	st.f32 	[%rd94+196], %f3030;
	ld.f32 	%f3031, [%rd47+200];
	ld.f32 	%f3032, [%rd94+200];
	add.f32 	%f3033, %f3031, %f3032;
	st.f32 	[%rd94+200], %f3033;
	ld.f32 	%f3034, [%rd47+204];
	ld.f32 	%f3035, [%rd94+204];
	add.f32 	%f3036, %f3034, %f3035;
	st.f32 	[%rd94+204], %f3036;
	ld.f32 	%f3037, [%rd47+208];
	ld.f32 	%f3038, [%rd94+208];
	add.f32 	%f3039, %f3037, %f3038;
	st.f32 	[%rd94+208], %f3039;
	ld.f32 	%f3040, [%rd47+212];
	ld.f32 	%f3041, [%rd94+212];
	add.f32 	%f3042, %f3040, %f3041;
	st.f32 	[%rd94+212], %f3042;
	ld.f32 	%f3043, [%rd47+216];
	ld.f32 	%f3044, [%rd94+216];
	add.f32 	%f3045, %f3043, %f3044;
	st.f32 	[%rd94+216], %f3045;
	ld.f32 	%f3046, [%rd47+220];
	ld.f32 	%f3047, [%rd94+220];
	add.f32 	%f3048, %f3046, %f3047;
	st.f32 	[%rd94+220], %f3048;
	ld.f32 	%f3049, [%rd47+224];
	ld.f32 	%f3050, [%rd94+224];
	add.f32 	%f3051, %f3049, %f3050;
	st.f32 	[%rd94+224], %f3051;
	ld.f32 	%f3052, [%rd47+228];
	ld.f32 	%f3053, [%rd94+228];
	add.f32 	%f3054, %f3052, %f3053;
	st.f32 	[%rd94+228], %f3054;
	ld.f32 	%f3055, [%rd47+232];
	ld.f32 	%f3056, [%rd94+232];
	add.f32 	%f3057, %f3055, %f3056;
	st.f32 	[%rd94+232], %f3057;
	ld.f32 	%f3058, [%rd47+236];
	ld.f32 	%f3059, [%rd94+236];
	add.f32 	%f3060, %f3058, %f3059;
	st.f32 	[%rd94+236], %f3060;
	ld.f32 	%f3061, [%rd47+240];
	ld.f32 	%f3062, [%rd94+240];
	add.f32 	%f3063, %f3061, %f3062;
	st.f32 	[%rd94+240], %f3063;
	ld.f32 	%f3064, [%rd47+244];
	ld.f32 	%f3065, [%rd94+244];
	add.f32 	%f3066, %f3064, %f3065;
	st.f32 	[%rd94+244], %f3066;
	ld.f32 	%f3067, [%rd47+248];
	ld.f32 	%f3068, [%rd94+248];
	add.f32 	%f3069, %f3067, %f3068;
	st.f32 	[%rd94+248], %f3069;
	ld.f32 	%f3070, [%rd47+252];
	ld.f32 	%f3071, [%rd94+252];
	add.f32 	%f3072, %f3070, %f3071;
	st.f32 	[%rd94+252], %f3072;
$L__BB15_53:
	mov.b32 	%r71, 2;
	mov.b32 	%r72, 31;
	mov.b32 	%r73, -1;
	// begin inline asm
	shfl.sync.down.b32 %r64, %r55, %r71, %r72, %r73;
	// end inline asm
	// begin inline asm
	shfl.sync.down.b32 %r69, %r60, %r71, %r72, %r73;
	// end inline asm
	setp.gt.s32 	%p10, %r53, 29;
	@%p10 bra 	$L__BB15_55;
	mov.b64 	%rd48, {%r64, %r69};
	ld.f32 	%f3073, [%rd48];
	ld.f32 	%f3074, [%rd94];
	add.f32 	%f3075, %f3073, %f3074;
	st.f32 	[%rd94], %f3075;
	ld.f32 	%f3076, [%rd48+4];
	ld.f32 	%f3077, [%rd94+4];
	add.f32 	%f3078, %f3076, %f3077;
	st.f32 	[%rd94+4], %f3078;
	ld.f32 	%f3079, [%rd48+8];
	ld.f32 	%f3080, [%rd94+8];
	add.f32 	%f3081, %f3079, %f3080;
	st.f32 	[%rd94+8], %f3081;
	ld.f32 	%f3082, [%rd48+12];
	ld.f32 	%f3083, [%rd94+12];
	add.f32 	%f3084, %f3082, %f3083;
	st.f32 	[%rd94+12], %f3084;
	ld.f32 	%f3085, [%rd48+16];
	ld.f32 	%f3086, [%rd94+16];
	add.f32 	%f3087, %f3085, %f3086;
	st.f32 	[%rd94+16], %f3087;
	ld.f32 	%f3088, [%rd48+20];
	ld.f32 	%f3089, [%rd94+20];
	add.f32 	%f3090, %f3088, %f3089;
	st.f32 	[%rd94+20], %f3090;
	ld.f32 	%f3091, [%rd48+24];
	ld.f32 	%f3092, [%rd94+24];
	add.f32 	%f3093, %f3091, %f3092;
	st.f32 	[%rd94+24], %f3093;
	ld.f32 	%f3094, [%rd48+28];
	ld.f32 	%f3095, [%rd94+28];
	add.f32 	%f3096, %f3094, %f3095;
	st.f32 	[%rd94+28], %f3096;
	ld.f32 	%f3097, [%rd48+32];
	ld.f32 	%f3098, [%rd94+32];
	add.f32 	%f3099, %f3097, %f3098;
	st.f32 	[%rd94+32], %f3099;
	ld.f32 	%f3100, [%rd48+36];
	ld.f32 	%f3101, [%rd94+36];
	add.f32 	%f3102, %f3100, %f3101;
	st.f32 	[%rd94+36], %f3102;
	ld.f32 	%f3103, [%rd48+40];
	ld.f32 	%f3104, [%rd94+40];
	add.f32 	%f3105, %f3103, %f3104;
	st.f32 	[%rd94+40], %f3105;
	ld.f32 	%f3106, [%rd48+44];
	ld.f32 	%f3107, [%rd94+44];
	add.f32 	%f3108, %f3106, %f3107;
	st.f32 	[%rd94+44], %f3108;
	ld.f32 	%f3109, [%rd48+48];
	ld.f32 	%f3110, [%rd94+48];
	add.f32 	%f3111, %f3109, %f3110;
	st.f32 	[%rd94+48], %f3111;
	ld.f32 	%f3112, [%rd48+52];
	ld.f32 	%f3113, [%rd94+52];
	add.f32 	%f3114, %f3112, %f3113;
	st.f32 	[%rd94+52], %f3114;
	ld.f32 	%f3115, [%rd48+56];
	ld.f32 	%f3116, [%rd94+56];
	add.f32 	%f3117, %f3115, %f3116;
	st.f32 	[%rd94+56], %f3117;
	ld.f32 	%f3118, [%rd48+60];
	ld.f32 	%f3119, [%rd94+60];
	add.f32 	%f3120, %f3118, %f3119;
	st.f32 	[%rd94+60], %f3120;
	ld.f32 	%f3121, [%rd48+64];
	ld.f32 	%f3122, [%rd94+64];
	add.f32 	%f3123, %f3121, %f3122;
	st.f32 	[%rd94+64], %f3123;
	ld.f32 	%f3124, [%rd48+68];
	ld.f32 	%f3125, [%rd94+68];
	add.f32 	%f3126, %f3124, %f3125;
	st.f32 	[%rd94+68], %f3126;
	ld.f32 	%f3127, [%rd48+72];
	ld.f32 	%f3128, [%rd94+72];
	add.f32 	%f3129, %f3127, %f3128;
	st.f32 	[%rd94+72], %f3129;
	ld.f32 	%f3130, [%rd48+76];
	ld.f32 	%f3131, [%rd94+76];
	add.f32 	%f3132, %f3130, %f3131;
	st.f32 	[%rd94+76], %f3132;
	ld.f32 	%f3133, [%rd48+80];
	ld.f32 	%f3134, [%rd94+80];
	add.f32 	%f3135, %f3133, %f3134;
	st.f32 	[%rd94+80], %f3135;
	ld.f32 	%f3136, [%rd48+84];
	ld.f32 	%f3137, [%rd94+84];
	add.f32 	%f3138, %f3136, %f3137;
	st.f32 	[%rd94+84], %f3138;
	ld.f32 	%f3139, [%rd48+88];
	ld.f32 	%f3140, [%rd94+88];
	add.f32 	%f3141, %f3139, %f3140;
	st.f32 	[%rd94+88], %f3141;
	ld.f32 	%f3142, [%rd48+92];
	ld.f32 	%f3143, [%rd94+92];
	add.f32 	%f3144, %f3142, %f3143;
	st.f32 	[%rd94+92], %f3144;
	ld.f32 	%f3145, [%rd48+96];
	ld.f32 	%f3146, [%rd94+96];
	add.f32 	%f3147, %f3145, %f3146;
	st.f32 	[%rd94+96], %f3147;
	ld.f32 	%f3148, [%rd48+100];
	ld.f32 	%f3149, [%rd94+100];
	add.f32 	%f3150, %f3148, %f3149;
	st.f32 	[%rd94+100], %f3150;
	ld.f32 	%f3151, [%rd48+104];
	ld.f32 	%f3152, [%rd94+104];
	add.f32 	%f3153, %f3151, %f3152;
	st.f32 	[%rd94+104], %f3153;
	ld.f32 	%f3154, [%rd48+108];
	ld.f32 	%f3155, [%rd94+108];
	add.f32 	%f3156, %f3154, %f3155;
	st.f32 	[%rd94+108], %f3156;
	ld.f32 	%f3157, [%rd48+112];
	ld.f32 	%f3158, [%rd94+112];
	add.f32 	%f3159, %f3157, %f3158;
	st.f32 	[%rd94+112], %f3159;
	ld.f32 	%f3160, [%rd48+116];
	ld.f32 	%f3161, [%rd94+116];
	add.f32 	%f3162, %f3160, %f3161;
	st.f32 	[%rd94+116], %f3162;
	ld.f32 	%f3163, [%rd48+120];
	ld.f32 	%f3164, [%rd94+120];
	add.f32 	%f3165, %f3163, %f3164;
	st.f32 	[%rd94+120], %f3165;
	ld.f32 	%f3166, [%rd48+124];
	ld.f32 	%f3167, [%rd94+124];
	add.f32 	%f3168, %f3166, %f3167;
	st.f32 	[%rd94+124], %f3168;
	ld.f32 	%f3169, [%rd48+128];
	ld.f32 	%f3170, [%rd94+128];
	add.f32 	%f3171, %f3169, %f3170;
	st.f32 	[%rd94+128], %f3171;
	ld.f32 	%f3172, [%rd48+132];
	ld.f32 	%f3173, [%rd94+132];
	add.f32 	%f3174, %f3172, %f3173;
	st.f32 	[%rd94+132], %f3174;
	ld.f32 	%f3175, [%rd48+136];
	ld.f32 	%f3176, [%rd94+136];
	add.f32 	%f3177, %f3175, %f3176;
	st.f32 	[%rd94+136], %f3177;
	ld.f32 	%f3178, [%rd48+140];
	ld.f32 	%f3179, [%rd94+140];
	add.f32 	%f3180, %f3178, %f3179;
	st.f32 	[%rd94+140], %f3180;
	ld.f32 	%f3181, [%rd48+144];
	ld.f32 	%f3182, [%rd94+144];
	add.f32 	%f3183, %f3181, %f3182;
	st.f32 	[%rd94+144], %f3183;
	ld.f32 	%f3184, [%rd48+148];
	ld.f32 	%f3185, [%rd94+148];
	add.f32 	%f3186, %f3184, %f3185;
	st.f32 	[%rd94+148], %f3186;
	ld.f32 	%f3187, [%rd48+152];
	ld.f32 	%f3188, [%rd94+152];
	add.f32 	%f3189, %f3187, %f3188;
	st.f32 	[%rd94+152], %f3189;
	ld.f32 	%f3190, [%rd48+156];
	ld.f32 	%f3191, [%rd94+156];
	add.f32 	%f3192, %f3190, %f3191;
	st.f32 	[%rd94+156], %f3192;
	ld.f32 	%f3193, [%rd48+160];
	ld.f32 	%f3194, [%rd94+160];
	add.f32 	%f3195, %f3193, %f3194;
	st.f32 	[%rd94+160], %f3195;
	ld.f32 	%f3196, [%rd48+164];
	ld.f32 	%f3197, [%rd94+164];
	add.f32 	%f3198, %f3196, %f3197;
	st.f32 	[%rd94+164], %f3198;
	ld.f32 	%f3199, [%rd48+168];
	ld.f32 	%f3200, [%rd94+168];
	add.f32 	%f3201, %f3199, %f3200;
	st.f32 	[%rd94+168], %f3201;
	ld.f32 	%f3202, [%rd48+172];
	ld.f32 	%f3203, [%rd94+172];
	add.f32 	%f3204, %f3202, %f3203;
	st.f32 	[%rd94+172], %f3204;
	ld.f32 	%f3205, [%rd48+176];
	ld.f32 	%f3206, [%rd94+176];
	add.f32 	%f3207, %f3205, %f3206;
	st.f32 	[%rd94+176], %f3207;
	ld.f32 	%f3208, [%rd48+180];
	ld.f32 	%f3209, [%rd94+180];
	add.f32 	%f3210, %f3208, %f3209;
	st.f32 	[%rd94+180], %f3210;
	ld.f32 	%f3211, [%rd48+184];
	ld.f32 	%f3212, [%rd94+184];
	add.f32 	%f3213, %f3211, %f3212;
	st.f32 	[%rd94+184], %f3213;
	ld.f32 	%f3214, [%rd48+188];
	ld.f32 	%f3215, [%rd94+188];
	add.f32 	%f3216, %f3214, %f3215;
	st.f32 	[%rd94+188], %f3216;
	ld.f32 	%f3217, [%rd48+192];
	ld.f32 	%f3218, [%rd94+192];
	add.f32 	%f3219, %f3217, %f3218;
	st.f32 	[%rd94+192], %f3219;
	ld.f32 	%f3220, [%rd48+196];
	ld.f32 	%f3221, [%rd94+196];
	add.f32 	%f3222, %f3220, %f3221;
	st.f32 	[%rd94+196], %f3222;
	ld.f32 	%f3223, [%rd48+200];
	ld.f32 	%f3224, [%rd94+200];
	add.f32 	%f3225, %f3223, %f3224;
	st.f32 	[%rd94+200], %f3225;
	ld.f32 	%f3226, [%rd48+204];
	ld.f32 	%f3227, [%rd94+204];
	add.f32 	%f3228, %f3226, %f3227;
	st.f32 	[%rd94+204], %f3228;
	ld.f32 	%f3229, [%rd48+208];
	ld.f32 	%f3230, [%rd94+208];
	add.f32 	%f3231, %f3229, %f3230;
	st.f32 	[%rd94+208], %f3231;
	ld.f32 	%f3232, [%rd48+212];
	ld.f32 	%f3233, [%rd94+212];
	add.f32 	%f3234, %f3232, %f3233;
	st.f32 	[%rd94+212], %f3234;
	ld.f32 	%f3235, [%rd48+216];
	ld.f32 	%f3236, [%rd94+216];
	add.f32 	%f3237, %f3235, %f3236;
	st.f32 	[%rd94+216], %f3237;
	ld.f32 	%f3238, [%rd48+220];
	ld.f32 	%f3239, [%rd94+220];
	add.f32 	%f3240, %f3238, %f3239;
	st.f32 	[%rd94+220], %f3240;
	ld.f32 	%f3241, [%rd48+224];
	ld.f32 	%f3242, [%rd94+224];
	add.f32 	%f3243, %f3241, %f3242;
	st.f32 	[%rd94+224], %f3243;
	ld.f32 	%f3244, [%rd48+228];
	ld.f32 	%f3245, [%rd94+228];
	add.f32 	%f3246, %f3244, %f3245;
	st.f32 	[%rd94+228], %f3246;
	ld.f32 	%f3247, [%rd48+232];
	ld.f32 	%f3248, [%rd94+232];
	add.f32 	%f3249, %f3247, %f3248;
	st.f32 	[%rd94+232], %f3249;
	ld.f32 	%f3250, [%rd48+236];
	ld.f32 	%f3251, [%rd94+236];
	add.f32 	%f3252, %f3250, %f3251;
	st.f32 	[%rd94+236], %f3252;
	ld.f32 	%f3253, [%rd48+240];
	ld.f32 	%f3254, [%rd94+240];
	add.f32 	%f3255, %f3253, %f3254;
	st.f32 	[%rd94+240], %f3255;
	ld.f32 	%f3256, [%rd48+244];
	ld.f32 	%f3257, [%rd94+244];
	add.f32 	%f3258, %f3256, %f3257;
	st.f32 	[%rd94+244], %f3258;
	ld.f32 	%f3259, [%rd48+248];
	ld.f32 	%f3260, [%rd94+248];
	add.f32 	%f3261, %f3259, %f3260;
	st.f32 	[%rd94+248], %f3261;
	ld.f32 	%f3262, [%rd48+252];
	ld.f32 	%f3263, [%rd94+252];
	add.f32 	%f3264, %f3262, %f3263;
	st.f32 	[%rd94+252], %f3264;
$L__BB15_55:
	mov.b32 	%r81, 4;
	mov.b32 	%r82, 31;
	mov.b32 	%r83, -1;
	// begin inline asm
	shfl.sync.down.b32 %r74, %r55, %r81, %r82, %r83;
	// end inline asm
	// begin inline asm
	shfl.sync.down.b32 %r79, %r60, %r81, %r82, %r83;
	// end inline asm
	setp.gt.s32 	%p11, %r53, 27;
	@%p11 bra 	$L__BB15_57;
	mov.b64 	%rd49, {%r74, %r79};
	ld.f32 	%f3265, [%rd49];
	ld.f32 	%f3266, [%rd94];
	add.f32 	%f3267, %f3265, %f3266;
	st.f32 	[%rd94], %f3267;
	ld.f32 	%f3268, [%rd49+4];
	ld.f32 	%f3269, [%rd94+4];
	add.f32 	%f3270, %f3268, %f3269;
	st.f32 	[%rd94+4], %f3270;
	ld.f32 	%f3271, [%rd49+8];
	ld.f32 	%f3272, [%rd94+8];
	add.f32 	%f3273, %f3271, %f3272;
	st.f32 	[%rd94+8], %f3273;
	ld.f32 	%f3274, [%rd49+12];
	ld.f32 	%f3275, [%rd94+12];
	add.f32 	%f3276, %f3274, %f3275;
	st.f32 	[%rd94+12], %f3276;
	ld.f32 	%f3277, [%rd49+16];
	ld.f32 	%f3278, [%rd94+16];
	add.f32 	%f3279, %f3277, %f3278;
	st.f32 	[%rd94+16], %f3279;
	ld.f32 	%f3280, [%rd49+20];
	ld.f32 	%f3281, [%rd94+20];
	add.f32 	%f3282, %f3280, %f3281;
	st.f32 	[%rd94+20], %f3282;
	ld.f32 	%f3283, [%rd49+24];
	ld.f32 	%f3284, [%rd94+24];
	add.f32 	%f3285, %f3283, %f3284;
	st.f32 	[%rd94+24], %f3285;
	ld.f32 	%f3286, [%rd49+28];
	ld.f32 	%f3287, [%rd94+28];
	add.f32 	%f3288, %f3286, %f3287;
	st.f32 	[%rd94+28], %f3288;
	ld.f32 	%f3289, [%rd49+32];
	ld.f32 	%f3290, [%rd94+32];
	add.f32 	%f3291, %f3289, %f3290;
	st.f32 	[%rd94+32], %f3291;
	ld.f32 	%f3292, [%rd49+36];
	ld.f32 	%f3293, [%rd94+36];
	add.f32 	%f3294, %f3292, %f3293;
	st.f32 	[%rd94+36], %f3294;
	ld.f32 	%f3295, [%rd49+40];
	ld.f32 	%f3296, [%rd94+40];
	add.f32 	%f3297, %f3295, %f3296;
	st.f32 	[%rd94+40], %f3297;
	ld.f32 	%f3298, [%rd49+44];
	ld.f32 	%f3299, [%rd94+44];
	add.f32 	%f3300, %f3298, %f3299;
	st.f32 	[%rd94+44], %f3300;
	ld.f32 	%f3301, [%rd49+48];
	ld.f32 	%f3302, [%rd94+48];
	add.f32 	%f3303, %f3301, %f3302;
	st.f32 	[%rd94+48], %f3303;
	ld.f32 	%f3304, [%rd49+52];
	ld.f32 	%f3305, [%rd94+52];
	add.f32 	%f3306, %f3304, %f3305;
	st.f32 	[%rd94+52], %f3306;
	ld.f32 	%f3307, [%rd49+56];
	ld.f32 	%f3308, [%rd94+56];
	add.f32 	%f3309, %f3307, %f3308;
	st.f32 	[%rd94+56], %f3309;
	ld.f32 	%f3310, [%rd49+60];
	ld.f32 	%f3311, [%rd94+60];
	add.f32 	%f3312, %f3310, %f3311;
	st.f32 	[%rd94+60], %f3312;
	ld.f32 	%f3313, [%rd49+64];
	ld.f32 	%f3314, [%rd94+64];
	add.f32 	%f3315, %f3313, %f3314;
	st.f32 	[%rd94+64], %f3315;
	ld.f32 	%f3316, [%rd49+68];
	ld.f32 	%f3317, [%rd94+68];
	add.f32 	%f3318, %f3316, %f3317;
	st.f32 	[%rd94+68], %f3318;
	ld.f32 	%f3319, [%rd49+72];
	ld.f32 	%f3320, [%rd94+72];
	add.f32 	%f3321, %f3319, %f3320;
	st.f32 	[%rd94+72], %f3321;
	ld.f32 	%f3322, [%rd49+76];
	ld.f32 	%f3323, [%rd94+76];
	add.f32 	%f3324, %f3322, %f3323;
	st.f32 	[%rd94+76], %f3324;
	ld.f32 	%f3325, [%rd49+80];
	ld.f32 	%f3326, [%rd94+80];
	add.f32 	%f3327, %f3325, %f3326;
	st.f32 	[%rd94+80], %f3327;
	ld.f32 	%f3328, [%rd49+84];
	ld.f32 	%f3329, [%rd94+84];
	add.f32 	%f3330, %f3328, %f3329;
	st.f32 	[%rd94+84], %f3330;
	ld.f32 	%f3331, [%rd49+88];
	ld.f32 	%f3332, [%rd94+88];
	add.f32 	%f3333, %f3331, %f3332;
	st.f32 	[%rd94+88], %f3333;
	ld.f32 	%f3334, [%rd49+92];
	ld.f32 	%f3335, [%rd94+92];
	add.f32 	%f3336, %f3334, %f3335;
	st.f32 	[%rd94+92], %f3336;
	ld.f32 	%f3337, [%rd49+96];
	ld.f32 	%f3338, [%rd94+96];
	add.f32 	%f3339, %f3337, %f3338;
	st.f32 	[%rd94+96], %f3339;
	ld.f32 	%f3340, [%rd49+100];
	ld.f32 	%f3341, [%rd94+100];
	add.f32 	%f3342, %f3340, %f3341;
	st.f32 	[%rd94+100], %f3342;
	ld.f32 	%f3343, [%rd49+104];
	ld.f32 	%f3344, [%rd94+104];
	add.f32 	%f3345, %f3343, %f3344;
	st.f32 	[%rd94+104], %f3345;
	ld.f32 	%f3346, [%rd49+108];
	ld.f32 	%f3347, [%rd94+108];
	add.f32 	%f3348, %f3346, %f3347;
	st.f32 	[%rd94+108], %f3348;
	ld.f32 	%f3349, [%rd49+112];
	ld.f32 	%f3350, [%rd94+112];
	add.f32 	%f3351, %f3349, %f3350;
	st.f32 	[%rd94+112], %f3351;
	ld.f32 	%f3352, [%rd49+116];
	ld.f32 	%f3353, [%rd94+116];
	add.f32 	%f3354, %f3352, %f3353;
	st.f32 	[%rd94+116], %f3354;
	ld.f32 	%f3355, [%rd49+120];
	ld.f32 	%f3356, [%rd94+120];
	add.f32 	%f3357, %f3355, %f3356;
	st.f32 	[%rd94+120], %f3357;
	ld.f32 	%f3358, [%rd49+124];
	ld.f32 	%f3359, [%rd94+124];
	add.f32 	%f3360, %f3358, %f3359;
	st.f32 	[%rd94+124], %f3360;
	ld.f32 	%f3361, [%rd49+128];
	ld.f32 	%f3362, [%rd94+128];
	add.f32 	%f3363, %f3361, %f3362;
	st.f32 	[%rd94+128], %f3363;
	ld.f32 	%f3364, [%rd49+132];
	ld.f32 	%f3365, [%rd94+132];
	add.f32 	%f3366, %f3364, %f3365;
	st.f32 	[%rd94+132], %f3366;
	ld.f32 	%f3367, [%rd49+136];
	ld.f32 	%f3368, [%rd94+136];
	add.f32 	%f3369, %f3367, %f3368;
	st.f32 	[%rd94+136], %f3369;
	ld.f32 	%f3370, [%rd49+140];
	ld.f32 	%f3371, [%rd94+140];
	add.f32 	%f3372, %f3370, %f3371;
	st.f32 	[%rd94+140], %f3372;
	ld.f32 	%f3373, [%rd49+144];
	ld.f32 	%f3374, [%rd94+144];
	add.f32 	%f3375, %f3373, %f3374;
	st.f32 	[%rd94+144], %f3375;
	ld.f32 	%f3376, [%rd49+148];
	ld.f32 	%f3377, [%rd94+148];
	add.f32 	%f3378, %f3376, %f3377;
	st.f32 	[%rd94+148], %f3378;
	ld.f32 	%f3379, [%rd49+152];
	ld.f32 	%f3380, [%rd94+152];
	add.f32 	%f3381, %f3379, %f3380;
	st.f32 	[%rd94+152], %f3381;
	ld.f32 	%f3382, [%rd49+156];
	ld.f32 	%f3383, [%rd94+156];
	add.f32 	%f3384, %f3382, %f3383;
	st.f32 	[%rd94+156], %f3384;
	ld.f32 	%f3385, [%rd49+160];
	ld.f32 	%f3386, [%rd94+160];
	add.f32 	%f3387, %f3385, %f3386;
	st.f32 	[%rd94+160], %f3387;
	ld.f32 	%f3388, [%rd49+164];
	ld.f32 	%f3389, [%rd94+164];
	add.f32 	%f3390, %f3388, %f3389;
	st.f32 	[%rd94+164], %f3390;
	ld.f32 	%f3391, [%rd49+168];
	ld.f32 	%f3392, [%rd94+168];
	add.f32 	%f3393, %f3391, %f3392;
	st.f32 	[%rd94+168], %f3393;
	ld.f32 	%f3394, [%rd49+172];
	ld.f32 	%f3395, [%rd94+172];
	add.f32 	%f3396, %f3394, %f3395;
	st.f32 	[%rd94+172], %f3396;
	ld.f32 	%f3397, [%rd49+176];
	ld.f32 	%f3398, [%rd94+176];
	add.f32 	%f3399, %f3397, %f3398;
	st.f32 	[%rd94+176], %f3399;
	ld.f32 	%f3400, [%rd49+180];
	ld.f32 	%f3401, [%rd94+180];
	add.f32 	%f3402, %f3400, %f3401;
	st.f32 	[%rd94+180], %f3402;
	ld.f32 	%f3403, [%rd49+184];
	ld.f32 	%f3404, [%rd94+184];
	add.f32 	%f3405, %f3403, %f3404;
	st.f32 	[%rd94+184], %f3405;
	ld.f32 	%f3406, [%rd49+188];
	ld.f32 	%f3407, [%rd94+188];
	add.f32 	%f3408, %f3406, %f3407;
	st.f32 	[%rd94+188], %f3408;
	ld.f32 	%f3409, [%rd49+192];
	ld.f32 	%f3410, [%rd94+192];
	add.f32 	%f3411, %f3409, %f3410;
	st.f32 	[%rd94+192], %f3411;
	ld.f32 	%f3412, [%rd49+196];
	ld.f32 	%f3413, [%rd94+196];
	add.f32 	%f3414, %f3412, %f3413;
	st.f32 	[%rd94+196], %f3414;
	ld.f32 	%f3415, [%rd49+200];
	ld.f32 	%f3416, [%rd94+200];
	add.f32 	%f3417, %f3415, %f3416;
	st.f32 	[%rd94+200], %f3417;
	ld.f32 	%f3418, [%rd49+204];
	ld.f32 	%f3419, [%rd94+204];
	add.f32 	%f3420, %f3418, %f3419;
	st.f32 	[%rd94+204], %f3420;
	ld.f32 	%f3421, [%rd49+208];
	ld.f32 	%f3422, [%rd94+208];
	add.f32 	%f3423, %f3421, %f3422;
	st.f32 	[%rd94+208], %f3423;
	ld.f32 	%f3424, [%rd49+212];
	ld.f32 	%f3425, [%rd94+212];
	add.f32 	%f3426, %f3424, %f3425;
	st.f32 	[%rd94+212], %f3426;
	ld.f32 	%f3427, [%rd49+216];
	ld.f32 	%f3428, [%rd94+216];
	add.f32 	%f3429, %f3427, %f3428;
	st.f32 	[%rd94+216], %f3429;
	ld.f32 	%f3430, [%rd49+220];
	ld.f32 	%f3431, [%rd94+220];
	add.f32 	%f3432, %f3430, %f3431;
	st.f32 	[%rd94+220], %f3432;
	ld.f32 	%f3433, [%rd49+224];
	ld.f32 	%f3434, [%rd94+224];
	add.f32 	%f3435, %f3433, %f3434;
	st.f32 	[%rd94+224], %f3435;
	ld.f32 	%f3436, [%rd49+228];
	ld.f32 	%f3437, [%rd94+228];
	add.f32 	%f3438, %f3436, %f3437;
	st.f32 	[%rd94+228], %f3438;
	ld.f32 	%f3439, [%rd49+232];
	ld.f32 	%f3440, [%rd94+232];
	add.f32 	%f3441, %f3439, %f3440;
	st.f32 	[%rd94+232], %f3441;
	ld.f32 	%f3442, [%rd49+236];
	ld.f32 	%f3443, [%rd94+236];
	add.f32 	%f3444, %f3442, %f3443;
	st.f32 	[%rd94+236], %f3444;
	ld.f32 	%f3445, [%rd49+240];
	ld.f32 	%f3446, [%rd94+240];
	add.f32 	%f3447, %f3445, %f3446;
	st.f32 	[%rd94+240], %f3447;
	ld.f32 	%f3448, [%rd49+244];
	ld.f32 	%f3449, [%rd94+244];
	add.f32 	%f3450, %f3448, %f3449;
	st.f32 	[%rd94+244], %f3450;
	ld.f32 	%f3451, [%rd49+248];
	ld.f32 	%f3452, [%rd94+248];
	add.f32 	%f3453, %f3451, %f3452;
	st.f32 	[%rd94+248], %f3453;
	ld.f32 	%f3454, [%rd49+252];
	ld.f32 	%f3455, [%rd94+252];
	add.f32 	%f3456, %f3454, %f3455;
	st.f32 	[%rd94+252], %f3456;
$L__BB15_57:
	mov.b32 	%r91, 8;
	mov.b32 	%r92, 31;
	mov.b32 	%r93, -1;
	// begin inline asm
	shfl.sync.down.b32 %r84, %r55, %r91, %r92, %r93;
	// end inline asm
	// begin inline asm
	shfl.sync.down.b32 %r89, %r60, %r91, %r92, %r93;
	// end inline asm
	setp.gt.s32 	%p12, %r53, 23;
	@%p12 bra 	$L__BB15_59;
	mov.b64 	%rd50, {%r84, %r89};
	ld.f32 	%f3457, [%rd50];
	ld.f32 	%f3458, [%rd94];
	add.f32 	%f3459, %f3457, %f3458;
	st.f32 	[%rd94], %f3459;
	ld.f32 	%f3460, [%rd50+4];
	ld.f32 	%f3461, [%rd94+4];
	add.f32 	%f3462, %f3460, %f3461;
	st.f32 	[%rd94+4], %f3462;
	ld.f32 	%f3463, [%rd50+8];
	ld.f32 	%f3464, [%rd94+8];
	add.f32 	%f3465, %f3463, %f3464;
	st.f32 	[%rd94+8], %f3465;
	ld.f32 	%f3466, [%rd50+12];
	ld.f32 	%f3467, [%rd94+12];
	add.f32 	%f3468, %f3466, %f3467;
	st.f32 	[%rd94+12], %f3468;
	ld.f32 	%f3469, [%rd50+16];
	ld.f32 	%f3470, [%rd94+16];
	add.f32 	%f3471, %f3469, %f3470;
	st.f32 	[%rd94+16], %f3471;
	ld.f32 	%f3472, [%rd50+20];
	ld.f32 	%f3473, [%rd94+20];
	add.f32 	%f3474, %f3472, %f3473;
	st.f32 	[%rd94+20], %f3474;
	ld.f32 	%f3475, [%rd50+24];
	ld.f32 	%f3476, [%rd94+24];
	add.f32 	%f3477, %f3475, %f3476;
	st.f32 	[%rd94+24], %f3477;
	ld.f32 	%f3478, [%rd50+28];
	ld.f32 	%f3479, [%rd94+28];
	add.f32 	%f3480, %f3478, %f3479;
	st.f32 	[%rd94+28], %f3480;
	ld.f32 	%f3481, [%rd50+32];
	ld.f32 	%f3482, [%rd94+32];
	add.f32 	%f3483, %f3481, %f3482;
	st.f32 	[%rd94+32], %f3483;
	ld.f32 	%f3484, [%rd50+36];
	ld.f32 	%f3485, [%rd94+36];
	add.f32 	%f3486, %f3484, %f3485;
	st.f32 	[%rd94+36], %f3486;
	ld.f32 	%f3487, [%rd50+40];
	ld.f32 	%f3488, [%rd94+40];
	add.f32 	%f3489, %f3487, %f3488;
	st.f32 	[%rd94+40], %f3489;
	ld.f32 	%f3490, [%rd50+44];
	ld.f32 	%f3491, [%rd94+44];
	add.f32 	%f3492, %f3490, %f3491;
	st.f32 	[%rd94+44], %f3492;
	ld.f32 	%f3493, [%rd50+48];
	ld.f32 	%f3494, [%rd94+48];
	add.f32 	%f3495, %f3493, %f3494;
	st.f32 	[%rd94+48], %f3495;
	ld.f32 	%f3496, [%rd50+52];
	ld.f32 	%f3497, [%rd94+52];
	add.f32 	%f3498, %f3496, %f3497;
	st.f32 	[%rd94+52], %f3498;
	ld.f32 	%f3499, [%rd50+56];
	ld.f32 	%f3500, [%rd94+56];
	add.f32 	%f3501, %f3499, %f3500;
	st.f32 	[%rd94+56], %f3501;
	ld.f32 	%f3502, [%rd50+60];
	ld.f32 	%f3503, [%rd94+60];
	add.f32 	%f3504, %f3502, %f3503;
	st.f32 	[%rd94+60], %f3504;
	ld.f32 	%f3505, [%rd50+64];
	ld.f32 	%f3506, [%rd94+64];
	add.f32 	%f3507, %f3505, %f3506;
	st.f32 	[%rd94+64], %f3507;
	ld.f32 	%f3508, [%rd50+68];
	ld.f32 	%f3509, [%rd94+68];
	add.f32 	%f3510, %f3508, %f3509;
	st.f32 	[%rd94+68], %f3510;
	ld.f32 	%f3511, [%rd50+72];
	ld.f32 	%f3512, [%rd94+72];
	add.f32 	%f3513, %f3511, %f3512;
	st.f32 	[%rd94+72], %f3513;
	ld.f32 	%f3514, [%rd50+76];
	ld.f32 	%f3515, [%rd94+76];
	add.f32 	%f3516, %f3514, %f3515;
	st.f32 	[%rd94+76], %f3516;
	ld.f32 	%f3517, [%rd50+80];
	ld.f32 	%f3518, [%rd94+80];
	add.f32 	%f3519, %f3517, %f3518;
	st.f32 	[%rd94+80], %f3519;
	ld.f32 	%f3520, [%rd50+84];
	ld.f32 	%f3521, [%rd94+84];
	add.f32 	%f3522, %f3520, %f3521;
	st.f32 	[%rd94+84], %f3522;
	ld.f32 	%f3523, [%rd50+88];
	ld.f32 	%f3524, [%rd94+88];
	add.f32 	%f3525, %f3523, %f3524;
	st.f32 	[%rd94+88], %f3525;
	ld.f32 	%f3526, [%rd50+92];
	ld.f32 	%f3527, [%rd94+92];
	add.f32 	%f3528, %f3526, %f3527;
	st.f32 	[%rd94+92], %f3528;
	ld.f32 	%f3529, [%rd50+96];
	ld.f32 	%f3530, [%rd94+96];
	add.f32 	%f3531, %f3529, %f3530;
	st.f32 	[%rd94+96], %f3531;
	ld.f32 	%f3532, [%rd50+100];
	ld.f32 	%f3533, [%rd94+100];
	add.f32 	%f3534, %f3532, %f3533;
	st.f32 	[%rd94+100], %f3534;
	ld.f32 	%f3535, [%rd50+104];
	ld.f32 	%f3536, [%rd94+104];
	add.f32 	%f3537, %f3535, %f3536;
	st.f32 	[%rd94+104], %f3537;
	ld.f32 	%f3538, [%rd50+108];
	ld.f32 	%f3539, [%rd94+108];
	add.f32 	%f3540, %f3538, %f3539;
	st.f32 	[%rd94+108], %f3540;
	ld.f32 	%f3541, [%rd50+112];
	ld.f32 	%f3542, [%rd94+112];
	add.f32 	%f3543, %f3541, %f3542;
	st.f32 	[%rd94+112], %f3543;
	ld.f32 	%f3544, [%rd50+116];
	ld.f32 	%f3545, [%rd94+116];
	add.f32 	%f3546, %f3544, %f3545;
	st.f32 	[%rd94+116], %f3546;
	ld.f32 	%f3547, [%rd50+120];
	ld.f32 	%f3548, [%rd94+120];
	add.f32 	%f3549, %f3547, %f3548;
	st.f32 	[%rd94+120], %f3549;
	ld.f32 	%f3550, [%rd50+124];
	ld.f32 	%f3551, [%rd94+124];
	add.f32 	%f3552, %f3550, %f3551;
	st.f32 	[%rd94+124], %f3552;
	ld.f32 	%f3553, [%rd50+128];
	ld.f32 	%f3554, [%rd94+128];
	add.f32 	%f3555, %f3553, %f3554;
	st.f32 	[%rd94+128], %f3555;
	ld.f32 	%f3556, [%rd50+132];
	ld.f32 	%f3557, [%rd94+132];
	add.f32 	%f3558, %f3556, %f3557;
	st.f32 	[%rd94+132], %f3558;
	ld.f32 	%f3559, [%rd50+136];
	ld.f32 	%f3560, [%rd94+136];
	add.f32 	%f3561, %f3559, %f3560;
	st.f32 	[%rd94+136], %f3561;
	ld.f32 	%f3562, [%rd50+140];
	ld.f32 	%f3563, [%rd94+140];
	add.f32 	%f3564, %f3562, %f3563;
	st.f32 	[%rd94+140], %f3564;
	ld.f32 	%f3565, [%rd50+144];
	ld.f32 	%f3566, [%rd94+144];
	add.f32 	%f3567, %f3565, %f3566;
	st.f32 	[%rd94+144], %f3567;
	ld.f32 	%f3568, [%rd50+148];
	ld.f32 	%f3569, [%rd94+148];
	add.f32 	%f3570, %f3568, %f3569;
	st.f32 	[%rd94+148], %f3570;
	ld.f32 	%f3571, [%rd50+152];
	ld.f32 	%f3572, [%rd94+152];
	add.f32 	%f3573, %f3571, %f3572;
	st.f32 	[%rd94+152], %f3573;
	ld.f32 	%f3574, [%rd50+156];
	ld.f32 	%f3575, [%rd94+156];
	add.f32 	%f3576, %f3574, %f3575;
	st.f32 	[%rd94+156], %f3576;
	ld.f32 	%f3577, [%rd50+160];
	ld.f32 	%f3578, [%rd94+160];
	add.f32 	%f3579, %f3577, %f3578;
	st.f32 	[%rd94+160], %f3579;
	ld.f32 	%f3580, [%rd50+164];
	ld.f32 	%f3581, [%rd94+164];
	add.f32 	%f3582, %f3580, %f3581;
	st.f32 	[%rd94+164], %f3582;
	ld.f32 	%f3583, [%rd50+168];
	ld.f32 	%f3584, [%rd94+168];
	add.f32 	%f3585, %f3583, %f3584;
	st.f32 	[%rd94+168], %f3585;
	ld.f32 	%f3586, [%rd50+172];
	ld.f32 	%f3587, [%rd94+172];
	add.f32 	%f3588, %f3586, %f3587;
	st.f32 	[%rd94+172], %f3588;
	ld.f32 	%f3589, [%rd50+176];
	ld.f32 	%f3590, [%rd94+176];
	add.f32 	%f3591, %f3589, %f3590;
	st.f32 	[%rd94+176], %f3591;
	ld.f32 	%f3592, [%rd50+180];
	ld.f32 	%f3593, [%rd94+180];
	add.f32 	%f3594, %f3592, %f3593;
	st.f32 	[%rd94+180], %f3594;
	ld.f32 	%f3595, [%rd50+184];
	ld.f32 	%f3596, [%rd94+184];
	add.f32 	%f3597, %f3595, %f3596;
	st.f32 	[%rd94+184], %f3597;
	ld.f32 	%f3598, [%rd50+188];
	ld.f32 	%f3599, [%rd94+188];
	add.f32 	%f3600, %f3598, %f3599;
	st.f32 	[%rd94+188], %f3600;
	ld.f32 	%f3601, [%rd50+192];
	ld.f32 	%f3602, [%rd94+192];
	add.f32 	%f3603, %f3601, %f3602;
	st.f32 	[%rd94+192], %f3603;
	ld.f32 	%f3604, [%rd50+196];
	ld.f32 	%f3605, [%rd94+196];
	add.f32 	%f3606, %f3604, %f3605;
	st.f32 	[%rd94+196], %f3606;
	ld.f32 	%f3607, [%rd50+200];
	ld.f32 	%f3608, [%rd94+200];
	add.f32 	%f3609, %f3607, %f3608;
	st.f32 	[%rd94+200], %f3609;
	ld.f32 	%f3610, [%rd50+204];
	ld.f32 	%f3611, [%rd94+204];
	add.f32 	%f3612, %f3610, %f3611;
	st.f32 	[%rd94+204], %f3612;
	ld.f32 	%f3613, [%rd50+208];
	ld.f32 	%f3614, [%rd94+208];
	add.f32 	%f3615, %f3613, %f3614;
	st.f32 	[%rd94+208], %f3615;
	ld.f32 	%f3616, [%rd50+212];
	ld.f32 	%f3617, [%rd94+212];
	add.f32 	%f3618, %f3616, %f3617;
	st.f32 	[%rd94+212], %f3618;
	ld.f32 	%f3619, [%rd50+216];
	ld.f32 	%f3620, [%rd94+216];
	add.f32 	%f3621, %f3619, %f3620;
	st.f32 	[%rd94+216], %f3621;
	ld.f32 	%f3622, [%rd50+220];
	ld.f32 	%f3623, [%rd94+220];
	add.f32 	%f3624, %f3622, %f3623;
	st.f32 	[%rd94+220], %f3624;
	ld.f32 	%f3625, [%rd50+224];
	ld.f32 	%f3626, [%rd94+224];
	add.f32 	%f3627, %f3625, %f3626;
	st.f32 	[%rd94+224], %f3627;
	ld.f32 	%f3628, [%rd50+228];
	ld.f32 	%f3629, [%rd94+228];
	add.f32 	%f3630, %f3628, %f3629;
	st.f32 	[%rd94+228], %f3630;
	ld.f32 	%f3631, [%rd50+232];
	ld.f32 	%f3632, [%rd94+232];
	add.f32 	%f3633, %f3631, %f3632;
	st.f32 	[%rd94+232], %f3633;
	ld.f32 	%f3634, [%rd50+236];
	ld.f32 	%f3635, [%rd94+236];
	add.f32 	%f3636, %f3634, %f3635;
	st.f32 	[%rd94+236], %f3636;
	ld.f32 	%f3637, [%rd50+240];
	ld.f32 	%f3638, [%rd94+240];
	add.f32 	%f3639, %f3637, %f3638;
	st.f32 	[%rd94+240], %f3639;
	ld.f32 	%f3640, [%rd50+244];
	ld.f32 	%f3641, [%rd94+244];
	add.f32 	%f3642, %f3640, %f3641;
	st.f32 	[%rd94+244], %f3642;
	ld.f32 	%f3643, [%rd50+248];
	ld.f32 	%f3644, [%rd94+248];
	add.f32 	%f3645, %f3643, %f3644;
	st.f32 	[%rd94+248], %f3645;
	ld.f32 	%f3646, [%rd50+252];
	ld.f32 	%f3647, [%rd94+252];
	add.f32 	%f3648, %f3646, %f3647;
	st.f32 	[%rd94+252], %f3648;
$L__BB15_59:
	mov.b32 	%r101, 16;
	mov.b32 	%r102, 31;
	mov.b32 	%r103, -1;
	// begin inline asm
	shfl.sync.down.b32 %r94, %r55, %r101, %r102, %r103;
	// end inline asm
	// begin inline asm
	shfl.sync.down.b32 %r99, %r60, %r101, %r102, %r103;
	// end inline asm
	setp.gt.s32 	%p13, %r53, 15;
	@%p13 bra 	$L__BB15_62;
	mov.b64 	%rd51, {%r94, %r99};
	ld.f32 	%f3649, [%rd51];
	ld.f32 	%f3650, [%rd94];
	add.f32 	%f3651, %f3649, %f3650;
	st.f32 	[%rd94], %f3651;
	ld.f32 	%f3652, [%rd51+4];
	ld.f32 	%f3653, [%rd94+4];
	add.f32 	%f3654, %f3652, %f3653;
	st.f32 	[%rd94+4], %f3654;
	ld.f32 	%f3655, [%rd51+8];
	ld.f32 	%f3656, [%rd94+8];
	add.f32 	%f3657, %f3655, %f3656;
	st.f32 	[%rd94+8], %f3657;
	ld.f32 	%f3658, [%rd51+12];
	ld.f32 	%f3659, [%rd94+12];
	add.f32 	%f3660, %f3658, %f3659;
	st.f32 	[%rd94+12], %f3660;
	ld.f32 	%f3661, [%rd51+16];
	ld.f32 	%f3662, [%rd94+16];
	add.f32 	%f3663, %f3661, %f3662;
	st.f32 	[%rd94+16], %f3663;
	ld.f32 	%f3664, [%rd51+20];
	ld.f32 	%f3665, [%rd94+20];
	add.f32 	%f3666, %f3664, %f3665;
	st.f32 	[%rd94+20], %f3666;
	ld.f32 	%f3667, [%rd51+24];
	ld.f32 	%f3668, [%rd94+24];
	add.f32 	%f3669, %f3667, %f3668;
	st.f32 	[%rd94+24], %f3669;
	ld.f32 	%f3670, [%rd51+28];
	ld.f32 	%f3671, [%rd94+28];
	add.f32 	%f3672, %f3670, %f3671;
	st.f32 	[%rd94+28], %f3672;
	ld.f32 	%f3673, [%rd51+32];
	ld.f32 	%f3674, [%rd94+32];
	add.f32 	%f3675, %f3673, %f3674;
	st.f32 	[%rd94+32], %f3675;
	ld.f32 	%f3676, [%rd51+36];
	ld.f32 	%f3677, [%rd94+36];
	add.f32 	%f3678, %f3676, %f3677;
	st.f32 	[%rd94+36], %f3678;
	ld.f32 	%f3679, [%rd51+40];
	ld.f32 	%f3680, [%rd94+40];
	add.f32 	%f3681, %f3679, %f3680;
	st.f32 	[%rd94+40], %f3681;
	ld.f32 	%f3682, [%rd51+44];
	ld.f32 	%f3683, [%rd94+44];
	add.f32 	%f3684, %f3682, %f3683;
	st.f32 	[%rd94+44], %f3684;
	ld.f32 	%f3685, [%rd51+48];
	ld.f32 	%f3686, [%rd94+48];
	add.f32 	%f3687, %f3685, %f3686;
	st.f32 	[%rd94+48], %f3687;
	ld.f32 	%f3688, [%rd51+52];
	ld.f32 	%f3689, [%rd94+52];
	add.f32 	%f3690, %f3688, %f3689;
	st.f32 	[%rd94+52], %f3690;
	ld.f32 	%f3691, [%rd51+56];
	ld.f32 	%f3692, [%rd94+56];
	add.f32 	%f3693, %f3691, %f3692;
	st.f32 	[%rd94+56], %f3693;
	ld.f32 	%f3694, [%rd51+60];
	ld.f32 	%f3695, [%rd94+60];
	add.f32 	%f3696, %f3694, %f3695;
	st.f32 	[%rd94+60], %f3696;
	ld.f32 	%f3697, [%rd51+64];
	ld.f32 	%f3698, [%rd94+64];
	add.f32 	%f3699, %f3697, %f3698;
	st.f32 	[%rd94+64], %f3699;
	ld.f32 	%f3700, [%rd51+68];
	ld.f32 	%f3701, [%rd94+68];
	add.f32 	%f3702, %f3700, %f3701;
	st.f32 	[%rd94+68], %f3702;
	ld.f32 	%f3703, [%rd51+72];
	ld.f32 	%f3704, [%rd94+72];
	add.f32 	%f3705, %f3703, %f3704;
	st.f32 	[%rd94+72], %f3705;
	ld.f32 	%f3706, [%rd51+76];
	ld.f32 	%f3707, [%rd94+76];
	add.f32 	%f3708, %f3706, %f3707;
	st.f32 	[%rd94+76], %f3708;
	ld.f32 	%f3709, [%rd51+80];
	ld.f32 	%f3710, [%rd94+80];
	add.f32 	%f3711, %f3709, %f3710;
	st.f32 	[%rd94+80], %f3711;
	ld.f32 	%f3712, [%rd51+84];
	ld.f32 	%f3713, [%rd94+84];
	add.f32 	%f3714, %f3712, %f3713;
	st.f32 	[%rd94+84], %f3714;
	ld.f32 	%f3715, [%rd51+88];
	ld.f32 	%f3716, [%rd94+88];
	add.f32 	%f3717, %f3715, %f3716;
	st.f32 	[%rd94+88], %f3717;
	ld.f32 	%f3718, [%rd51+92];
	ld.f32 	%f3719, [%rd94+92];
	add.f32 	%f3720, %f3718, %f3719;
	st.f32 	[%rd94+92], %f3720;
	ld.f32 	%f3721, [%rd51+96];
	ld.f32 	%f3722, [%rd94+96];
	add.f32 	%f3723, %f3721, %f3722;
	st.f32 	[%rd94+96], %f3723;
	ld.f32 	%f3724, [%rd51+100];
	ld.f32 	%f3725, [%rd94+100];
	add.f32 	%f3726, %f3724, %f3725;
	st.f32 	[%rd94+100], %f3726;
	ld.f32 	%f3727, [%rd51+104];
	ld.f32 	%f3728, [%rd94+104];
	add.f32 	%f3729, %f3727, %f3728;
	st.f32 	[%rd94+104], %f3729;
	ld.f32 	%f3730, [%rd51+108];
	ld.f32 	%f3731, [%rd94+108];
	add.f32 	%f3732, %f3730, %f3731;
	st.f32 	[%rd94+108], %f3732;
	ld.f32 	%f3733, [%rd51+112];
	ld.f32 	%f3734, [%rd94+112];
	add.f32 	%f3735, %f3733, %f3734;
	st.f32 	[%rd94+112], %f3735;
	ld.f32 	%f3736, [%rd51+116];
	ld.f32 	%f3737, [%rd94+116];
	add.f32 	%f3738, %f3736, %f3737;
	st.f32 	[%rd94+116], %f3738;
	ld.f32 	%f3739, [%rd51+120];
	ld.f32 	%f3740, [%rd94+120];
	add.f32 	%f3741, %f3739, %f3740;
	st.f32 	[%rd94+120], %f3741;
	ld.f32 	%f3742, [%rd51+124];
	ld.f32 	%f3743, [%rd94+124];
	add.f32 	%f3744, %f3742, %f3743;
	st.f32 	[%rd94+124], %f3744;
	ld.f32 	%f3745, [%rd51+128];
	ld.f32 	%f3746, [%rd94+128];
	add.f32 	%f3747, %f3745, %f3746;
	st.f32 	[%rd94+128], %f3747;
	ld.f32 	%f3748, [%rd51+132];
	ld.f32 	%f3749, [%rd94+132];
	add.f32 	%f3750, %f3748, %f3749;
	st.f32 	[%rd94+132], %f3750;
	ld.f32 	%f3751, [%rd51+136];
	ld.f32 	%f3752, [%rd94+136];
	add.f32 	%f3753, %f3751, %f3752;
	st.f32 	[%rd94+136], %f3753;
	ld.f32 	%f3754, [%rd51+140];
	ld.f32 	%f3755, [%rd94+140];
	add.f32 	%f3756, %f3754, %f3755;
	st.f32 	[%rd94+140], %f3756;
	ld.f32 	%f3757, [%rd51+144];
	ld.f32 	%f3758, [%rd94+144];
	add.f32 	%f3759, %f3757, %f3758;
	st.f32 	[%rd94+144], %f3759;
	ld.f32 	%f3760, [%rd51+148];
	ld.f32 	%f3761, [%rd94+148];
	add.f32 	%f3762, %f3760, %f3761;
	st.f32 	[%rd94+148], %f3762;
	ld.f32 	%f3763, [%rd51+152];
	ld.f32 	%f3764, [%rd94+152];
	add.f32 	%f3765, %f3763, %f3764;
	st.f32 	[%rd94+152], %f3765;
	ld.f32 	%f3766, [%rd51+156];
	ld.f32 	%f3767, [%rd94+156];
	add.f32 	%f3768, %f3766, %f3767;
	st.f32 	[%rd94+156], %f3768;
	ld.f32 	%f3769, [%rd51+160];
	ld.f32 	%f3770, [%rd94+160];
	add.f32 	%f3771, %f3769, %f3770;
	st.f32 	[%rd94+160], %f3771;
	ld.f32 	%f3772, [%rd51+164];
	ld.f32 	%f3773, [%rd94+164];
	add.f32 	%f3774, %f3772, %f3773;
	st.f32 	[%rd94+164], %f3774;
	ld.f32 	%f3775, [%rd51+168];
	ld.f32 	%f3776, [%rd94+168];
	add.f32 	%f3777, %f3775, %f3776;
	st.f32 	[%rd94+168], %f3777;
	ld.f32 	%f3778, [%rd51+172];
	ld.f32 	%f3779, [%rd94+172];
	add.f32 	%f3780, %f3778, %f3779;
	st.f32 	[%rd94+172], %f3780;
	ld.f32 	%f3781, [%rd51+176];
	ld.f32 	%f3782, [%rd94+176];
	add.f32 	%f3783, %f3781, %f3782;
	st.f32 	[%rd94+176], %f3783;
	ld.f32 	%f3784, [%rd51+180];
	ld.f32 	%f3785, [%rd94+180];
	add.f32 	%f3786, %f3784, %f3785;
	st.f32 	[%rd94+180], %f3786;
	ld.f32 	%f3787, [%rd51+184];
	ld.f32 	%f3788, [%rd94+184];
	add.f32 	%f3789, %f3787, %f3788;
	st.f32 	[%rd94+184], %f3789;
	ld.f32 	%f3790, [%rd51+188];
	ld.f32 	%f3791, [%rd94+188];
	add.f32 	%f3792, %f3790, %f3791;
	st.f32 	[%rd94+188], %f3792;
	ld.f32 	%f3793, [%rd51+192];
	ld.f32 	%f3794, [%rd94+192];
	add.f32 	%f3795, %f3793, %f3794;
	st.f32 	[%rd94+192], %f3795;
	ld.f32 	%f3796, [%rd51+196];
	ld.f32 	%f3797, [%rd94+196];
	add.f32 	%f3798, %f3796, %f3797;
	st.f32 	[%rd94+196], %f3798;
	ld.f32 	%f3799, [%rd51+200];
	ld.f32 	%f3800, [%rd94+200];
	add.f32 	%f3801, %f3799, %f3800;
	st.f32 	[%rd94+200], %f3801;
	ld.f32 	%f3802, [%rd51+204];
	ld.f32 	%f3803, [%rd94+204];
	add.f32 	%f3804, %f3802, %f3803;
	st.f32 	[%rd94+204], %f3804;
	ld.f32 	%f3805, [%rd51+208];
	ld.f32 	%f3806, [%rd94+208];
	add.f32 	%f3807, %f3805, %f3806;
	st.f32 	[%rd94+208], %f3807;
	ld.f32 	%f3808, [%rd51+212];
	ld.f32 	%f3809, [%rd94+212];
	add.f32 	%f3810, %f3808, %f3809;
	st.f32 	[%rd94+212], %f3810;
	ld.f32 	%f3811, [%rd51+216];
	ld.f32 	%f3812, [%rd94+216];
	add.f32 	%f3813, %f3811, %f3812;
	st.f32 	[%rd94+216], %f3813;
	ld.f32 	%f3814, [%rd51+220];
	ld.f32 	%f3815, [%rd94+220];
	add.f32 	%f3816, %f3814, %f3815;
	st.f32 	[%rd94+220], %f3816;
	ld.f32 	%f3817, [%rd51+224];
	ld.f32 	%f3818, [%rd94+224];
	add.f32 	%f3819, %f3817, %f3818;
	st.f32 	[%rd94+224], %f3819;
	ld.f32 	%f3820, [%rd51+228];
	ld.f32 	%f3821, [%rd94+228];
	add.f32 	%f3822, %f3820, %f3821;
	st.f32 	[%rd94+228], %f3822;
	ld.f32 	%f3823, [%rd51+232];
	ld.f32 	%f3824, [%rd94+232];
	add.f32 	%f3825, %f3823, %f3824;
	st.f32 	[%rd94+232], %f3825;
	ld.f32 	%f3826, [%rd51+236];
	ld.f32 	%f3827, [%rd94+236];
	add.f32 	%f3828, %f3826, %f3827;
	st.f32 	[%rd94+236], %f3828;
	ld.f32 	%f3829, [%rd51+240];
	ld.f32 	%f3830, [%rd94+240];
	add.f32 	%f3831, %f3829, %f3830;
	st.f32 	[%rd94+240], %f3831;
	ld.f32 	%f3832, [%rd51+244];
	ld.f32 	%f3833, [%rd94+244];
	add.f32 	%f3834, %f3832, %f3833;
	st.f32 	[%rd94+244], %f3834;
	ld.f32 	%f3835, [%rd51+248];
	ld.f32 	%f3836, [%rd94+248];
	add.f32 	%f3837, %f3835, %f3836;
	st.f32 	[%rd94+248], %f3837;
	ld.f32 	%f3838, [%rd51+252];
	ld.f32 	%f3839, [%rd94+252];
	add.f32 	%f3840, %f3838, %f3839;
	st.f32 	[%rd94+252], %f3840;
	setp.ne.s32 	%p14, %r53, 0;
	@%p14 bra 	$L__BB15_62;
	shr.u32 	%r104, %r34, 2;
	and.b32  	%r105, %r104, 248;
	mov.u32 	%r106, _ZZN3cub18CUB_300001_SM_10006detail6reduce28DeviceReduceSingleTileKernelINS2_10policy_hubIPfy9sum_deltaE10Policy1000EN6thrust24THRUST_300001_SM_1000_NS6detail15normal_iteratorINSA_10device_ptrIS5_EEEEPS5_yS6_S5_S5_N4cuda3std3__410__identityEEEvT0_T1_T2_T3_T4_T6_E12temp_storage;
	add.s32 	%r107, %r106, %r105;
	st.shared.u64 	[%r107+8], %rd94;
$L__BB15_62:
	bar.sync 	0;
	setp.ne.s32 	%p15, %r34, 0;
	@%p15 bra 	$L__BB15_64;
	ld.shared.u64 	%rd52, [_ZZN3cub18CUB_300001_SM_10006detail6reduce28DeviceReduceSingleTileKernelINS2_10policy_hubIPfy9sum_deltaE10Policy1000EN6thrust24THRUST_300001_SM_1000_NS6detail15normal_iteratorINSA_10device_ptrIS5_EEEEPS5_yS6_S5_S5_N4cuda3std3__410__identityEEEvT0_T1_T2_T3_T4_T6_E12temp_storage+16];
	ld.f32 	%f3841, [%rd52];
	ld.f32 	%f3842, [%rd94];
	add.f32 	%f3843, %f3841, %f3842;
	st.f32 	[%rd94], %f3843;
	ld.f32 	%f3844, [%rd52+4];
	ld.f32 	%f3845, [%rd94+4];
	add.f32 	%f3846, %f3844, %f3845;
	st.f32 	[%rd94+4], %f3846;
	ld.f32 	%f3847, [%rd52+8];
	ld.f32 	%f3848, [%rd94+8];
	add.f32 	%f3849, %f3847, %f3848;
	st.f32 	[%rd94+8], %f3849;
	ld.f32 	%f3850, [%rd52+12];
	ld.f32 	%f3851, [%rd94+12];
	add.f32 	%f3852, %f3850, %f3851;
	st.f32 	[%rd94+12], %f3852;
	ld.f32 	%f3853, [%rd52+16];
	ld.f32 	%f3854, [%rd94+16];
	add.f32 	%f3855, %f3853, %f3854;
	st.f32 	[%rd94+16], %f3855;
	ld.f32 	%f3856, [%rd52+20];
	ld.f32 	%f3857, [%rd94+20];
	add.f32 	%f3858, %f3856, %f3857;
	st.f32 	[%rd94+20], %f3858;
	ld.f32 	%f3859, [%rd52+24];
	ld.f32 	%f3860, [%rd94+24];
	add.f32 	%f3861, %f3859, %f3860;
	st.f32 	[%rd94+24], %f3861;
	ld.f32 	%f3862, [%rd52+28];
	ld.f32 	%f3863, [%rd94+28];
	add.f32 	%f3864, %f3862, %f3863;
	st.f32 	[%rd94+28], %f3864;
	ld.f32 	%f3865, [%rd52+32];
	ld.f32 	%f3866, [%rd94+32];
	add.f32 	%f3867, %f3865, %f3866;
	st.f32 	[%rd94+32], %f3867;
	ld.f32 	%f3868, [%rd52+36];
	ld.f32 	%f3869, [%rd94+36];
	add.f32 	%f3870, %f3868, %f3869;
	st.f32 	[%rd94+36], %f3870;
	ld.f32 	%f3871, [%rd52+40];
	ld.f32 	%f3872, [%rd94+40];
	add.f32 	%f3873, %f3871, %f3872;
	st.f32 	[%rd94+40], %f3873;
	ld.f32 	%f3874, [%rd52+44];
	ld.f32 	%f3875, [%rd94+44];
	add.f32 	%f3876, %f3874, %f3875;
	st.f32 	[%rd94+44], %f3876;
	ld.f32 	%f3877, [%rd52+48];
	ld.f32 	%f3878, [%rd94+48];
	add.f32 	%f3879, %f3877, %f3878;
	st.f32 	[%rd94+48], %f3879;
	ld.f32 	%f3880, [%rd52+52];
	ld.f32 	%f3881, [%rd94+52];
	add.f32 	%f3882, %f3880, %f3881;
	st.f32 	[%rd94+52], %f3882;
	ld.f32 	%f3883, [%rd52+56];
	ld.f32 	%f3884, [%rd94+56];
	add.f32 	%f3885, %f3883, %f3884;
	st.f32 	[%rd94+56], %f3885;
	ld.f32 	%f3886, [%rd52+60];
	ld.f32 	%f3887, [%rd94+60];
	add.f32 	%f3888, %f3886, %f3887;
	st.f32 	[%rd94+60], %f3888;
	ld.f32 	%f3889, [%rd52+64];
	ld.f32 	%f3890, [%rd94+64];
	add.f32 	%f3891, %f3889, %f3890;
	st.f32 	[%rd94+64], %f3891;
	ld.f32 	%f3892, [%rd52+68];
	ld.f32 	%f3893, [%rd94+68];
	add.f32 	%f3894, %f3892, %f3893;
	st.f32 	[%rd94+68], %f3894;
	ld.f32 	%f3895, [%rd52+72];
	ld.f32 	%f3896, [%rd94+72];
	add.f32 	%f3897, %f3895, %f3896;
	st.f32 	[%rd94+72], %f3897;
	ld.f32 	%f3898, [%rd52+76];
	ld.f32 	%f3899, [%rd94+76];
	add.f32 	%f3900, %f3898, %f3899;
	st.f32 	[%rd94+76], %f3900;
	ld.f32 	%f3901, [%rd52+80];
	ld.f32 	%f3902, [%rd94+80];
	add.f32 	%f3903, %f3901, %f3902;
	st.f32 	[%rd94+80], %f3903;
	ld.f32 	%f3904, [%rd52+84];
	ld.f32 	%f3905, [%rd94+84];
	add.f32 	%f3906, %f3904, %f3905;
	st.f32 	[%rd94+84], %f3906;
	ld.f32 	%f3907, [%rd52+88];
	ld.f32 	%f3908, [%rd94+88];
	add.f32 	%f3909, %f3907, %f3908;
	st.f32 	[%rd94+88], %f3909;
	ld.f32 	%f3910, [%rd52+92];
	ld.f32 	%f3911, [%rd94+92];
	add.f32 	%f3912, %f3910, %f3911;
	st.f32 	[%rd94+92], %f3912;
	ld.f32 	%f3913, [%rd52+96];
	ld.f32 	%f3914, [%rd94+96];
	add.f32 	%f3915, %f3913, %f3914;
	st.f32 	[%rd94+96], %f3915;
	ld.f32 	%f3916, [%rd52+100];
	ld.f32 	%f3917, [%rd94+100];
	add.f32 	%f3918, %f3916, %f3917;
	st.f32 	[%rd94+100], %f3918;
	ld.f32 	%f3919, [%rd52+104];
	ld.f32 	%f3920, [%rd94+104];
	add.f32 	%f3921, %f3919, %f3920;
	st.f32 	[%rd94+104], %f3921;
	ld.f32 	%f3922, [%rd52+108];
	ld.f32 	%f3923, [%rd94+108];
	add.f32 	%f3924, %f3922, %f3923;
	st.f32 	[%rd94+108], %f3924;
	ld.f32 	%f3925, [%rd52+112];
	ld.f32 	%f3926, [%rd94+112];
	add.f32 	%f3927, %f3925, %f3926;
	st.f32 	[%rd94+112], %f3927;
	ld.f32 	%f3928, [%rd52+116];
	ld.f32 	%f3929, [%rd94+116];
	add.f32 	%f3930, %f3928, %f3929;
	st.f32 	[%rd94+116], %f3930;
	ld.f32 	%f3931, [%rd52+120];
	ld.f32 	%f3932, [%rd94+120];
	add.f32 	%f3933, %f3931, %f3932;
	st.f32 	[%rd94+120], %f3933;
	ld.f32 	%f3934, [%rd52+124];
	ld.f32 	%f3935, [%rd94+124];
	add.f32 	%f3936, %f3934, %f3935;
	st.f32 	[%rd94+124], %f3936;
	ld.f32 	%f3937, [%rd52+128];
	ld.f32 	%f3938, [%rd94+128];
	add.f32 	%f3939, %f3937, %f3938;
	st.f32 	[%rd94+128], %f3939;
	ld.f32 	%f3940, [%rd52+132];
	ld.f32 	%f3941, [%rd94+132];
	add.f32 	%f3942, %f3940, %f3941;
	st.f32 	[%rd94+132], %f3942;
	ld.f32 	%f3943, [%rd52+136];
	ld.f32 	%f3944, [%rd94+136];
	add.f32 	%f3945, %f3943, %f3944;
	st.f32 	[%rd94+136], %f3945;
	ld.f32 	%f3946, [%rd52+140];
	ld.f32 	%f3947, [%rd94+140];
	add.f32 	%f3948, %f3946, %f3947;
	st.f32 	[%rd94+140], %f3948;
	ld.f32 	%f3949, [%rd52+144];
	ld.f32 	%f3950, [%rd94+144];
	add.f32 	%f3951, %f3949, %f3950;
	st.f32 	[%rd94+144], %f3951;
	ld.f32 	%f3952, [%rd52+148];
	ld.f32 	%f3953, [%rd94+148];
	add.f32 	%f3954, %f3952, %f3953;
	st.f32 	[%rd94+148], %f3954;
	ld.f32 	%f3955, [%rd52+152];
	ld.f32 	%f3956, [%rd94+152];
	add.f32 	%f3957, %f3955, %f3956;
	st.f32 	[%rd94+152], %f3957;
	ld.f32 	%f3958, [%rd52+156];
	ld.f32 	%f3959, [%rd94+156];
	add.f32 	%f3960, %f3958, %f3959;
	st.f32 	[%rd94+156], %f3960;
	ld.f32 	%f3961, [%rd52+160];
	ld.f32 	%f3962, [%rd94+160];
	add.f32 	%f3963, %f3961, %f3962;
	st.f32 	[%rd94+160], %f3963;
	ld.f32 	%f3964, [%rd52+164];
	ld.f32 	%f3965, [%rd94+164];
	add.f32 	%f3966, %f3964, %f3965;
	st.f32 	[%rd94+164], %f3966;
	ld.f32 	%f3967, [%rd52+168];
	ld.f32 	%f3968, [%rd94+168];
	add.f32 	%f3969, %f3967, %f3968;
	st.f32 	[%rd94+168], %f3969;
	ld.f32 	%f3970, [%rd52+172];
	ld.f32 	%f3971, [%rd94+172];
	add.f32 	%f3972, %f3970, %f3971;
	st.f32 	[%rd94+172], %f3972;
	ld.f32 	%f3973, [%rd52+176];
	ld.f32 	%f3974, [%rd94+176];
	add.f32 	%f3975, %f3973, %f3974;
	st.f32 	[%rd94+176], %f3975;
	ld.f32 	%f3976, [%rd52+180];
	ld.f32 	%f3977, [%rd94+180];
	add.f32 	%f3978, %f3976, %f3977;
	st.f32 	[%rd94+180], %f3978;
	ld.f32 	%f3979, [%rd52+184];
	ld.f32 	%f3980, [%rd94+184];
	add.f32 	%f3981, %f3979, %f3980;
	st.f32 	[%rd94+184], %f3981;
	ld.f32 	%f3982, [%rd52+188];
	ld.f32 	%f3983, [%rd94+188];
	add.f32 	%f3984, %f3982, %f3983;
	st.f32 	[%rd94+188], %f3984;
	ld.f32 	%f3985, [%rd52+192];
	ld.f32 	%f3986, [%rd94+192];
	add.f32 	%f3987, %f3985, %f3986;
	st.f32 	[%rd94+192], %f3987;
	ld.f32 	%f3988, [%rd52+196];
	ld.f32 	%f3989, [%rd94+196];
	add.f32 	%f3990, %f3988, %f3989;
	st.f32 	[%rd94+196], %f3990;
	ld.f32 	%f3991, [%rd52+200];
	ld.f32 	%f3992, [%rd94+200];
	add.f32 	%f3993, %f3991, %f3992;
	st.f32 	[%rd94+200], %f3993;
	ld.f32 	%f3994, [%rd52+204];
	ld.f32 	%f3995, [%rd94+204];
	add.f32 	%f3996, %f3994, %f3995;
	st.f32 	[%rd94+204], %f3996;
	ld.f32 	%f3997, [%rd52+208];
	ld.f32 	%f3998, [%rd94+208];
	add.f32 	%f3999, %f3997, %f3998;
	st.f32 	[%rd94+208], %f3999;
	ld.f32 	%f4000, [%rd52+212];
	ld.f32 	%f4001, [%rd94+212];
	add.f32 	%f4002, %f4000, %f4001;
	st.f32 	[%rd94+212], %f4002;
	ld.f32 	%f4003, [%rd52+216];
	ld.f32 	%f4004, [%rd94+216];
	add.f32 	%f4005, %f4003, %f4004;
	st.f32 	[%rd94+216], %f4005;
	ld.f32 	%f4006, [%rd52+220];
	ld.f32 	%f4007, [%rd94+220];
	add.f32 	%f4008, %f4006, %f4007;
	st.f32 	[%rd94+220], %f4008;
	ld.f32 	%f4009, [%rd52+224];
	ld.f32 	%f4010, [%rd94+224];
	add.f32 	%f4011, %f4009, %f4010;
	st.f32 	[%rd94+224], %f4011;
	ld.f32 	%f4012, [%rd52+228];
	ld.f32 	%f4013, [%rd94+228];
	add.f32 	%f4014, %f4012, %f4013;
	st.f32 	[%rd94+228], %f4014;
	ld.f32 	%f4015, [%rd52+232];
	ld.f32 	%f4016, [%rd94+232];
	add.f32 	%f4017, %f4015, %f4016;
	st.f32 	[%rd94+232], %f4017;
	ld.f32 	%f4018, [%rd52+236];
	ld.f32 	%f4019, [%rd94+236];
	add.f32 	%f4020, %f4018, %f4019;
	st.f32 	[%rd94+236], %f4020;
	ld.f32 	%f4021, [%rd52+240];
	ld.f32 	%f4022, [%rd94+240];
	add.f32 	%f4023, %f4021, %f4022;
	st.f32 	[%rd94+240], %f4023;
	ld.f32 	%f4024, [%rd52+244];
	ld.f32 	%f4025, [%rd94+244];
	add.f32 	%f4026, %f4024, %f4025;
	st.f32 	[%rd94+244], %f4026;
	ld.f32 	%f4027, [%rd52+248];
	ld.f32 	%f4028, [%rd94+248];
	add.f32 	%f4029, %f4027, %f4028;
	st.f32 	[%rd94+248], %f4029;
	ld.f32 	%f4030, [%rd52+252];
	ld.f32 	%f4031, [%rd94+252];
	add.f32 	%f4032, %f4030, %f4031;
	st.f32 	[%rd94+252], %f4032;
	ld.shared.u64 	%rd53, [_ZZN3cub18CUB_300001_SM_10006detail6reduce28DeviceReduceSingleTileKernelINS2_10policy_hubIPfy9sum_deltaE10Policy1000EN6thrust24THRUST_300001_SM_1000_NS6detail15normal_iteratorINSA_10device_ptrIS5_EEEEPS5_yS6_S5_S5_N4cuda3std3__410__identityEEEvT0_T1_T2_T3_T4_T6_E12temp_storage+24];
	ld.f32 	%f4033, [%rd53];
	add.f32 	%f4034, %f4033, %f3843;
	st.f32 	[%rd94], %f4034;
	ld.f32 	%f4035, [%rd53+4];
	add.f32 	%f4036, %f4035, %f3846;
	st.f32 	[%rd94+4], %f4036;
	ld.f32 	%f4037, [%rd53+8];
	add.f32 	%f4038, %f4037, %f3849;
	st.f32 	[%rd94+8], %f4038;
	ld.f32 	%f4039, [%rd53+12];
	add.f32 	%f4040, %f4039, %f3852;
	st.f32 	[%rd94+12], %f4040;
	ld.f32 	%f4041, [%rd53+16];
	add.f32 	%f4042, %f4041, %f3855;
	st.f32 	[%rd94+16], %f4042;
	ld.f32 	%f4043, [%rd53+20];
	add.f32 	%f4044, %f4043, %f3858;
	st.f32 	[%rd94+20], %f4044;
	ld.f32 	%f4045, [%rd53+24];
	add.f32 	%f4046, %f4045, %f3861;
	st.f32 	[%rd94+24], %f4046;
	ld.f32 	%f4047, [%rd53+28];
	add.f32 	%f4048, %f4047, %f3864;
	st.f32 	[%rd94+28], %f4048;
	ld.f32 	%f4049, [%rd53+32];
	add.f32 	%f4050, %f4049, %f3867;
	st.f32 	[%rd94+32], %f4050;
	ld.f32 	%f4051, [%rd53+36];
	add.f32 	%f4052, %f4051, %f3870;
	st.f32 	[%rd94+36], %f4052;
	ld.f32 	%f4053, [%rd53+40];
	add.f32 	%f4054, %f4053, %f3873;
	st.f32 	[%rd94+40], %f4054;
	ld.f32 	%f4055, [%rd53+44];
	add.f32 	%f4056, %f4055, %f3876;
	st.f32 	[%rd94+44], %f4056;
	ld.f32 	%f4057, [%rd53+48];
	add.f32 	%f4058, %f4057, %f3879;
	st.f32 	[%rd94+48], %f4058;
	ld.f32 	%f4059, [%rd53+52];
	add.f32 	%f4060, %f4059, %f3882;
	st.f32 	[%rd94+52], %f4060;
	ld.f32 	%f4061, [%rd53+56];
	add.f32 	%f4062, %f4061, %f3885;
	st.f32 	[%rd94+56], %f4062;
	ld.f32 	%f4063, [%rd53+60];
	add.f32 	%f4064, %f4063, %f3888;
	st.f32 	[%rd94+60], %f4064;
	ld.f32 	%f4065, [%rd53+64];
	add.f32 	%f4066, %f4065, %f3891;
	st.f32 	[%rd94+64], %f4066;
	ld.f32 	%f4067, [%rd53+68];
	add.f32 	%f4068, %f4067, %f3894;
	st.f32 	[%rd94+68], %f4068;
	ld.f32 	%f4069, [%rd53+72];
	add.f32 	%f4070, %f4069, %f3897;
	st.f32 	[%rd94+72], %f4070;
	ld.f32 	%f4071, [%rd53+76];
	add.f32 	%f4072, %f4071, %f3900;
	st.f32 	[%rd94+76], %f4072;
	ld.f32 	%f4073, [%rd53+80];
	add.f32 	%f4074, %f4073, %f3903;
	st.f32 	[%rd94+80], %f4074;
	ld.f32 	%f4075, [%rd53+84];
	add.f32 	%f4076, %f4075, %f3906;
	st.f32 	[%rd94+84], %f4076;
	ld.f32 	%f4077, [%rd53+88];
	add.f32 	%f4078, %f4077, %f3909;
	st.f32 	[%rd94+88], %f4078;
	ld.f32 	%f4079, [%rd53+92];
	add.f32 	%f4080, %f4079, %f3912;
	st.f32 	[%rd94+92], %f4080;
	ld.f32 	%f4081, [%rd53+96];
	add.f32 	%f4082, %f4081, %f3915;
	st.f32 	[%rd94+96], %f4082;
	ld.f32 	%f4083, [%rd53+100];
	add.f32 	%f4084, %f4083, %f3918;
	st.f32 	[%rd94+100], %f4084;
	ld.f32 	%f4085, [%rd53+104];
	add.f32 	%f4086, %f4085, %f3921;
	st.f32 	[%rd94+104], %f4086;
	ld.f32 	%f4087, [%rd53+108];
	add.f32 	%f4088, %f4087, %f3924;
	st.f32 	[%rd94+108], %f4088;
	ld.f32 	%f4089, [%rd53+112];
	add.f32 	%f4090, %f4089, %f3927;
	st.f32 	[%rd94+112], %f4090;
	ld.f32 	%f4091, [%rd53+116];
	add.f32 	%f4092, %f4091, %f3930;
	st.f32 	[%rd94+116], %f4092;
	ld.f32 	%f4093, [%rd53+120];
	add.f32 	%f4094, %f4093, %f3933;
	st.f32 	[%rd94+120], %f4094;
	ld.f32 	%f4095, [%rd53+124];
	add.f32 	%f4096, %f4095, %f3936;
	st.f32 	[%rd94+124], %f4096;
	ld.f32 	%f4097, [%rd53+128];
	add.f32 	%f4098, %f4097, %f3939;
	st.f32 	[%rd94+128], %f4098;
	ld.f32 	%f4099, [%rd53+132];
	add.f32 	%f4100, %f4099, %f3942;
	st.f32 	[%rd94+132], %f4100;
	ld.f32 	%f4101, [%rd53+136];
	add.f32 	%f4102, %f4101, %f3945;
	st.f32 	[%rd94+136], %f4102;
	ld.f32 	%f4103, [%rd53+140];
	add.f32 	%f4104, %f4103, %f3948;
	st.f32 	[%rd94+140], %f4104;
	ld.f32 	%f4105, [%rd53+144];
	add.f32 	%f4106, %f4105, %f3951;
	st.f32 	[%rd94+144], %f4106;
	ld.f32 	%f4107, [%rd53+148];
	add.f32 	%f4108, %f4107, %f3954;
	st.f32 	[%rd94+148], %f4108;
	ld.f32 	%f4109, [%rd53+152];
	add.f32 	%f4110, %f4109, %f3957;
	st.f32 	[%rd94+152], %f4110;
	ld.f32 	%f4111, [%rd53+156];
	add.f32 	%f4112, %f4111, %f3960;
	st.f32 	[%rd94+156], %f4112;
	ld.f32 	%f4113, [%rd53+160];
	add.f32 	%f4114, %f4113, %f3963;
	st.f32 	[%rd94+160], %f4114;
	ld.f32 	%f4115, [%rd53+164];
	add.f32 	%f4116, %f4115, %f3966;
	st.f32 	[%rd94+164], %f4116;
	ld.f32 	%f4117, [%rd53+168];
	add.f32 	%f4118, %f4117, %f3969;
	st.f32 	[%rd94+168], %f4118;
	ld.f32 	%f4119, [%rd53+172];
	add.f32 	%f4120, %f4119, %f3972;
	st.f32 	[%rd94+172], %f4120;
	ld.f32 	%f4121, [%rd53+176];
	add.f32 	%f4122, %f4121, %f3975;
	st.f32 	[%rd94+176], %f4122;
	ld.f32 	%f4123, [%rd53+180];
	add.f32 	%f4124, %f4123, %f3978;
	st.f32 	[%rd94+180], %f4124;
	ld.f32 	%f4125, [%rd53+184];
	add.f32 	%f4126, %f4125, %f3981;
	st.f32 	[%rd94+184], %f4126;
	ld.f32 	%f4127, [%rd53+188];
	add.f32 	%f4128, %f4127, %f3984;
	st.f32 	[%rd94+188], %f4128;
	ld.f32 	%f4129, [%rd53+192];
	add.f32 	%f4130, %f4129, %f3987;
	st.f32 	[%rd94+192], %f4130;
	ld.f32 	%f4131, [%rd53+196];
	add.f32 	%f4132, %f4131, %f3990;
	st.f32 	[%rd94+196], %f4132;
	ld.f32 	%f4133, [%rd53+200];
	add.f32 	%f4134, %f4133, %f3993;
	st.f32 	[%rd94+200], %f4134;
	ld.f32 	%f4135, [%rd53+204];
	add.f32 	%f4136, %f4135, %f3996;
	st.f32 	[%rd94+204], %f4136;
	ld.f32 	%f4137, [%rd53+208];
	add.f32 	%f4138, %f4137, %f3999;
	st.f32 	[%rd94+208], %f4138;
	ld.f32 	%f4139, [%rd53+212];
	add.f32 	%f4140, %f4139, %f4002;
	st.f32 	[%rd94+212], %f4140;
	ld.f32 	%f4141, [%rd53+216];
	add.f32 	%f4142, %f4141, %f4005;
	st.f32 	[%rd94+216], %f4142;
	ld.f32 	%f4143, [%rd53+220];
	add.f32 	%f4144, %f4143, %f4008;
	st.f32 	[%rd94+220], %f4144;
	ld.f32 	%f4145, [%rd53+224];
	add.f32 	%f4146, %f4145, %f4011;
	st.f32 	[%rd94+224], %f4146;
	ld.f32 	%f4147, [%rd53+228];
	add.f32 	%f4148, %f4147, %f4014;
	st.f32 	[%rd94+228], %f4148;
	ld.f32 	%f4149, [%rd53+232];
	add.f32 	%f4150, %f4149, %f4017;
	st.f32 	[%rd94+232], %f4150;
	ld.f32 	%f4151, [%rd53+236];
	add.f32 	%f4152, %f4151, %f4020;
	st.f32 	[%rd94+236], %f4152;
	ld.f32 	%f4153, [%rd53+240];
	add.f32 	%f4154, %f4153, %f4023;
	st.f32 	[%rd94+240], %f4154;
	ld.f32 	%f4155, [%rd53+244];
	add.f32 	%f4156, %f4155, %f4026;
	st.f32 	[%rd94+244], %f4156;
	ld.f32 	%f4157, [%rd53+248];
	add.f32 	%f4158, %f4157, %f4029;
	st.f32 	[%rd94+248], %f4158;
	ld.f32 	%f4159, [%rd53+252];
	add.f32 	%f4160, %f4159, %f4032;
	st.f32 	[%rd94+252], %f4160;
	ld.shared.u64 	%rd54, [_ZZN3cub18CUB_300001_SM_10006detail6reduce28DeviceReduceSingleTileKernelINS2_10policy_hubIPfy9sum_deltaE10Policy1000EN6thrust24THRUST_300001_SM_1000_NS6detail15normal_iteratorINSA_10device_ptrIS5_EEEEPS5_yS6_S5_S5_N4cuda3std3__410__identityEEEvT0_T1_T2_T3_T4_T6_E12temp_storage+32];
	ld.f32 	%f4161, [%rd54];
	add.f32 	%f4162, %f4161, %f4034;
	st.f32 	[%rd94], %f4162;
	ld.f32 	%f4163, [%rd54+4];
	add.f32 	%f4164, %f4163, %f4036;
	st.f32 	[%rd94+4], %f4164;
	ld.f32 	%f4165, [%rd54+8];
	add.f32 	%f4166, %f4165, %f4038;
	st.f32 	[%rd94+8], %f4166;
	ld.f32 	%f4167, [%rd54+12];
	add.f32 	%f4168, %f4167, %f4040;
	st.f32 	[%rd94+12], %f4168;
	ld.f32 	%f4169, [%rd54+16];
	add.f32 	%f4170, %f4169, %f4042;
	st.f32 	[%rd94+16], %f4170;
	ld.f32 	%f4171, [%rd54+20];
	add.f32 	%f4172, %f4171, %f4044;
	st.f32 	[%rd94+20], %f4172;
	ld.f32 	%f4173, [%rd54+24];
	add.f32 	%f4174, %f4173, %f4046;
	st.f32 	[%rd94+24], %f4174;
	ld.f32 	%f4175, [%rd54+28];
	add.f32 	%f4176, %f4175, %f4048;
	st.f32 	[%rd94+28], %f4176;
	ld.f32 	%f4177, [%rd54+32];
	add.f32 	%f4178, %f4177, %f4050;
	st.f32 	[%rd94+32], %f4178;
	ld.f32 	%f4179, [%rd54+36];
	add.f32 	%f4180, %f4179, %f4052;
	st.f32 	[%rd94+36], %f4180;
	ld.f32 	%f4181, [%rd54+40];
	add.f32 	%f4182, %f4181, %f4054;
	st.f32 	[%rd94+40], %f4182;
	ld.f32 	%f4183, [%rd54+44];
	add.f32 	%f4184, %f4183, %f4056;
	st.f32 	[%rd94+44], %f4184;
	ld.f32 	%f4185, [%rd54+48];
	add.f32 	%f4186, %f4185, %f4058;
	st.f32 	[%rd94+48], %f4186;
	ld.f32 	%f4187, [%rd54+52];
	add.f32 	%f4188, %f4187, %f4060;
	st.f32 	[%rd94+52], %f4188;
	ld.f32 	%f4189, [%rd54+56];
	add.f32 	%f4190, %f4189, %f4062;
	st.f32 	[%rd94+56], %f4190;
	ld.f32 	%f4191, [%rd54+60];
	add.f32 	%f4192, %f4191, %f4064;
	st.f32 	[%rd94+60], %f4192;
	ld.f32 	%f4193, [%rd54+64];
	add.f32 	%f4194, %f4193, %f4066;
	st.f32 	[%rd94+64], %f4194;
	ld.f32 	%f4195, [%rd54+68];
	add.f32 	%f4196, %f4195, %f4068;
	st.f32 	[%rd94+68], %f4196;
	ld.f32 	%f4197, [%rd54+72];
	add.f32 	%f4198, %f4197, %f4070;
	st.f32 	[%rd94+72], %f4198;
	ld.f32 	%f4199, [%rd54+76];
	add.f32 	%f4200, %f4199, %f4072;
	st.f32 	[%rd94+76], %f4200;
	ld.f32 	%f4201, [%rd54+80];
	add.f32 	%f4202, %f4201, %f4074;
	st.f32 	[%rd94+80], %f4202;
	ld.f32 	%f4203, [%rd54+84];
	add.f32 	%f4204, %f4203, %f4076;
	st.f32 	[%rd94+84], %f4204;
	ld.f32 	%f4205, [%rd54+88];
	add.f32 	%f4206, %f4205, %f4078;
	st.f32 	[%rd94+88], %f4206;
	ld.f32 	%f4207, [%rd54+92];
	add.f32 	%f4208, %f4207, %f4080;
	st.f32 	[%rd94+92], %f4208;
	ld.f32 	%f4209, [%rd54+96];
	add.f32 	%f4210, %f4209, %f4082;
	st.f32 	[%rd94+96], %f4210;
	ld.f32 	%f4211, [%rd54+100];
	add.f32 	%f4212, %f4211, %f4084;
	st.f32 	[%rd94+100], %f4212;
	ld.f32 	%f4213, [%rd54+104];
	add.f32 	%f4214, %f4213, %f4086;
	st.f32 	[%rd94+104], %f4214;
	ld.f32 	%f4215, [%rd54+108];
	add.f32 	%f4216, %f4215, %f4088;
	st.f32 	[%rd94+108], %f4216;
	ld.f32 	%f4217, [%rd54+112];
	add.f32 	%f4218, %f4217, %f4090;
	st.f32 	[%rd94+112], %f4218;
	ld.f32 	%f4219, [%rd54+116];
	add.f32 	%f4220, %f4219, %f4092;
	st.f32 	[%rd94+116], %f4220;
	ld.f32 	%f4221, [%rd54+120];
	add.f32 	%f4222, %f4221, %f4094;
	st.f32 	[%rd94+120], %f4222;
	ld.f32 	%f4223, [%rd54+124];
	add.f32 	%f4224, %f4223, %f4096;
	st.f32 	[%rd94+124], %f4224;
	ld.f32 	%f4225, [%rd54+128];
	add.f32 	%f4226, %f4225, %f4098;
	st.f32 	[%rd94+128], %f4226;
	ld.f32 	%f4227, [%rd54+132];
	add.f32 	%f4228, %f4227, %f4100;
	st.f32 	[%rd94+132], %f4228;
	ld.f32 	%f4229, [%rd54+136];
	add.f32 	%f4230, %f4229, %f4102;
	st.f32 	[%rd94+136], %f4230;
	ld.f32 	%f4231, [%rd54+140];
	add.f32 	%f4232, %f4231, %f4104;
	st.f32 	[%rd94+140], %f4232;
	ld.f32 	%f4233, [%rd54+144];
	add.f32 	%f4234, %f4233, %f4106;
	st.f32 	[%rd94+144], %f4234;
	ld.f32 	%f4235, [%rd54+148];
	add.f32 	%f4236, %f4235, %f4108;
	st.f32 	[%rd94+148], %f4236;
	ld.f32 	%f4237, [%rd54+152];
	add.f32 	%f4238, %f4237, %f4110;
	st.f32 	[%rd94+152], %f4238;
	ld.f32 	%f4239, [%rd54+156];
	add.f32 	%f4240, %f4239, %f4112;
	st.f32 	[%rd94+156], %f4240;
	ld.f32 	%f4241, [%rd54+160];
	add.f32 	%f4242, %f4241, %f4114;
	st.f32 	[%rd94+160], %f4242;
	ld.f32 	%f4243, [%rd54+164];
	add.f32 	%f4244, %f4243, %f4116;
	st.f32 	[%rd94+164], %f4244;
	ld.f32 	%f4245, [%rd54+168];
	add.f32 	%f4246, %f4245, %f4118;
	st.f32 	[%rd94+168], %f4246;
	ld.f32 	%f4247, [%rd54+172];
	add.f32 	%f4248, %f4247, %f4120;
	st.f32 	[%rd94+172], %f4248;
	ld.f32 	%f4249, [%rd54+176];
	add.f32 	%f4250, %f4249, %f4122;
	st.f32 	[%rd94+176], %f4250;
	ld.f32 	%f4251, [%rd54+180];
	add.f32 	%f4252, %f4251, %f4124;
	st.f32 	[%rd94+180], %f4252;
	ld.f32 	%f4253, [%rd54+184];
	add.f32 	%f4254, %f4253, %f4126;
	st.f32 	[%rd94+184], %f4254;
	ld.f32 	%f4255, [%rd54+188];
	add.f32 	%f4256, %f4255, %f4128;
	st.f32 	[%rd94+188], %f4256;
	ld.f32 	%f4257, [%rd54+192];
	add.f32 	%f4258, %f4257, %f4130;
	st.f32 	[%rd94+192], %f4258;
	ld.f32 	%f4259, [%rd54+196];
	add.f32 	%f4260, %f4259, %f4132;
	st.f32 	[%rd94+196], %f4260;
	ld.f32 	%f4261, [%rd54+200];
	add.f32 	%f4262, %f4261, %f4134;
	st.f32 	[%rd94+200], %f4262;
	ld.f32 	%f4263, [%rd54+204];
	add.f32 	%f4264, %f4263, %f4136;
	st.f32 	[%rd94+204], %f4264;
	ld.f32 	%f4265, [%rd54+208];
	add.f32 	%f4266, %f4265, %f4138;
	st.f32 	[%rd94+208], %f4266;
	ld.f32 	%f4267, [%rd54+212];
	add.f32 	%f4268, %f4267, %f4140;
	st.f32 	[%rd94+212], %f4268;
	ld.f32 	%f4269, [%rd54+216];
	add.f32 	%f4270, %f4269, %f4142;
	st.f32 	[%rd94+216], %f4270;
	ld.f32 	%f4271, [%rd54+220];
	add.f32 	%f4272, %f4271, %f4144;
	st.f32 	[%rd94+220], %f4272;
	ld.f32 	%f4273, [%rd54+224];
	add.f32 	%f4274, %f4273, %f4146;
	st.f32 	[%rd94+224], %f4274;
	ld.f32 	%f4275, [%rd54+228];
	add.f32 	%f4276, %f4275, %f4148;
	st.f32 	[%rd94+228], %f4276;
	ld.f32 	%f4277, [%rd54+232];
	add.f32 	%f4278, %f4277, %f4150;
	st.f32 	[%rd94+232], %f4278;
	ld.f32 	%f4279, [%rd54+236];
	add.f32 	%f4280, %f4279, %f4152;
	st.f32 	[%rd94+236], %f4280;
	ld.f32 	%f4281, [%rd54+240];
	add.f32 	%f4282, %f4281, %f4154;
	st.f32 	[%rd94+240], %f4282;
	ld.f32 	%f4283, [%rd54+244];
	add.f32 	%f4284, %f4283, %f4156;
	st.f32 	[%rd94+244], %f4284;
	ld.f32 	%f4285, [%rd54+248];
	add.f32 	%f4286, %f4285, %f4158;
	st.f32 	[%rd94+248], %f4286;
	ld.f32 	%f4287, [%rd54+252];
	add.f32 	%f4288, %f4287, %f4160;
	st.f32 	[%rd94+252], %f4288;
	ld.shared.u64 	%rd55, [_ZZN3cub18CUB_300001_SM_10006detail6reduce28DeviceReduceSingleTileKernelINS2_10policy_hubIPfy9sum_deltaE10Policy1000EN6thrust24THRUST_300001_SM_1000_NS6detail15normal_iteratorINSA_10device_ptrIS5_EEEEPS5_yS6_S5_S5_N4cuda3std3__410__identityEEEvT0_T1_T2_T3_T4_T6_E12temp_storage+40];
	ld.f32 	%f4289, [%rd55];
	add.f32 	%f4290, %f4289, %f4162;
	st.f32 	[%rd94], %f4290;
	ld.f32 	%f4291, [%rd55+4];
	add.f32 	%f4292, %f4291, %f4164;
	st.f32 	[%rd94+4], %f4292;
	ld.f32 	%f4293, [%rd55+8];
	add.f32 	%f4294, %f4293, %f4166;
	st.f32 	[%rd94+8], %f4294;
	ld.f32 	%f4295, [%rd55+12];
	add.f32 	%f4296, %f4295, %f4168;
	st.f32 	[%rd94+12], %f4296;
	ld.f32 	%f4297, [%rd55+16];
	add.f32 	%f4298, %f4297, %f4170;
	st.f32 	[%rd94+16], %f4298;
	ld.f32 	%f4299, [%rd55+20];
	add.f32 	%f4300, %f4299, %f4172;
	st.f32 	[%rd94+20], %f4300;
	ld.f32 	%f4301, [%rd55+24];
	add.f32 	%f4302, %f4301, %f4174;
	st.f32 	[%rd94+24], %f4302;
	ld.f32 	%f4303, [%rd55+28];
	add.f32 	%f4304, %f4303, %f4176;
	st.f32 	[%rd94+28], %f4304;
	ld.f32 	%f4305, [%rd55+32];
	add.f32 	%f4306, %f4305, %f4178;
	st.f32 	[%rd94+32], %f4306;
	ld.f32 	%f4307, [%rd55+36];
	add.f32 	%f4308, %f4307, %f4180;
	st.f32 	[%rd94+36], %f4308;
	ld.f32 	%f4309, [%rd55+40];
	add.f32 	%f4310, %f4309, %f4182;
	st.f32 	[%rd94+40], %f4310;
	ld.f32 	%f4311, [%rd55+44];
	add.f32 	%f4312, %f4311, %f4184;
	st.f32 	[%rd94+44], %f4312;
	ld.f32 	%f4313, [%rd55+48];
	add.f32 	%f4314, %f4313, %f4186;
	st.f32 	[%rd94+48], %f4314;
	ld.f32 	%f4315, [%rd55+52];
	add.f32 	%f4316, %f4315, %f4188;
	st.f32 	[%rd94+52], %f4316;
	ld.f32 	%f4317, [%rd55+56];
	add.f32 	%f4318, %f4317, %f4190;
	st.f32 	[%rd94+56], %f4318;
	ld.f32 	%f4319, [%rd55+60];
	add.f32 	%f4320, %f4319, %f4192;
	st.f32 	[%rd94+60], %f4320;
	ld.f32 	%f4321, [%rd55+64];
	add.f32 	%f4322, %f4321, %f4194;
	st.f32 	[%rd94+64], %f4322;
	ld.f32 	%f4323, [%rd55+68];
	add.f32 	%f4324, %f4323, %f4196;
	st.f32 	[%rd94+68], %f4324;
	ld.f32 	%f4325, [%rd55+72];
	add.f32 	%f4326, %f4325, %f4198;
	st.f32 	[%rd94+72], %f4326;
	ld.f32 	%f4327, [%rd55+76];
	add.f32 	%f4328, %f4327, %f4200;
	st.f32 	[%rd94+76], %f4328;
	ld.f32 	%f4329, [%rd55+80];
	add.f32 	%f4330, %f4329, %f4202;
	st.f32 	[%rd94+80], %f4330;
	ld.f32 	%f4331, [%rd55+84];
	add.f32 	%f4332, %f4331, %f4204;
	st.f32 	[%rd94+84], %f4332;
	ld.f32 	%f4333, [%rd55+88];
	add.f32 	%f4334, %f4333, %f4206;
	st.f32 	[%rd94+88], %f4334;
	ld.f32 	%f4335, [%rd55+92];
	add.f32 	%f4336, %f4335, %f4208;
	st.f32 	[%rd94+92], %f4336;
	ld.f32 	%f4337, [%rd55+96];
	add.f32 	%f4338, %f4337, %f4210;
	st.f32 	[%rd94+96], %f4338;
	ld.f32 	%f4339, [%rd55+100];
	add.f32 	%f4340, %f4339, %f4212;
	st.f32 	[%rd94+100], %f4340;
	ld.f32 	%f4341, [%rd55+104];
	add.f32 	%f4342, %f4341, %f4214;
	st.f32 	[%rd94+104], %f4342;
	ld.f32 	%f4343, [%rd55+108];
	add.f32 	%f4344, %f4343, %f4216;
	st.f32 	[%rd94+108], %f4344;
	ld.f32 	%f4345, [%rd55+112];
	add.f32 	%f4346, %f4345, %f4218;
	st.f32 	[%rd94+112], %f4346;
	ld.f32 	%f4347, [%rd55+116];
	add.f32 	%f4348, %f4347, %f4220;
	st.f32 	[%rd94+116], %f4348;
	ld.f32 	%f4349, [%rd55+120];
	add.f32 	%f4350, %f4349, %f4222;
	st.f32 	[%rd94+120], %f4350;
	ld.f32 	%f4351, [%rd55+124];
	add.f32 	%f4352, %f4351, %f4224;
	st.f32 	[%rd94+124], %f4352;
	ld.f32 	%f4353, [%rd55+128];
	add.f32 	%f4354, %f4353, %f4226;
	st.f32 	[%rd94+128], %f4354;
	ld.f32 	%f4355, [%rd55+132];
	add.f32 	%f4356, %f4355, %f4228;
	st.f32 	[%rd94+132], %f4356;
	ld.f32 	%f4357, [%rd55+136];
	add.f32 	%f4358, %f4357, %f4230;
	st.f32 	[%rd94+136], %f4358;
	ld.f32 	%f4359, [%rd55+140];
	add.f32 	%f4360, %f4359, %f4232;
	st.f32 	[%rd94+140], %f4360;
	ld.f32 	%f4361, [%rd55+144];
	add.f32 	%f4362, %f4361, %f4234;
	st.f32 	[%rd94+144], %f4362;
	ld.f32 	%f4363, [%rd55+148];
	add.f32 	%f4364, %f4363, %f4236;
	st.f32 	[%rd94+148], %f4364;
	ld.f32 	%f4365, [%rd55+152];
	add.f32 	%f4366, %f4365, %f4238;
	st.f32 	[%rd94+152], %f4366;
	ld.f32 	%f4367, [%rd55+156];
	add.f32 	%f4368, %f4367, %f4240;
	st.f32 	[%rd94+156], %f4368;
	ld.f32 	%f4369, [%rd55+160];
	add.f32 	%f4370, %f4369, %f4242;
	st.f32 	[%rd94+160], %f4370;
	ld.f32 	%f4371, [%rd55+164];
	add.f32 	%f4372, %f4371, %f4244;
	st.f32 	[%rd94+164], %f4372;
	ld.f32 	%f4373, [%rd55+168];
	add.f32 	%f4374, %f4373, %f4246;
	st.f32 	[%rd94+168], %f4374;
	ld.f32 	%f4375, [%rd55+172];
	add.f32 	%f4376, %f4375, %f4248;
	st.f32 	[%rd94+172], %f4376;
	ld.f32 	%f4377, [%rd55+176];
	add.f32 	%f4378, %f4377, %f4250;
	st.f32 	[%rd94+176], %f4378;
	ld.f32 	%f4379, [%rd55+180];
	add.f32 	%f4380, %f4379, %f4252;
	st.f32 	[%rd94+180], %f4380;
	ld.f32 	%f4381, [%rd55+184];
	add.f32 	%f4382, %f4381, %f4254;
	st.f32 	[%rd94+184], %f4382;
	ld.f32 	%f4383, [%rd55+188];
	add.f32 	%f4384, %f4383, %f4256;
	st.f32 	[%rd94+188], %f4384;
	ld.f32 	%f4385, [%rd55+192];
	add.f32 	%f4386, %f4385, %f4258;
	st.f32 	[%rd94+192], %f4386;
	ld.f32 	%f4387, [%rd55+196];
	add.f32 	%f4388, %f4387, %f4260;
	st.f32 	[%rd94+196], %f4388;
	ld.f32 	%f4389, [%rd55+200];
	add.f32 	%f4390, %f4389, %f4262;
	st.f32 	[%rd94+200], %f4390;
	ld.f32 	%f4391, [%rd55+204];
	add.f32 	%f4392, %f4391, %f4264;
	st.f32 	[%rd94+204], %f4392;
	ld.f32 	%f4393, [%rd55+208];
	add.f32 	%f4394, %f4393, %f4266;
	st.f32 	[%rd94+208], %f4394;
	ld.f32 	%f4395, [%rd55+212];
	add.f32 	%f4396, %f4395, %f4268;
	st.f32 	[%rd94+212], %f4396;
	ld.f32 	%f4397, [%rd55+216];
	add.f32 	%f4398, %f4397, %f4270;
	st.f32 	[%rd94+216], %f4398;
	ld.f32 	%f4399, [%rd55+220];
	add.f32 	%f4400, %f4399, %f4272;
	st.f32 	[%rd94+220], %f4400;
	ld.f32 	%f4401, [%rd55+224];
	add.f32 	%f4402, %f4401, %f4274;
	st.f32 	[%rd94+224], %f4402;
	ld.f32 	%f4403, [%rd55+228];
	add.f32 	%f4404, %f4403, %f4276;
	st.f32 	[%rd94+228], %f4404;
	ld.f32 	%f4405, [%rd55+232];
	add.f32 	%f4406, %f4405, %f4278;
	st.f32 	[%rd94+232], %f4406;
	ld.f32 	%f4407, [%rd55+236];
	add.f32 	%f4408, %f4407, %f4280;
	st.f32 	[%rd94+236], %f4408;
	ld.f32 	%f4409, [%rd55+240];
	add.f32 	%f4410, %f4409, %f4282;
	st.f32 	[%rd94+240], %f4410;
	ld.f32 	%f4411, [%rd55+244];
	add.f32 	%f4412, %f4411, %f4284;
	st.f32 	[%rd94+244], %f4412;
	ld.f32 	%f4413, [%rd55+248];
	add.f32 	%f4414, %f4413, %f4286;
	st.f32 	[%rd94+248], %f4414;
	ld.f32 	%f4415, [%rd55+252];
	add.f32 	%f4416, %f4415, %f4288;
	st.f32 	[%rd94+252], %f4416;
	ld.shared.u64 	%rd56, [_ZZN3cub18CUB_300001_SM_10006detail6reduce28DeviceReduceSingleTileKernelINS2_10policy_hubIPfy9sum_deltaE10Policy1000EN6thrust24THRUST_300001_SM_1000_NS6detail15normal_iteratorINSA_10device_ptrIS5_EEEEPS5_yS6_S5_S5_N4cuda3std3__410__identityEEEvT0_T1_T2_T3_T4_T6_E12temp_storage+48];
	ld.f32 	%f4417, [%rd56];
	add.f32 	%f4418, %f4417, %f4290;
	st.f32 	[%rd94], %f4418;
	ld.f32 	%f4419, [%rd56+4];
	add.f32 	%f4420, %f4419, %f4292;
	st.f32 	[%rd94+4], %f4420;
	ld.f32 	%f4421, [%rd56+8];
	add.f32 	%f4422, %f4421, %f4294;
	st.f32 	[%rd94+8], %f4422;
	ld.f32 	%f4423, [%rd56+12];
	add.f32 	%f4424, %f4423, %f4296;
	st.f32 	[%rd94+12], %f4424;
	ld.f32 	%f4425, [%rd56+16];
	add.f32 	%f4426, %f4425, %f4298;
	st.f32 	[%rd94+16], %f4426;
	ld.f32 	%f4427, [%rd56+20];
	add.f32 	%f4428, %f4427, %f4300;
	st.f32 	[%rd94+20], %f4428;
	ld.f32 	%f4429, [%rd56+24];
	add.f32 	%f4430, %f4429, %f4302;
	st.f32 	[%rd94+24], %f4430;
	ld.f32 	%f4431, [%rd56+28];
	add.f32 	%f4432, %f4431, %f4304;
	st.f32 	[%rd94+28], %f4432;
	ld.f32 	%f4433, [%rd56+32];
	add.f32 	%f4434, %f4433, %f4306;
	st.f32 	[%rd94+32], %f4434;
	ld.f32 	%f4435, [%rd56+36];
	add.f32 	%f4436, %f4435, %f4308;
	st.f32 	[%rd94+36], %f4436;
	ld.f32 	%f4437, [%rd56+40];
	add.f32 	%f4438, %f4437, %f4310;
	st.f32 	[%rd94+40], %f4438;
	ld.f32 	%f4439, [%rd56+44];
	add.f32 	%f4440, %f4439, %f4312;
	st.f32 	[%rd94+44], %f4440;
	ld.f32 	%f4441, [%rd56+48];
	add.f32 	%f4442, %f4441, %f4314;
	st.f32 	[%rd94+48], %f4442;
	ld.f32 	%f4443, [%rd56+52];
	add.f32 	%f4444, %f4443, %f4316;
	st.f32 	[%rd94+52], %f4444;
	ld.f32 	%f4445, [%rd56+56];
	add.f32 	%f4446, %f4445, %f4318;
	st.f32 	[%rd94+56], %f4446;
	ld.f32 	%f4447, [%rd56+60];
	add.f32 	%f4448, %f4447, %f4320;
	st.f32 	[%rd94+60], %f4448;
	ld.f32 	%f4449, [%rd56+64];
	add.f32 	%f4450, %f4449, %f4322;
	st.f32 	[%rd94+64], %f4450;
	ld.f32 	%f4451, [%rd56+68];
	add.f32 	%f4452, %f4451, %f4324;
	st.f32 	[%rd94+68], %f4452;
	ld.f32 	%f4453, [%rd56+72];
	add.f32 	%f4454, %f4453, %f4326;
	st.f32 	[%rd94+72], %f4454;
	ld.f32 	%f4455, [%rd56+76];
	add.f32 	%f4456, %f4455, %f4328;
	st.f32 	[%rd94+76], %f4456;
	ld.f32 	%f4457, [%rd56+80];
	add.f32 	%f4458, %f4457, %f4330;
	st.f32 	[%rd94+80], %f4458;
	ld.f32 	%f4459, [%rd56+84];
	add.f32 	%f4460, %f4459, %f4332;
	st.f32 	[%rd94+84], %f4460;
	ld.f32 	%f4461, [%rd56+88];
	add.f32 	%f4462, %f4461, %f4334;
	st.f32 	[%rd94+88], %f4462;
	ld.f32 	%f4463, [%rd56+92];
	add.f32 	%f4464, %f4463, %f4336;
	st.f32 	[%rd94+92], %f4464;
	ld.f32 	%f4465, [%rd56+96];
	add.f32 	%f4466, %f4465, %f4338;
	st.f32 	[%rd94+96], %f4466;
	ld.f32 	%f4467, [%rd56+100];
	add.f32 	%f4468, %f4467, %f4340;
	st.f32 	[%rd94+100], %f4468;
	ld.f32 	%f4469, [%rd56+104];
	add.f32 	%f4470, %f4469, %f4342;
	st.f32 	[%rd94+104], %f4470;
	ld.f32 	%f4471, [%rd56+108];
	add.f32 	%f4472, %f4471, %f4344;
	st.f32 	[%rd94+108], %f4472;
	ld.f32 	%f4473, [%rd56+112];
	add.f32 	%f4474, %f4473, %f4346;
	st.f32 	[%rd94+112], %f4474;
	ld.f32 	%f4475, [%rd56+116];
	add.f32 	%f4476, %f4475, %f4348;
	st.f32 	[%rd94+116], %f4476;
	ld.f32 	%f4477, [%rd56+120];
	add.f32 	%f4478, %f4477, %f4350;
	st.f32 	[%rd94+120], %f4478;
	ld.f32 	%f4479, [%rd56+124];
	add.f32 	%f4480, %f4479, %f4352;
	st.f32 	[%rd94+124], %f4480;
	ld.f32 	%f4481, [%rd56+128];
	add.f32 	%f4482, %f4481, %f4354;
	st.f32 	[%rd94+128], %f4482;
	ld.f32 	%f4483, [%rd56+132];
	add.f32 	%f4484, %f4483, %f4356;
	st.f32 	[%rd94+132], %f4484;
	ld.f32 	%f4485, [%rd56+136];
	add.f32 	%f4486, %f4485, %f4358;
	st.f32 	[%rd94+136], %f4486;
	ld.f32 	%f4487, [%rd56+140];
	add.f32 	%f4488, %f4487, %f4360;
	st.f32 	[%rd94+140], %f4488;
	ld.f32 	%f4489, [%rd56+144];
	add.f32 	%f4490, %f4489, %f4362;
	st.f32 	[%rd94+144], %f4490;
	ld.f32 	%f4491, [%rd56+148];
	add.f32 	%f4492, %f4491, %f4364;
	st.f32 	[%rd94+148], %f4492;
	ld.f32 	%f4493, [%rd56+152];
	add.f32 	%f4494, %f4493, %f4366;
	st.f32 	[%rd94+152], %f4494;
	ld.f32 	%f4495, [%rd56+156];
	add.f32 	%f4496, %f4495, %f4368;
	st.f32 	[%rd94+156], %f4496;
	ld.f32 	%f4497, [%rd56+160];
	add.f32 	%f4498, %f4497, %f4370;
	st.f32 	[%rd94+160], %f4498;
	ld.f32 	%f4499, [%rd56+164];
	add.f32 	%f4500, %f4499, %f4372;
	st.f32 	[%rd94+164], %f4500;
	ld.f32 	%f4501, [%rd56+168];
	add.f32 	%f4502, %f4501, %f4374;
	st.f32 	[%rd94+168], %f4502;
	ld.f32 	%f4503, [%rd56+172];
	add.f32 	%f4504, %f4503, %f4376;
	st.f32 	[%rd94+172], %f4504;
	ld.f32 	%f4505, [%rd56+176];
	add.f32 	%f4506, %f4505, %f4378;
	st.f32 	[%rd94+176], %f4506;
	ld.f32 	%f4507, [%rd56+180];
	add.f32 	%f4508, %f4507, %f4380;
	st.f32 	[%rd94+180], %f4508;
	ld.f32 	%f4509, [%rd56+184];
	add.f32 	%f4510, %f4509, %f4382;
	st.f32 	[%rd94+184], %f4510;
	ld.f32 	%f4511, [%rd56+188];
	add.f32 	%f4512, %f4511, %f4384;
	st.f32 	[%rd94+188], %f4512;
	ld.f32 	%f4513, [%rd56+192];
	add.f32 	%f4514, %f4513, %f4386;
	st.f32 	[%rd94+192], %f4514;
	ld.f32 	%f4515, [%rd56+196];
	add.f32 	%f4516, %f4515, %f4388;
	st.f32 	[%rd94+196], %f4516;
	ld.f32 	%f4517, [%rd56+200];
	add.f32 	%f4518, %f4517, %f4390;
	st.f32 	[%rd94+200], %f4518;
	ld.f32 	%f4519, [%rd56+204];
	add.f32 	%f4520, %f4519, %f4392;
	st.f32 	[%rd94+204], %f4520;
	ld.f32 	%f4521, [%rd56+208];
	add.f32 	%f4522, %f4521, %f4394;
	st.f32 	[%rd94+208], %f4522;
	ld.f32 	%f4523, [%rd56+212];
	add.f32 	%f4524, %f4523, %f4396;
	st.f32 	[%rd94+212], %f4524;
	ld.f32 	%f4525, [%rd56+216];
	add.f32 	%f4526, %f4525, %f4398;
	st.f32 	[%rd94+216], %f4526;
	ld.f32 	%f4527, [%rd56+220];
	add.f32 	%f4528, %f4527, %f4400;
	st.f32 	[%rd94+220], %f4528;
	ld.f32 	%f4529, [%rd56+224];
	add.f32 	%f4530, %f4529, %f4402;
	st.f32 	[%rd94+224], %f4530;
	ld.f32 	%f4531, [%rd56+228];
	add.f32 	%f4532, %f4531, %f4404;
	st.f32 	[%rd94+228], %f4532;
	ld.f32 	%f4533, [%rd56+232];
	add.f32 	%f4534, %f4533, %f4406;
	st.f32 	[%rd94+232], %f4534;
	ld.f32 	%f4535, [%rd56+236];
	add.f32 	%f4536, %f4535, %f4408;
	st.f32 	[%rd94+236], %f4536;
	ld.f32 	%f4537, [%rd56+240];
	add.f32 	%f4538, %f4537, %f4410;
	st.f32 	[%rd94+240], %f4538;
	ld.f32 	%f4539, [%rd56+244];
	add.f32 	%f4540, %f4539, %f4412;
	st.f32 	[%rd94+244], %f4540;
	ld.f32 	%f4541, [%rd56+248];
	add.f32 	%f4542, %f4541, %f4414;
	st.f32 	[%rd94+248], %f4542;
	ld.f32 	%f4543, [%rd56+252];
	add.f32 	%f4544, %f4543, %f4416;
	st.f32 	[%rd94+252], %f4544;
	ld.shared.u64 	%rd57, [_ZZN3cub18CUB_300001_SM_10006detail6reduce28DeviceReduceSingleTileKernelINS2_10policy_hubIPfy9sum_deltaE10Policy1000EN6thrust24THRUST_300001_SM_1000_NS6detail15normal_iteratorINSA_10device_ptrIS5_EEEEPS5_yS6_S5_S5_N4cuda3std3__410__identityEEEvT0_T1_T2_T3_T4_T6_E12temp_storage+56];
	ld.f32 	%f4545, [%rd57];
	add.f32 	%f4546, %f4545, %f4418;
	st.f32 	[%rd94], %f4546;
	ld.f32 	%f4547, [%rd57+4];
	add.f32 	%f4548, %f4547, %f4420;
	st.f32 	[%rd94+4], %f4548;
	ld.f32 	%f4549, [%rd57+8];
	add.f32 	%f4550, %f4549, %f4422;
	st.f32 	[%rd94+8], %f4550;
	ld.f32 	%f4551, [%rd57+12];
	add.f32 	%f4552, %f4551, %f4424;
	st.f32 	[%rd94+12], %f4552;
	ld.f32 	%f4553, [%rd57+16];
	add.f32 	%f4554, %f4553, %f4426;
	st.f32 	[%rd94+16], %f4554;
	ld.f32 	%f4555, [%rd57+20];
	add.f32 	%f4556, %f4555, %f4428;
	st.f32 	[%rd94+20], %f4556;
	ld.f32 	%f4557, [%rd57+24];
	add.f32 	%f4558, %f4557, %f4430;
	st.f32 	[%rd94+24], %f4558;
	ld.f32 	%f4559, [%rd57+28];
	add.f32 	%f4560, %f4559, %f4432;
	st.f32 	[%rd94+28], %f4560;
	ld.f32 	%f4561, [%rd57+32];
	add.f32 	%f4562, %f4561, %f4434;
	st.f32 	[%rd94+32], %f4562;
	ld.f32 	%f4563, [%rd57+36];
	add.f32 	%f4564, %f4563, %f4436;
	st.f32 	[%rd94+36], %f4564;
	ld.f32 	%f4565, [%rd57+40];
	add.f32 	%f4566, %f4565, %f4438;
	st.f32 	[%rd94+40], %f4566;
	ld.f32 	%f4567, [%rd57+44];
	add.f32 	%f4568, %f4567, %f4440;
	st.f32 	[%rd94+44], %f4568;
	ld.f32 	%f4569, [%rd57+48];
	add.f32 	%f4570, %f4569, %f4442;
	st.f32 	[%rd94+48], %f4570;
	ld.f32 	%f4571, [%rd57+52];
	add.f32 	%f4572, %f4571, %f4444;
	st.f32 	[%rd94+52], %f4572;
	ld.f32 	%f4573, [%rd57+56];
	add.f32 	%f4574, %f4573, %f4446;
	st.f32 	[%rd94+56], %f4574;
	ld.f32 	%f4575, [%rd57+60];
	add.f32 	%f4576, %f4575, %f4448;
	st.f32 	[%rd94+60], %f4576;
	ld.f32 	%f4577, [%rd57+64];
	add.f32 	%f4578, %f4577, %f4450;
	st.f32 	[%rd94+64], %f4578;
	ld.f32 	%f4579, [%rd57+68];
	add.f32 	%f4580, %f4579, %f4452;
	st.f32 	[%rd94+68], %f4580;
	ld.f32 	%f4581, [%rd57+72];
	add.f32 	%f4582, %f4581, %f4454;
	st.f32 	[%rd94+72], %f4582;
	ld.f32 	%f4583, [%rd57+76];
	add.f32 	%f4584, %f4583, %f4456;
	st.f32 	[%rd94+76], %f4584;
	ld.f32 	%f4585, [%rd57+80];
	add.f32 	%f4586, %f4585, %f4458;
	st.f32 	[%rd94+80], %f4586;
	ld.f32 	%f4587, [%rd57+84];
	add.f32 	%f4588, %f4587, %f4460;
	st.f32 	[%rd94+84], %f4588;
	ld.f32 	%f4589, [%rd57+88];
	add.f32 	%f4590, %f4589, %f4462;
	st.f32 	[%rd94+88], %f4590;
	ld.f32 	%f4591, [%rd57+92];
	add.f32 	%f4592, %f4591, %f4464;
	st.f32 	[%rd94+92], %f4592;
	ld.f32 	%f4593, [%rd57+96];
	add.f32 	%f4594, %f4593, %f4466;
	st.f32 	[%rd94+96], %f4594;
	ld.f32 	%f4595, [%rd57+100];
	add.f32 	%f4596, %f4595, %f4468;
	st.f32 	[%rd94+100], %f4596;
	ld.f32 	%f4597, [%rd57+104];
	add.f32 	%f4598, %f4597, %f4470;
	st.f32 	[%rd94+104], %f4598;
	ld.f32 	%f4599, [%rd57+108];
	add.f32 	%f4600, %f4599, %f4472;
	st.f32 	[%rd94+108], %f4600;
	ld.f32 	%f4601, [%rd57+112];
	add.f32 	%f4602, %f4601, %f4474;
	st.f32 	[%rd94+112], %f4602;
	ld.f32 	%f4603, [%rd57+116];
	add.f32 	%f4604, %f4603, %f4476;
	st.f32 	[%rd94+116], %f4604;
	ld.f32 	%f4605, [%rd57+120];
	add.f32 	%f4606, %f4605, %f4478;
	st.f32 	[%rd94+120], %f4606;
	ld.f32 	%f4607, [%rd57+124];
	add.f32 	%f4608, %f4607, %f4480;
	st.f32 	[%rd94+124], %f4608;
	ld.f32 	%f4609, [%rd57+128];
	add.f32 	%f4610, %f4609, %f4482;
	st.f32 	[%rd94+128], %f4610;
	ld.f32 	%f4611, [%rd57+132];
	add.f32 	%f4612, %f4611, %f4484;
	st.f32 	[%rd94+132], %f4612;
	ld.f32 	%f4613, [%rd57+136];
	add.f32 	%f4614, %f4613, %f4486;
	st.f32 	[%rd94+136], %f4614;
	ld.f32 	%f4615, [%rd57+140];
	add.f32 	%f4616, %f4615, %f4488;
	st.f32 	[%rd94+140], %f4616;
	ld.f32 	%f4617, [%rd57+144];
	add.f32 	%f4618, %f4617, %f4490;
	st.f32 	[%rd94+144], %f4618;
	ld.f32 	%f4619, [%rd57+148];
	add.f32 	%f4620, %f4619, %f4492;
	st.f32 	[%rd94+148], %f4620;
	ld.f32 	%f4621, [%rd57+152];
	add.f32 	%f4622, %f4621, %f4494;
	st.f32 	[%rd94+152], %f4622;
	ld.f32 	%f4623, [%rd57+156];
	add.f32 	%f4624, %f4623, %f4496;
	st.f32 	[%rd94+156], %f4624;
	ld.f32 	%f4625, [%rd57+160];
	add.f32 	%f4626, %f4625, %f4498;
	st.f32 	[%rd94+160], %f4626;
	ld.f32 	%f4627, [%rd57+164];
	add.f32 	%f4628, %f4627, %f4500;
	st.f32 	[%rd94+164], %f4628;
	ld.f32 	%f4629, [%rd57+168];
	add.f32 	%f4630, %f4629, %f4502;
	st.f32 	[%rd94+168], %f4630;
	ld.f32 	%f4631, [%rd57+172];
	add.f32 	%f4632, %f4631, %f4504;
	st.f32 	[%rd94+172], %f4632;
	ld.f32 	%f4633, [%rd57+176];
	add.f32 	%f4634, %f4633, %f4506;
	st.f32 	[%rd94+176], %f4634;
	ld.f32 	%f4635, [%rd57+180];
	add.f32 	%f4636, %f4635, %f4508;
	st.f32 	[%rd94+180], %f4636;
	ld.f32 	%f4637, [%rd57+184];
	add.f32 	%f4638, %f4637, %f4510;
	st.f32 	[%rd94+184], %f4638;
	ld.f32 	%f4639, [%rd57+188];
	add.f32 	%f4640, %f4639, %f4512;
	st.f32 	[%rd94+188], %f4640;
	ld.f32 	%f4641, [%rd57+192];
	add.f32 	%f4642, %f4641, %f4514;
	st.f32 	[%rd94+192], %f4642;
	ld.f32 	%f4643, [%rd57+196];
	add.f32 	%f4644, %f4643, %f4516;
	st.f32 	[%rd94+196], %f4644;
	ld.f32 	%f4645, [%rd57+200];
	add.f32 	%f4646, %f4645, %f4518;
	st.f32 	[%rd94+200], %f4646;
	ld.f32 	%f4647, [%rd57+204];
	add.f32 	%f4648, %f4647, %f4520;
	st.f32 	[%rd94+204], %f4648;
	ld.f32 	%f4649, [%rd57+208];
	add.f32 	%f4650, %f4649, %f4522;
	st.f32 	[%rd94+208], %f4650;
	ld.f32 	%f4651, [%rd57+212];
	add.f32 	%f4652, %f4651, %f4524;
	st.f32 	[%rd94+212], %f4652;
	ld.f32 	%f4653, [%rd57+216];
	add.f32 	%f4654, %f4653, %f4526;
	st.f32 	[%rd94+216], %f4654;
	ld.f32 	%f4655, [%rd57+220];
	add.f32 	%f4656, %f4655, %f4528;
	st.f32 	[%rd94+220], %f4656;
	ld.f32 	%f4657, [%rd57+224];
	add.f32 	%f4658, %f4657, %f4530;
	st.f32 	[%rd94+224], %f4658;
	ld.f32 	%f4659, [%rd57+228];
	add.f32 	%f4660, %f4659, %f4532;
	st.f32 	[%rd94+228], %f4660;
	ld.f32 	%f4661, [%rd57+232];
	add.f32 	%f4662, %f4661, %f4534;
	st.f32 	[%rd94+232], %f4662;
	ld.f32 	%f4663, [%rd57+236];
	add.f32 	%f4664, %f4663, %f4536;
	st.f32 	[%rd94+236], %f4664;
	ld.f32 	%f4665, [%rd57+240];
	add.f32 	%f4666, %f4665, %f4538;
	st.f32 	[%rd94+240], %f4666;
	ld.f32 	%f4667, [%rd57+244];
	add.f32 	%f4668, %f4667, %f4540;
	st.f32 	[%rd94+244], %f4668;
	ld.f32 	%f4669, [%rd57+248];
	add.f32 	%f4670, %f4669, %f4542;
	st.f32 	[%rd94+248], %f4670;
	ld.f32 	%f4671, [%rd57+252];
	add.f32 	%f4672, %f4671, %f4544;
	st.f32 	[%rd94+252], %f4672;
	ld.shared.u64 	%rd58, [_ZZN3cub18CUB_300001_SM_10006detail6reduce28DeviceReduceSingleTileKernelINS2_10policy_hubIPfy9sum_deltaE10Policy1000EN6thrust24THRUST_300001_SM_1000_NS6detail15normal_iteratorINSA_10device_ptrIS5_EEEEPS5_yS6_S5_S5_N4cuda3std3__410__identityEEEvT0_T1_T2_T3_T4_T6_E12temp_storage+64];
	ld.f32 	%f4673, [%rd58];
	add.f32 	%f4674, %f4673, %f4546;
	st.f32 	[%rd94], %f4674;
	ld.f32 	%f4675, [%rd58+4];
	add.f32 	%f4676, %f4675, %f4548;
	st.f32 	[%rd94+4], %f4676;
	ld.f32 	%f4677, [%rd58+8];
	add.f32 	%f4678, %f4677, %f4550;
	st.f32 	[%rd94+8], %f4678;
	ld.f32 	%f4679, [%rd58+12];
	add.f32 	%f4680, %f4679, %f4552;
	st.f32 	[%rd94+12], %f4680;
	ld.f32 	%f4681, [%rd58+16];
	add.f32 	%f4682, %f4681, %f4554;
	st.f32 	[%rd94+16], %f4682;
	ld.f32 	%f4683, [%rd58+20];
	add.f32 	%f4684, %f4683, %f4556;
	st.f32 	[%rd94+20], %f4684;
	ld.f32 	%f4685, [%rd58+24];
	add.f32 	%f4686, %f4685, %f4558;
	st.f32 	[%rd94+24], %f4686;
	ld.f32 	%f4687, [%rd58+28];
	add.f32 	%f4688, %f4687, %f4560;
	st.f32 	[%rd94+28], %f4688;
	ld.f32 	%f4689, [%rd58+32];
	add.f32 	%f4690, %f4689, %f4562;
	st.f32 	[%rd94+32], %f4690;
	ld.f32 	%f4691, [%rd58+36];
	add.f32 	%f4692, %f4691, %f4564;
	st.f32 	[%rd94+36], %f4692;
	ld.f32 	%f4693, [%rd58+40];
	add.f32 	%f4694, %f4693, %f4566;
	st.f32 	[%rd94+40], %f4694;
	ld.f32 	%f4695, [%rd58+44];
	add.f32 	%f4696, %f4695, %f4568;
	st.f32 	[%rd94+44], %f4696;
	ld.f32 	%f4697, [%rd58+48];
	add.f32 	%f4698, %f4697, %f4570;
	st.f32 	[%rd94+48], %f4698;
	ld.f32 	%f4699, [%rd58+52];
	add.f32 	%f4700, %f4699, %f4572;
	st.f32 	[%rd94+52], %f4700;
	ld.f32 	%f4701, [%rd58+56];
	add.f32 	%f4702, %f4701, %f4574;
	st.f32 	[%rd94+56], %f4702;
	ld.f32 	%f4703, [%rd58+60];
	add.f32 	%f4704, %f4703, %f4576;
	st.f32 	[%rd94+60], %f4704;
	ld.f32 	%f4705, [%rd58+64];
	add.f32 	%f4706, %f4705, %f4578;
	st.f32 	[%rd94+64], %f4706;
	ld.f32 	%f4707, [%rd58+68];
	add.f32 	%f4708, %f4707, %f4580;
	st.f32 	[%rd94+68], %f4708;
	ld.f32 	%f4709, [%rd58+72];
	add.f32 	%f4710, %f4709, %f4582;
	st.f32 	[%rd94+72], %f4710;
	ld.f32 	%f4711, [%rd58+76];
	add.f32 	%f4712, %f4711, %f4584;
	st.f32 	[%rd94+76], %f4712;
	ld.f32 	%f4713, [%rd58+80];
	add.f32 	%f4714, %f4713, %f4586;
	st.f32 	[%rd94+80], %f4714;
	ld.f32 	%f4715, [%rd58+84];
	add.f32 	%f4716, %f4715, %f4588;
	st.f32 	[%rd94+84], %f4716;
	ld.f32 	%f4717, [%rd58+88];
	add.f32 	%f4718, %f4717, %f4590;
	st.f32 	[%rd94+88], %f4718;
	ld.f32 	%f4719, [%rd58+92];
	add.f32 	%f4720, %f4719, %f4592;
	st.f32 	[%rd94+92], %f4720;
	ld.f32 	%f4721, [%rd58+96];
	add.f32 	%f4722, %f4721, %f4594;
	st.f32 	[%rd94+96], %f4722;
	ld.f32 	%f4723, [%rd58+100];
	add.f32 	%f4724, %f4723, %f4596;
	st.f32 	[%rd94+100], %f4724;
	ld.f32 	%f4725, [%rd58+104];
	add.f32 	%f4726, %f4725, %f4598;
	st.f32 	[%rd94+104], %f4726;
	ld.f32 	%f4727, [%rd58+108];
	add.f32 	%f4728, %f4727, %f4600;
	st.f32 	[%rd94+108], %f4728;
	ld.f32 	%f4729, [%rd58+112];
	add.f32 	%f4730, %f4729, %f4602;
	st.f32 	[%rd94+112], %f4730;
	ld.f32 	%f4731, [%rd58+116];
	add.f32 	%f4732, %f4731, %f4604;
	st.f32 	[%rd94+116], %f4732;
	ld.f32 	%f4733, [%rd58+120];
	add.f32 	%f4734, %f4733, %f4606;
	st.f32 	[%rd94+120], %f4734;
	ld.f32 	%f4735, [%rd58+124];
	add.f32 	%f4736, %f4735, %f4608;
	st.f32 	[%rd94+124], %f4736;
	ld.f32 	%f4737, [%rd58+128];
	add.f32 	%f4738, %f4737, %f4610;
	st.f32 	[%rd94+128], %f4738;
	ld.f32 	%f4739, [%rd58+132];
	add.f32 	%f4740, %f4739, %f4612;
	st.f32 	[%rd94+132], %f4740;
	ld.f32 	%f4741, [%rd58+136];
	add.f32 	%f4742, %f4741, %f4614;
	st.f32 	[%rd94+136], %f4742;
	ld.f32 	%f4743, [%rd58+140];
	add.f32 	%f4744, %f4743, %f4616;
	st.f32 	[%rd94+140], %f4744;
	ld.f32 	%f4745, [%rd58+144];
	add.f32 	%f4746, %f4745, %f4618;
	st.f32 	[%rd94+144], %f4746;
	ld.f32 	%f4747, [%rd58+148];
	add.f32 	%f4748, %f4747, %f4620;
	st.f32 	[%rd94+148], %f4748;
	ld.f32 	%f4749, [%rd58+152];
	add.f32 	%f4750, %f4749, %f4622;
	st.f32 	[%rd94+152], %f4750;
	ld.f32 	%f4751, [%rd58+156];
	add.f32 	%f4752, %f4751, %f4624;
	st.f32 	[%rd94+156], %f4752;
	ld.f32 	%f4753, [%rd58+160];
	add.f32 	%f4754, %f4753, %f4626;
	st.f32 	[%rd94+160], %f4754;
	ld.f32 	%f4755, [%rd58+164];
	add.f32 	%f4756, %f4755, %f4628;
	st.f32 	[%rd94+164], %f4756;
	ld.f32 	%f4757, [%rd58+168];
	add.f32 	%f4758, %f4757, %f4630;
	st.f32 	[%rd94+168], %f4758;
	ld.f32 	%f4759, [%rd58+172];
	add.f32 	%f4760, %f4759, %f4632;
	st.f32 	[%rd94+172], %f4760;
	ld.f32 	%f4761, [%rd58+176];
	add.f32 	%f4762, %f4761, %f4634;
	st.f32 	[%rd94+176], %f4762;
	ld.f32 	%f4763, [%rd58+180];
	add.f32 	%f4764, %f4763, %f4636;
	st.f32 	[%rd94+180], %f4764;
	ld.f32 	%f4765, [%rd58+184];
	add.f32 	%f4766, %f4765, %f4638;
	st.f32 	[%rd94+184], %f4766;
	ld.f32 	%f4767, [%rd58+188];
	add.f32 	%f4768, %f4767, %f4640;
	st.f32 	[%rd94+188], %f4768;
	ld.f32 	%f4769, [%rd58+192];
	add.f32 	%f4770, %f4769, %f4642;
	st.f32 	[%rd94+192], %f4770;
	ld.f32 	%f4771, [%rd58+196];
	add.f32 	%f4772, %f4771, %f4644;
	st.f32 	[%rd94+196], %f4772;
	ld.f32 	%f4773, [%rd58+200];
	add.f32 	%f4774, %f4773, %f4646;
	st.f32 	[%rd94+200], %f4774;
	ld.f32 	%f4775, [%rd58+204];
	add.f32 	%f4776, %f4775, %f4648;
	st.f32 	[%rd94+204], %f4776;
	ld.f32 	%f4777, [%rd58+208];
	add.f32 	%f4778, %f4777, %f4650;
	st.f32 	[%rd94+208], %f4778;
	ld.f32 	%f4779, [%rd58+212];
	add.f32 	%f4780, %f4779, %f4652;
	st.f32 	[%rd94+212], %f4780;
	ld.f32 	%f4781, [%rd58+216];
	add.f32 	%f4782, %f4781, %f4654;
	st.f32 	[%rd94+216], %f4782;
	ld.f32 	%f4783, [%rd58+220];
	add.f32 	%f4784, %f4783, %f4656;
	st.f32 	[%rd94+220], %f4784;
	ld.f32 	%f4785, [%rd58+224];
	add.f32 	%f4786, %f4785, %f4658;
	st.f32 	[%rd94+224], %f4786;
	ld.f32 	%f4787, [%rd58+228];
	add.f32 	%f4788, %f4787, %f4660;
	st.f32 	[%rd94+228], %f4788;
	ld.f32 	%f4789, [%rd58+232];
	add.f32 	%f4790, %f4789, %f4662;
	st.f32 	[%rd94+232], %f4790;
	ld.f32 	%f4791, [%rd58+236];
	add.f32 	%f4792, %f4791, %f4664;
	st.f32 	[%rd94+236], %f4792;
	ld.f32 	%f4793, [%rd58+240];
	add.f32 	%f4794, %f4793, %f4666;
	st.f32 	[%rd94+240], %f4794;
	ld.f32 	%f4795, [%rd58+244];
	add.f32 	%f4796, %f4795, %f4668;
	st.f32 	[%rd94+244], %f4796;
	ld.f32 	%f4797, [%rd58+248];
	add.f32 	%f4798, %f4797, %f4670;
	st.f32 	[%rd94+248], %f4798;
	ld.f32 	%f4799, [%rd58+252];
	add.f32 	%f4800, %f4799, %f4672;
	st.f32 	[%rd94+252], %f4800;
$L__BB15_64:
	mov.u32 	%r226, %tid.x;
	setp.ne.s32 	%p43, %r226, 0;
	@%p43 bra 	$L__BB15_66;
	cvta.to.global.u64 	%rd88, %rd21;
	ld.f32 	%f8321, [%rd94];
	ld.global.f32 	%f8322, [%rd88];
	add.f32 	%f8323, %f8321, %f8322;
	st.global.f32 	[%rd88], %f8323;
	ld.f32 	%f8324, [%rd94+4];
	ld.global.f32 	%f8325, [%rd88+4];
	add.f32 	%f8326, %f8324, %f8325;
	st.global.f32 	[%rd88+4], %f8326;
	ld.f32 	%f8327, [%rd94+8];
	ld.global.f32 	%f8328, [%rd88+8];
	add.f32 	%f8329, %f8327, %f8328;
	st.global.f32 	[%rd88+8], %f8329;
	ld.f32 	%f8330, [%rd94+12];
	ld.global.f32 	%f8331, [%rd88+12];
	add.f32 	%f8332, %f8330, %f8331;
	st.global.f32 	[%rd88+12], %f8332;
	ld.f32 	%f8333, [%rd94+16];
	ld.global.f32 	%f8334, [%rd88+16];
	add.f32 	%f8335, %f8333, %f8334;
	st.global.f32 	[%rd88+16], %f8335;
	ld.f32 	%f8336, [%rd94+20];
	ld.global.f32 	%f8337, [%rd88+20];
	add.f32 	%f8338, %f8336, %f8337;
	st.global.f32 	[%rd88+20], %f8338;
	ld.f32 	%f8339, [%rd94+24];
	ld.global.f32 	%f8340, [%rd88+24];
	add.f32 	%f8341, %f8339, %f8340;
	st.global.f32 	[%rd88+24], %f8341;
	ld.f32 	%f8342, [%rd94+28];
	ld.global.f32 	%f8343, [%rd88+28];
	add.f32 	%f8344, %f8342, %f8343;
	st.global.f32 	[%rd88+28], %f8344;
	ld.f32 	%f8345, [%rd94+32];
	ld.global.f32 	%f8346, [%rd88+32];
	add.f32 	%f8347, %f8345, %f8346;
	st.global.f32 	[%rd88+32], %f8347;
	ld.f32 	%f8348, [%rd94+36];
	ld.global.f32 	%f8349, [%rd88+36];
	add.f32 	%f8350, %f8348, %f8349;
	st.global.f32 	[%rd88+36], %f8350;
	ld.f32 	%f8351, [%rd94+40];
	ld.global.f32 	%f8352, [%rd88+40];
	add.f32 	%f8353, %f8351, %f8352;
	st.global.f32 	[%rd88+40], %f8353;
	ld.f32 	%f8354, [%rd94+44];
	ld.global.f32 	%f8355, [%rd88+44];
	add.f32 	%f8356, %f8354, %f8355;
	st.global.f32 	[%rd88+44], %f8356;
	ld.f32 	%f8357, [%rd94+48];
	ld.global.f32 	%f8358, [%rd88+48];
	add.f32 	%f8359, %f8357, %f8358;
	st.global.f32 	[%rd88+48], %f8359;
	ld.f32 	%f8360, [%rd94+52];
	ld.global.f32 	%f8361, [%rd88+52];
	add.f32 	%f8362, %f8360, %f8361;
	st.global.f32 	[%rd88+52], %f8362;
	ld.f32 	%f8363, [%rd94+56];
	ld.global.f32 	%f8364, [%rd88+56];
	add.f32 	%f8365, %f8363, %f8364;
	st.global.f32 	[%rd88+56], %f8365;
	ld.f32 	%f8366, [%rd94+60];
	ld.global.f32 	%f8367, [%rd88+60];
	add.f32 	%f8368, %f8366, %f8367;
	st.global.f32 	[%rd88+60], %f8368;
	ld.f32 	%f8369, [%rd94+64];
	ld.global.f32 	%f8370, [%rd88+64];
	add.f32 	%f8371, %f8369, %f8370;
	st.global.f32 	[%rd88+64], %f8371;
	ld.f32 	%f8372, [%rd94+68];
	ld.global.f32 	%f8373, [%rd88+68];
	add.f32 	%f8374, %f8372, %f8373;
	st.global.f32 	[%rd88+68], %f8374;
	ld.f32 	%f8375, [%rd94+72];
	ld.global.f32 	%f8376, [%rd88+72];
	add.f32 	%f8377, %f8375, %f8376;
	st.global.f32 	[%rd88+72], %f8377;
	ld.f32 	%f8378, [%rd94+76];
	ld.global.f32 	%f8379, [%rd88+76];
	add.f32 	%f8380, %f8378, %f8379;
	st.global.f32 	[%rd88+76], %f8380;
	ld.f32 	%f8381, [%rd94+80];
	ld.global.f32 	%f8382, [%rd88+80];
	add.f32 	%f8383, %f8381, %f8382;
	st.global.f32 	[%rd88+80], %f8383;
	ld.f32 	%f8384, [%rd94+84];
	ld.global.f32 	%f8385, [%rd88+84];
	add.f32 	%f8386, %f8384, %f8385;
	st.global.f32 	[%rd88+84], %f8386;
	ld.f32 	%f8387, [%rd94+88];
	ld.global.f32 	%f8388, [%rd88+88];
	add.f32 	%f8389, %f8387, %f8388;
	st.global.f32 	[%rd88+88], %f8389;
	ld.f32 	%f8390, [%rd94+92];
	ld.global.f32 	%f8391, [%rd88+92];
	add.f32 	%f8392, %f8390, %f8391;
	st.global.f32 	[%rd88+92], %f8392;
	ld.f32 	%f8393, [%rd94+96];
	ld.global.f32 	%f8394, [%rd88+96];
	add.f32 	%f8395, %f8393, %f8394;
	st.global.f32 	[%rd88+96], %f8395;
	ld.f32 	%f8396, [%rd94+100];
	ld.global.f32 	%f8397, [%rd88+100];
	add.f32 	%f8398, %f8396, %f8397;
	st.global.f32 	[%rd88+100], %f8398;
	ld.f32 	%f8399, [%rd94+104];
	ld.global.f32 	%f8400, [%rd88+104];
	add.f32 	%f8401, %f8399, %f8400;
	st.global.f32 	[%rd88+104], %f8401;
	ld.f32 	%f8402, [%rd94+108];
	ld.global.f32 	%f8403, [%rd88+108];
	add.f32 	%f8404, %f8402, %f8403;
	st.global.f32 	[%rd88+108], %f8404;
	ld.f32 	%f8405, [%rd94+112];
	ld.global.f32 	%f8406, [%rd88+112];
	add.f32 	%f8407, %f8405, %f8406;
	st.global.f32 	[%rd88+112], %f8407;
	ld.f32 	%f8408, [%rd94+116];
	ld.global.f32 	%f8409, [%rd88+116];
	add.f32 	%f8410, %f8408, %f8409;
	st.global.f32 	[%rd88+116], %f8410;
	ld.f32 	%f8411, [%rd94+120];
	ld.global.f32 	%f8412, [%rd88+120];
	add.f32 	%f8413, %f8411, %f8412;
	st.global.f32 	[%rd88+120], %f8413;
	ld.f32 	%f8414, [%rd94+124];
	ld.global.f32 	%f8415, [%rd88+124];
	add.f32 	%f8416, %f8414, %f8415;
	st.global.f32 	[%rd88+124], %f8416;
	ld.f32 	%f8417, [%rd94+128];
	ld.global.f32 	%f8418, [%rd88+128];
	add.f32 	%f8419, %f8417, %f8418;
	st.global.f32 	[%rd88+128], %f8419;
	ld.f32 	%f8420, [%rd94+132];
	ld.global.f32 	%f8421, [%rd88+132];
	add.f32 	%f8422, %f8420, %f8421;
	st.global.f32 	[%rd88+132], %f8422;
	ld.f32 	%f8423, [%rd94+136];
	ld.global.f32 	%f8424, [%rd88+136];
	add.f32 	%f8425, %f8423, %f8424;
	st.global.f32 	[%rd88+136], %f8425;
	ld.f32 	%f8426, [%rd94+140];
	ld.global.f32 	%f8427, [%rd88+140];
	add.f32 	%f8428, %f8426, %f8427;
	st.global.f32 	[%rd88+140], %f8428;
	ld.f32 	%f8429, [%rd94+144];
	ld.global.f32 	%f8430, [%rd88+144];
	add.f32 	%f8431, %f8429, %f8430;
	st.global.f32 	[%rd88+144], %f8431;
	ld.f32 	%f8432, [%rd94+148];
	ld.global.f32 	%f8433, [%rd88+148];
	add.f32 	%f8434, %f8432, %f8433;
	st.global.f32 	[%rd88+148], %f8434;
	ld.f32 	%f8435, [%rd94+152];
	ld.global.f32 	%f8436, [%rd88+152];
	add.f32 	%f8437, %f8435, %f8436;
	st.global.f32 	[%rd88+152], %f8437;
	ld.f32 	%f8438, [%rd94+156];
	ld.global.f32 	%f8439, [%rd88+156];
	add.f32 	%f8440, %f8438, %f8439;
	st.global.f32 	[%rd88+156], %f8440;
	ld.f32 	%f8441, [%rd94+160];
	ld.global.f32 	%f8442, [%rd88+160];
	add.f32 	%f8443, %f8441, %f8442;
	st.global.f32 	[%rd88+160], %f8443;
	ld.f32 	%f8444, [%rd94+164];
	ld.global.f32 	%f8445, [%rd88+164];
	add.f32 	%f8446, %f8444, %f8445;
	st.global.f32 	[%rd88+164], %f8446;
	ld.f32 	%f8447, [%rd94+168];
	ld.global.f32 	%f8448, [%rd88+168];
	add.f32 	%f8449, %f8447, %f8448;
	st.global.f32 	[%rd88+168], %f8449;
	ld.f32 	%f8450, [%rd94+172];
	ld.global.f32 	%f8451, [%rd88+172];
	add.f32 	%f8452, %f8450, %f8451;
	st.global.f32 	[%rd88+172], %f8452;
	ld.f32 	%f8453, [%rd94+176];
	ld.global.f32 	%f8454, [%rd88+176];
	add.f32 	%f8455, %f8453, %f8454;
	st.global.f32 	[%rd88+176], %f8455;
	ld.f32 	%f8456, [%rd94+180];
	ld.global.f32 	%f8457, [%rd88+180];
	add.f32 	%f8458, %f8456, %f8457;
	st.global.f32 	[%rd88+180], %f8458;
	ld.f32 	%f8459, [%rd94+184];
	ld.global.f32 	%f8460, [%rd88+184];
	add.f32 	%f8461, %f8459, %f8460;
	st.global.f32 	[%rd88+184], %f8461;
	ld.f32 	%f8462, [%rd94+188];
	ld.global.f32 	%f8463, [%rd88+188];
	add.f32 	%f8464, %f8462, %f8463;
	st.global.f32 	[%rd88+188], %f8464;
	ld.f32 	%f8465, [%rd94+192];
	ld.global.f32 	%f8466, [%rd88+192];
	add.f32 	%f8467, %f8465, %f8466;
	st.global.f32 	[%rd88+192], %f8467;
	ld.f32 	%f8468, [%rd94+196];
	ld.global.f32 	%f8469, [%rd88+196];
	add.f32 	%f8470, %f8468, %f8469;
	st.global.f32 	[%rd88+196], %f8470;
	ld.f32 	%f8471, [%rd94+200];
	ld.global.f32 	%f8472, [%rd88+200];
	add.f32 	%f8473, %f8471, %f8472;
	st.global.f32 	[%rd88+200], %f8473;
	ld.f32 	%f8474, [%rd94+204];
	ld.global.f32 	%f8475, [%rd88+204];
	add.f32 	%f8476, %f8474, %f8475;
	st.global.f32 	[%rd88+204], %f8476;
	ld.f32 	%f8477, [%rd94+208];
	ld.global.f32 	%f8478, [%rd88+208];
	add.f32 	%f8479, %f8477, %f8478;
	st.global.f32 	[%rd88+208], %f8479;
	ld.f32 	%f8480, [%rd94+212];
	ld.global.f32 	%f8481, [%rd88+212];
	add.f32 	%f8482, %f8480, %f8481;
	st.global.f32 	[%rd88+212], %f8482;
	ld.f32 	%f8483, [%rd94+216];
	ld.global.f32 	%f8484, [%rd88+216];
	add.f32 	%f8485, %f8483, %f8484;
	st.global.f32 	[%rd88+216], %f8485;
	ld.f32 	%f8486, [%rd94+220];
	ld.global.f32 	%f8487, [%rd88+220];
	add.f32 	%f8488, %f8486, %f8487;
	st.global.f32 	[%rd88+220], %f8488;
	ld.f32 	%f8489, [%rd94+224];
	ld.global.f32 	%f8490, [%rd88+224];
	add.f32 	%f8491, %f8489, %f8490;
	st.global.f32 	[%rd88+224], %f8491;
	ld.f32 	%f8492, [%rd94+228];
	ld.global.f32 	%f8493, [%rd88+228];
	add.f32 	%f8494, %f8492, %f8493;
	st.global.f32 	[%rd88+228], %f8494;
	ld.f32 	%f8495, [%rd94+232];
	ld.global.f32 	%f8496, [%rd88+232];
	add.f32 	%f8497, %f8495, %f8496;
	st.global.f32 	[%rd88+232], %f8497;
	ld.f32 	%f8498, [%rd94+236];
	ld.global.f32 	%f8499, [%rd88+236];
	add.f32 	%f8500, %f8498, %f8499;
	st.global.f32 	[%rd88+236], %f8500;
	ld.f32 	%f8501, [%rd94+240];
	ld.global.f32 	%f8502, [%rd88+240];
	add.f32 	%f8503, %f8501, %f8502;
	st.global.f32 	[%rd88+240], %f8503;
	ld.f32 	%f8504, [%rd94+244];
	ld.global.f32 	%f8505, [%rd88+244];
	add.f32 	%f8506, %f8504, %f8505;
	st.global.f32 	[%rd88+244], %f8506;
	ld.f32 	%f8507, [%rd94+248];
	ld.global.f32 	%f8508, [%rd88+248];
	add.f32 	%f8509, %f8507, %f8508;
	st.global.f32 	[%rd88+248], %f8509;
	ld.f32 	%f8510, [%rd94+252];
	ld.global.f32 	%f8511, [%rd88+252];
	add.f32 	%f8512, %f8510, %f8511;
	st.global.f32 	[%rd88+252], %f8512;
	st.global.u64 	[%rd1], %rd21;
$L__BB15_66:
	ret;

}
	// .globl	_ZN3cub18CUB_300001_SM_10006detail6reduce18DeviceReduceKernelINS2_10policy_hubIPfy9sum_deltaE10Policy1000EN6thrust24THRUST_300001_SM_1000_NS6detail15normal_iteratorINSA_10device_ptrIS5_EEEEyS6_S5_N4cuda3std3__410__identityEEEvT0_PT3_T1_NS0_13GridEvenShareISN_EET2_T4_
.visible .entry _ZN3cub18CUB_300001_SM_10006detail6reduce18DeviceReduceKernelINS2_10policy_hubIPfy9sum_deltaE10Policy1000EN6thrust24THRUST_300001_SM_1000_NS6detail15normal_iteratorINSA_10device_ptrIS5_EEEEyS6_S5_N4cuda3std3__410__identityEEEvT0_PT3_T1_NS0_13GridEvenShareISN_EET2_T4_(
	.param .align 8 .b8 _ZN3cub18CUB_300001_SM_10006detail6reduce18DeviceReduceKernelINS2_10policy_hubIPfy9sum_deltaE10Policy1000EN6thrust24THRUST_300001_SM_1000_NS6detail15normal_iteratorINSA_10device_ptrIS5_EEEEyS6_S5_N4cuda3std3__410__identityEEEvT0_PT3_T1_NS0_13GridEvenShareISN_EET2_T4__param_0[8],
	.param .u64 .ptr .align 1 _ZN3cub18CUB_300001_SM_10006detail6reduce18DeviceReduceKernelINS2_10policy_hubIPfy9sum_deltaE10Policy1000EN6thrust24THRUST_300001_SM_1000_NS6detail15normal_iteratorINSA_10device_ptrIS5_EEEEyS6_S5_N4cuda3std3__410__identityEEEvT0_PT3_T1_NS0_13GridEvenShareISN_EET2_T4__param_1,
	.param .u64 _ZN3cub18CUB_300001_SM_10006detail6reduce18DeviceReduceKernelINS2_10policy_hubIPfy9sum_deltaE10Policy1000EN6thrust24THRUST_300001_SM_1000_NS6detail15normal_iteratorINSA_10device_ptrIS5_EEEEyS6_S5_N4cuda3std3__410__identityEEEvT0_PT3_T1_NS0_13GridEvenShareISN_EET2_T4__param_2,
	.param .align 8 .b8 _ZN3cub18CUB_300001_SM_10006detail6reduce18DeviceReduceKernelINS2_10policy_hubIPfy9sum_deltaE10Policy1000EN6thrust24THRUST_300001_SM_1000_NS6detail15normal_iteratorINSA_10device_ptrIS5_EEEEyS6_S5_N4cuda3std3__410__identityEEEvT0_PT3_T1_NS0_13GridEvenShareISN_EET2_T4__param_3[72],
	.param .align 1 .b8 _ZN3cub18CUB_300001_SM_10006detail6reduce18DeviceReduceKernelINS2_10policy_hubIPfy9sum_deltaE10Policy1000EN6thrust24THRUST_300001_SM_1000_NS6detail15normal_iteratorINSA_10device_ptrIS5_EEEEyS6_S5_N4cuda3std3__410__identityEEEvT0_PT3_T1_NS0_13GridEvenShareISN_EET2_T4__param_4[1],
	.param .align 1 .b8 _ZN3cub18CUB_300001_SM_10006detail6reduce18DeviceReduceKernelINS2_10policy_hubIPfy9sum_deltaE10Policy1000EN6thrust24THRUST_300001_SM_1000_NS6detail15normal_iteratorINSA_10device_ptrIS5_EEEEyS6_S5_N4cuda3std3__410__identityEEEvT0_PT3_T1_NS0_13GridEvenShareISN_EET2_T4__param_5[1]
)
.maxntid 256
{
	.reg .pred 	%p<43>;
	.reg .b32 	%r<249>;
	.reg .b32 	%f<8449>;
	.reg .b64 	%rd<116>;
	// demoted variable
	.shared .align 8 .b8 _ZZN3cub18CUB_300001_SM_10006detail6reduce18DeviceReduceKernelINS2_10policy_hubIPfy9sum_deltaE10Policy1000EN6thrust24THRUST_300001_SM_1000_NS6detail15normal_iteratorINSA_10device_ptrIS5_EEEEyS6_S5_N4cuda3std3__410__identityEEEvT0_PT3_T1_NS0_13GridEvenShareISN_EET2_T4_E12temp_storage[80];
	ld.param.u32 	%r56, [_ZN3cub18CUB_300001_SM_10006detail6reduce18DeviceReduceKernelINS2_10policy_hubIPfy9sum_deltaE10Policy1000EN6thrust24THRUST_300001_SM_1000_NS6detail15normal_iteratorINSA_10device_ptrIS5_EEEEyS6_S5_N4cuda3std3__410__identityEEEvT0_PT3_T1_NS0_13GridEvenShareISN_EET2_T4__param_3+40];
	ld.param.u64 	%rd25, [_ZN3cub18CUB_300001_SM_10006detail6reduce18DeviceReduceKernelINS2_10policy_hubIPfy9sum_deltaE10Policy1000EN6thrust24THRUST_300001_SM_1000_NS6detail15normal_iteratorINSA_10device_ptrIS5_EEEEyS6_S5_N4cuda3std3__410__identityEEEvT0_PT3_T1_NS0_13GridEvenShareISN_EET2_T4__param_3+32];
	ld.param.u64 	%rd29, [_ZN3cub18CUB_300001_SM_10006detail6reduce18DeviceReduceKernelINS2_10policy_hubIPfy9sum_deltaE10Policy1000EN6thrust24THRUST_300001_SM_1000_NS6detail15normal_iteratorINSA_10device_ptrIS5_EEEEyS6_S5_N4cuda3std3__410__identityEEEvT0_PT3_T1_NS0_13GridEvenShareISN_EET2_T4__param_0];
	cvta.to.global.u64 	%rd2, %rd29;
	mov.u32 	%r1, %ctaid.x;
	shl.b32 	%r57, %r1, 11;
	cvt.u64.u32 	%rd3, %r57;
	sub.s64 	%rd30, %rd25, %rd3;
	setp.gt.u64 	%p1, %rd30, 2047;
	@%p1 bra 	$L__BB16_40;
	cvt.u32.u64 	%r122, %rd3;
	cvt.u32.u64 	%r123, %rd25;
	sub.s32 	%r2, %r123, %r122;
	mov.u32 	%r3, %tid.x;
	setp.ge.s32 	%p15, %r3, %r2;
	mov.b64 	%rd115, 0;
	mov.u32 	%r247, %r3;
	@%p15 bra 	$L__BB16_3;
	add.s32 	%r125, %r122, %r3;
	mul.wide.u32 	%rd76, %r125, 8;
	add.s64 	%rd77, %rd2, %rd76;
	ld.global.u64 	%rd115, [%rd77];
	add.s32 	%r247, %r3, 256;
$L__BB16_3:
	setp.ge.s32 	%p16, %r247, %r2;
	@%p16 bra 	$L__BB16_6;
	ld.f32 	%f8320, [%rd115];
	ld.f32 	%f8319, [%rd115+4];
	ld.f32 	%f8318, [%rd115+8];
	ld.f32 	%f8317, [%rd115+12];
	ld.f32 	%f8316, [%rd115+16];
	ld.f32 	%f8315, [%rd115+20];
	ld.f32 	%f8314, [%rd115+24];
	ld.f32 	%f8313, [%rd115+28];
	ld.f32 	%f8312, [%rd115+32];
	ld.f32 	%f8311, [%rd115+36];
	ld.f32 	%f8310, [%rd115+40];
	ld.f32 	%f8309, [%rd115+44];
	ld.f32 	%f8308, [%rd115+48];
	ld.f32 	%f8307, [%rd115+52];
	ld.f32 	%f8306, [%rd115+56];
	ld.f32 	%f8305, [%rd115+60];
	ld.f32 	%f8304, [%rd115+64];
	ld.f32 	%f8303, [%rd115+68];
	ld.f32 	%f8302, [%rd115+72];
	ld.f32 	%f8301, [%rd115+76];
	ld.f32 	%f8300, [%rd115+80];
	ld.f32 	%f8299, [%rd115+84];
	ld.f32 	%f8298, [%rd115+88];
	ld.f32 	%f8297, [%rd115+92];
	ld.f32 	%f8296, [%rd115+96];
	ld.f32 	%f8295, [%rd115+100];
	ld.f32 	%f8294, [%rd115+104];
	ld.f32 	%f8293, [%rd115+108];
	ld.f32 	%f8292, [%rd115+112];
	ld.f32 	%f8291, [%rd115+116];
	ld.f32 	%f8290, [%rd115+120];
	ld.f32 	%f8289, [%rd115+124];
	ld.f32 	%f8288, [%rd115+128];
	ld.f32 	%f8287, [%rd115+132];
	ld.f32 	%f8286, [%rd115+136];
	ld.f32 	%f8285, [%rd115+140];
	ld.f32 	%f8284, [%rd115+144];
	ld.f32 	%f8283, [%rd115+148];
	ld.f32 	%f8282, [%rd115+152];
	ld.f32 	%f8281, [%rd115+156];
	ld.f32 	%f8280, [%rd115+160];
	ld.f32 	%f8279, [%rd115+164];
	ld.f32 	%f8278, [%rd115+168];
	ld.f32 	%f8277, [%rd115+172];
	ld.f32 	%f8276, [%rd115+176];
	ld.f32 	%f8275, [%rd115+180];
	ld.f32 	%f8274, [%rd115+184];
	ld.f32 	%f8273, [%rd115+188];
	ld.f32 	%f8272, [%rd115+192];
	ld.f32 	%f8271, [%rd115+196];
	ld.f32 	%f8270, [%rd115+200];
	ld.f32 	%f8269, [%rd115+204];
	ld.f32 	%f8268, [%rd115+208];
	ld.f32 	%f8267, [%rd115+212];
	ld.f32 	%f8266, [%rd115+216];
	ld.f32 	%f8265, [%rd115+220];
	ld.f32 	%f8264, [%rd115+224];
	ld.f32 	%f8263, [%rd115+228];
	ld.f32 	%f8262, [%rd115+232];
	ld.f32 	%f8261, [%rd115+236];
	ld.f32 	%f8260, [%rd115+240];
	ld.f32 	%f8259, [%rd115+244];
	ld.f32 	%f8258, [%rd115+248];
	ld.f32 	%f8257, [%rd115+252];
	mul.wide.u32 	%rd78, %r1, 16384;
	mul.wide.u32 	%rd79, %r247, 8;
	or.b64  	%rd80, %rd78, %rd79;
	add.s64 	%rd111, %rd2, %rd80;
$L__BB16_5:
	ld.global.u64 	%rd81, [%rd111];
	ld.f32 	%f4737, [%rd81];
	add.f32 	%f8320, %f4737, %f8320;
	st.f32 	[%rd115], %f8320;
	ld.f32 	%f4738, [%rd81+4];
	add.f32 	%f8319, %f4738, %f8319;
	st.f32 	[%rd115+4], %f8319;
	ld.f32 	%f4739, [%rd81+8];
	add.f32 	%f8318, %f4739, %f8318;
	st.f32 	[%rd115+8], %f8318;
	ld.f32 	%f4740, [%rd81+12];
	add.f32 	%f8317, %f4740, %f8317;
	st.f32 	[%rd115+12], %f8317;
	ld.f32 	%f4741, [%rd81+16];
	add.f32 	%f8316, %f4741, %f8316;
	st.f32 	[%rd115+16], %f8316;
	ld.f32 	%f4742, [%rd81+20];
	add.f32 	%f8315, %f4742, %f8315;
	st.f32 	[%rd115+20], %f8315;
	ld.f32 	%f4743, [%rd81+24];
	add.f32 	%f8314, %f4743, %f8314;
	st.f32 	[%rd115+24], %f8314;
	ld.f32 	%f4744, [%rd81+28];
	add.f32 	%f8313, %f4744, %f8313;
	st.f32 	[%rd115+28], %f8313;
	ld.f32 	%f4745, [%rd81+32];
	add.f32 	%f8312, %f4745, %f8312;
	st.f32 	[%rd115+32], %f8312;
	ld.f32 	%f4746, [%rd81+36];
	add.f32 	%f8311, %f4746, %f8311;
	st.f32 	[%rd115+36], %f8311;
	ld.f32 	%f4747, [%rd81+40];
	add.f32 	%f8310, %f4747, %f8310;
	st.f32 	[%rd115+40], %f8310;
	ld.f32 	%f4748, [%rd81+44];
	add.f32 	%f8309, %f4748, %f8309;
	st.f32 	[%rd115+44], %f8309;
	ld.f32 	%f4749, [%rd81+48];
	add.f32 	%f8308, %f4749, %f8308;
	st.f32 	[%rd115+48], %f8308;
	ld.f32 	%f4750, [%rd81+52];
	add.f32 	%f8307, %f4750, %f8307;
	st.f32 	[%rd115+52], %f8307;
	ld.f32 	%f4751, [%rd81+56];
	add.f32 	%f8306, %f4751, %f8306;
	st.f32 	[%rd115+56], %f8306;
	ld.f32 	%f4752, [%rd81+60];
	add.f32 	%f8305, %f4752, %f8305;
	st.f32 	[%rd115+60], %f8305;
	ld.f32 	%f4753, [%rd81+64];
	add.f32 	%f8304, %f4753, %f8304;
	st.f32 	[%rd115+64], %f8304;
	ld.f32 	%f4754, [%rd81+68];
	add.f32 	%f8303, %f4754, %f8303;
	st.f32 	[%rd115+68], %f8303;
	ld.f32 	%f4755, [%rd81+72];
	add.f32 	%f8302, %f4755, %f8302;
	st.f32 	[%rd115+72], %f8302;
	ld.f32 	%f4756, [%rd81+76];
	add.f32 	%f8301, %f4756, %f8301;
	st.f32 	[%rd115+76], %f8301;
	ld.f32 	%f4757, [%rd81+80];
	add.f32 	%f8300, %f4757, %f8300;
	st.f32 	[%rd115+80], %f8300;
	ld.f32 	%f4758, [%rd81+84];
	add.f32 	%f8299, %f4758, %f8299;
	st.f32 	[%rd115+84], %f8299;
	ld.f32 	%f4759, [%rd81+88];
	add.f32 	%f8298, %f4759, %f8298;
	st.f32 	[%rd115+88], %f8298;
	ld.f32 	%f4760, [%rd81+92];
	add.f32 	%f8297, %f4760, %f8297;
	st.f32 	[%rd115+92], %f8297;
	ld.f32 	%f4761, [%rd81+96];
	add.f32 	%f8296, %f4761, %f8296;
	st.f32 	[%rd115+96], %f8296;
	ld.f32 	%f4762, [%rd81+100];
	add.f32 	%f8295, %f4762, %f8295;
	st.f32 	[%rd115+100], %f8295;
	ld.f32 	%f4763, [%rd81+104];
	add.f32 	%f8294, %f4763, %f8294;
	st.f32 	[%rd115+104], %f8294;
	ld.f32 	%f4764, [%rd81+108];
	add.f32 	%f8293, %f4764, %f8293;
	st.f32 	[%rd115+108], %f8293;
	ld.f32 	%f4765, [%rd81+112];
	add.f32 	%f8292, %f4765, %f8292;
	st.f32 	[%rd115+112], %f8292;
	ld.f32 	%f4766, [%rd81+116];
	add.f32 	%f8291, %f4766, %f8291;
	st.f32 	[%rd115+116], %f8291;
	ld.f32 	%f4767, [%rd81+120];
	add.f32 	%f8290, %f4767, %f8290;
	st.f32 	[%rd115+120], %f8290;
	ld.f32 	%f4768, [%rd81+124];
	add.f32 	%f8289, %f4768, %f8289;
	st.f32 	[%rd115+124], %f8289;
	ld.f32 	%f4769, [%rd81+128];
	add.f32 	%f8288, %f4769, %f8288;
	st.f32 	[%rd115+128], %f8288;
	ld.f32 	%f4770, [%rd81+132];
	add.f32 	%f8287, %f4770, %f8287;
	st.f32 	[%rd115+132], %f8287;
	ld.f32 	%f4771, [%rd81+136];
	add.f32 	%f8286, %f4771, %f8286;
	st.f32 	[%rd115+136], %f8286;
	ld.f32 	%f4772, [%rd81+140];
	add.f32 	%f8285, %f4772, %f8285;
	st.f32 	[%rd115+140], %f8285;
	ld.f32 	%f4773, [%rd81+144];
	add.f32 	%f8284, %f4773, %f8284;
	st.f32 	[%rd115+144], %f8284;
	ld.f32 	%f4774, [%rd81+148];
	add.f32 	%f8283, %f4774, %f8283;
	st.f32 	[%rd115+148], %f8283;
	ld.f32 	%f4775, [%rd81+152];
	add.f32 	%f8282, %f4775, %f8282;
	st.f32 	[%rd115+152], %f8282;
	ld.f32 	%f4776, [%rd81+156];
	add.f32 	%f8281, %f4776, %f8281;
	st.f32 	[%rd115+156], %f8281;
	ld.f32 	%f4777, [%rd81+160];
	add.f32 	%f8280, %f4777, %f8280;
	st.f32 	[%rd115+160], %f8280;
	ld.f32 	%f4778, [%rd81+164];
	add.f32 	%f8279, %f4778, %f8279;
	st.f32 	[%rd115+164], %f8279;
	ld.f32 	%f4779, [%rd81+168];
	add.f32 	%f8278, %f4779, %f8278;
	st.f32 	[%rd115+168], %f8278;
	ld.f32 	%f4780, [%rd81+172];
	add.f32 	%f8277, %f4780, %f8277;
	st.f32 	[%rd115+172], %f8277;
	ld.f32 	%f4781, [%rd81+176];
	add.f32 	%f8276, %f4781, %f8276;
	st.f32 	[%rd115+176], %f8276;
	ld.f32 	%f4782, [%rd81+180];
	add.f32 	%f8275, %f4782, %f8275;
	st.f32 	[%rd115+180], %f8275;
	ld.f32 	%f4783, [%rd81+184];
	add.f32 	%f8274, %f4783, %f8274;
	st.f32 	[%rd115+184], %f8274;
	ld.f32 	%f4784, [%rd81+188];
	add.f32 	%f8273, %f4784, %f8273;
	st.f32 	[%rd115+188], %f8273;
	ld.f32 	%f4785, [%rd81+192];
	add.f32 	%f8272, %f4785, %f8272;
	st.f32 	[%rd115+192], %f8272;
	ld.f32 	%f4786, [%rd81+196];
	add.f32 	%f8271, %f4786, %f8271;
	st.f32 	[%rd115+196], %f8271;
	ld.f32 	%f4787, [%rd81+200];
	add.f32 	%f8270, %f4787, %f8270;
	st.f32 	[%rd115+200], %f8270;
	ld.f32 	%f4788, [%rd81+204];
	add.f32 	%f8269, %f4788, %f8269;
	st.f32 	[%rd115+204], %f8269;
	ld.f32 	%f4789, [%rd81+208];
	add.f32 	%f8268, %f4789, %f8268;
	st.f32 	[%rd115+208], %f8268;
	ld.f32 	%f4790, [%rd81+212];
	add.f32 	%f8267, %f4790, %f8267;
	st.f32 	[%rd115+212], %f8267;
	ld.f32 	%f4791, [%rd81+216];
	add.f32 	%f8266, %f4791, %f8266;
	st.f32 	[%rd115+216], %f8266;
	ld.f32 	%f4792, [%rd81+220];
	add.f32 	%f8265, %f4792, %f8265;
	st.f32 	[%rd115+220], %f8265;
	ld.f32 	%f4793, [%rd81+224];
	add.f32 	%f8264, %f4793, %f8264;
	st.f32 	[%rd115+224], %f8264;
	ld.f32 	%f4794, [%rd81+228];
	add.f32 	%f8263, %f4794, %f8263;
	st.f32 	[%rd115+228], %f8263;
	ld.f32 	%f4795, [%rd81+232];
	add.f32 	%f8262, %f4795, %f8262;
	st.f32 	[%rd115+232], %f8262;
	ld.f32 	%f4796, [%rd81+236];
	add.f32 	%f8261, %f4796, %f8261;
	st.f32 	[%rd115+236], %f8261;
	ld.f32 	%f4797, [%rd81+240];
	add.f32 	%f8260, %f4797, %f8260;
	st.f32 	[%rd115+240], %f8260;
	ld.f32 	%f4798, [%rd81+244];
	add.f32 	%f8259, %f4798, %f8259;
	st.f32 	[%rd115+244], %f8259;
	ld.f32 	%f4799, [%rd81+248];
	add.f32 	%f8258, %f4799, %f8258;
	st.f32 	[%rd115+248], %f8258;
	ld.f32 	%f4800, [%rd81+252];
	add.f32 	%f8257, %f4800, %f8257;
	st.f32 	[%rd115+252], %f8257;
	add.s32 	%r247, %r247, 256;
	add.s64 	%rd111, %rd111, 2048;
	setp.lt.s32 	%p17, %r247, %r2;
	@%p17 bra 	$L__BB16_5;
$L__BB16_6:
	setp.lt.s32 	%p18, %r2, 256;
	@%p18 bra 	$L__BB16_20;
	// begin inline asm
	mov.u32 %r189, %laneid;
	// end inline asm
	mov.b64 	{%r191, %r196}, %rd115;
	mov.b32 	%r197, 1;
	mov.b32 	%r198, 31;
	mov.b32 	%r199, -1;
	// begin inline asm
	shfl.sync.down.b32 %r190, %r191, %r197, %r198, %r199;
	// end inline asm
	// begin inline asm
	shfl.sync.down.b32 %r195, %r196, %r197, %r198, %r199;
	// end inline asm
	setp.gt.s32 	%p35, %r189, 30;
	@%p35 bra 	$L__BB16_9;
	mov.b64 	%rd94, {%r190, %r195};
	ld.f32 	%f6337, [%rd94];
	ld.f32 	%f6338, [%rd115];
	add.f32 	%f6339, %f6337, %f6338;
	st.f32 	[%rd115], %f6339;
	ld.f32 	%f6340, [%rd94+4];
	ld.f32 	%f6341, [%rd115+4];
	add.f32 	%f6342, %f6340, %f6341;
	st.f32 	[%rd115+4], %f6342;
	ld.f32 	%f6343, [%rd94+8];
	ld.f32 	%f6344, [%rd115+8];
	add.f32 	%f6345, %f6343, %f6344;
	st.f32 	[%rd115+8], %f6345;
	ld.f32 	%f6346, [%rd94+12];
	ld.f32 	%f6347, [%rd115+12];
	add.f32 	%f6348, %f6346, %f6347;
	st.f32 	[%rd115+12], %f6348;
	ld.f32 	%f6349, [%rd94+16];
	ld.f32 	%f6350, [%rd115+16];
	add.f32 	%f6351, %f6349, %f6350;
	st.f32 	[%rd115+16], %f6351;
	ld.f32 	%f6352, [%rd94+20];
	ld.f32 	%f6353, [%rd115+20];
	add.f32 	%f6354, %f6352, %f6353;
	st.f32 	[%rd115+20], %f6354;
	ld.f32 	%f6355, [%rd94+24];
	ld.f32 	%f6356, [%rd115+24];
	add.f32 	%f6357, %f6355, %f6356;
	st.f32 	[%rd115+24], %f6357;
	ld.f32 	%f6358, [%rd94+28];
	ld.f32 	%f6359, [%rd115+28];
	add.f32 	%f6360, %f6358, %f6359;
	st.f32 	[%rd115+28], %f6360;
	ld.f32 	%f6361, [%rd94+32];
	ld.f32 	%f6362, [%rd115+32];
	add.f32 	%f6363, %f6361, %f6362;
	st.f32 	[%rd115+32], %f6363;
	ld.f32 	%f6364, [%rd94+36];
	ld.f32 	%f6365, [%rd115+36];
	add.f32 	%f6366, %f6364, %f6365;
	st.f32 	[%rd115+36], %f6366;
	ld.f32 	%f6367, [%rd94+40];
	ld.f32 	%f6368, [%rd115+40];
	add.f32 	%f6369, %f6367, %f6368;
	st.f32 	[%rd115+40], %f6369;
	ld.f32 	%f6370, [%rd94+44];
	ld.f32 	%f6371, [%rd115+44];
	add.f32 	%f6372, %f6370, %f6371;
	st.f32 	[%rd115+44], %f6372;
	ld.f32 	%f6373, [%rd94+48];
	ld.f32 	%f6374, [%rd115+48];
	add.f32 	%f6375, %f6373, %f6374;
	st.f32 	[%rd115+48], %f6375;
	ld.f32 	%f6376, [%rd94+52];
	ld.f32 	%f6377, [%rd115+52];
	add.f32 	%f6378, %f6376, %f6377;
	st.f32 	[%rd115+52], %f6378;
	ld.f32 	%f6379, [%rd94+56];
	ld.f32 	%f6380, [%rd115+56];
	add.f32 	%f6381, %f6379, %f6380;
	st.f32 	[%rd115+56], %f6381;
	ld.f32 	%f6382, [%rd94+60];
	ld.f32 	%f6383, [%rd115+60];
	add.f32 	%f6384, %f6382, %f6383;
	st.f32 	[%rd115+60], %f6384;
	ld.f32 	%f6385, [%rd94+64];
	ld.f32 	%f6386, [%rd115+64];
	add.f32 	%f6387, %f6385, %f6386;
	st.f32 	[%rd115+64], %f6387;
	ld.f32 	%f6388, [%rd94+68];
	ld.f32 	%f6389, [%rd115+68];
	add.f32 	%f6390, %f6388, %f6389;
	st.f32 	[%rd115+68], %f6390;
	ld.f32 	%f6391, [%rd94+72];
	ld.f32 	%f6392, [%rd115+72];
	add.f32 	%f6393, %f6391, %f6392;
	st.f32 	[%rd115+72], %f6393;
	ld.f32 	%f6394, [%rd94+76];
	ld.f32 	%f6395, [%rd115+76];
	add.f32 	%f6396, %f6394, %f6395;
	st.f32 	[%rd115+76], %f6396;
	ld.f32 	%f6397, [%rd94+80];
	ld.f32 	%f6398, [%rd115+80];
	add.f32 	%f6399, %f6397, %f6398;
	st.f32 	[%rd115+80], %f6399;
	ld.f32 	%f6400, [%rd94+84];
	ld.f32 	%f6401, [%rd115+84];
	add.f32 	%f6402, %f6400, %f6401;
	st.f32 	[%rd115+84], %f6402;
	ld.f32 	%f6403, [%rd94+88];
	ld.f32 	%f6404, [%rd115+88];
	add.f32 	%f6405, %f6403, %f6404;
	st.f32 	[%rd115+88], %f6405;
	ld.f32 	%f6406, [%rd94+92];
	ld.f32 	%f6407, [%rd115+92];
	add.f32 	%f6408, %f6406, %f6407;
	st.f32 	[%rd115+92], %f6408;
	ld.f32 	%f6409, [%rd94+96];
	ld.f32 	%f6410, [%rd115+96];
	add.f32 	%f6411, %f6409, %f6410;
	st.f32 	[%rd115+96], %f6411;
	ld.f32 	%f6412, [%rd94+100];
	ld.f32 	%f6413, [%rd115+100];
	add.f32 	%f6414, %f6412, %f6413;
	st.f32 	[%rd115+100], %f6414;
	ld.f32 	%f6415, [%rd94+104];
	ld.f32 	%f6416, [%rd115+104];
	add.f32 	%f6417, %f6415, %f6416;
	st.f32 	[%rd115+104], %f6417;
	ld.f32 	%f6418, [%rd94+108];
	ld.f32 	%f6419, [%rd115+108];
	add.f32 	%f6420, %f6418, %f6419;
	st.f32 	[%rd115+108], %f6420;
	ld.f32 	%f6421, [%rd94+112];
	ld.f32 	%f6422, [%rd115+112];
	add.f32 	%f6423, %f6421, %f6422;
	st.f32 	[%rd115+112], %f6423;
	ld.f32 	%f6424, [%rd94+116];
	ld.f32 	%f6425, [%rd115+116];
	add.f32 	%f6426, %f6424, %f6425;
	st.f32 	[%rd115+116], %f6426;
	ld.f32 	%f6427, [%rd94+120];
	ld.f32 	%f6428, [%rd115+120];
	add.f32 	%f6429, %f6427, %f6428;
	st.f32 	[%rd115+120], %f6429;
	ld.f32 	%f6430, [%rd94+124];
	ld.f32 	%f6431, [%rd115+124];
	add.f32 	%f6432, %f6430, %f6431;
	st.f32 	[%rd115+124], %f6432;
	ld.f32 	%f6433, [%rd94+128];
	ld.f32 	%f6434, [%rd115+128];
	add.f32 	%f6435, %f6433, %f6434;
	st.f32 	[%rd115+128], %f6435;
	ld.f32 	%f6436, [%rd94+132];
	ld.f32 	%f6437, [%rd115+132];
	add.f32 	%f6438, %f6436, %f6437;
	st.f32 	[%rd115+132], %f6438;
	ld.f32 	%f6439, [%rd94+136];
	ld.f32 	%f6440, [%rd115+136];
	add.f32 	%f6441, %f6439, %f6440;
	st.f32 	[%rd115+136], %f6441;
	ld.f32 	%f6442, [%rd94+140];
	ld.f32 	%f6443, [%rd115+140];
	add.f32 	%f6444, %f6442, %f6443;
	st.f32 	[%rd115+140], %f6444;
	ld.f32 	%f6445, [%rd94+144];
	ld.f32 	%f6446, [%rd115+144];
	add.f32 	%f6447, %f6445, %f6446;
	st.f32 	[%rd115+144], %f6447;
	ld.f32 	%f6448, [%rd94+148];
	ld.f32 	%f6449, [%rd115+148];
	add.f32 	%f6450, %f6448, %f6449;
	st.f32 	[%rd115+148], %f6450;
	ld.f32 	%f6451, [%rd94+152];
	ld.f32 	%f6452, [%rd115+152];
	add.f32 	%f6453, %f6451, %f6452;
	st.f32 	[%rd115+152], %f6453;
	ld.f32 	%f6454, [%rd94+156];
	ld.f32 	%f6455, [%rd115+156];
	add.f32 	%f6456, %f6454, %f6455;
	st.f32 	[%rd115+156], %f6456;
	ld.f32 	%f6457, [%rd94+160];
	ld.f32 	%f6458, [%rd115+160];
	add.f32 	%f6459, %f6457, %f6458;
	st.f32 	[%rd115+160], %f6459;
	ld.f32 	%f6460, [%rd94+164];
	ld.f32 	%f6461, [%rd115+164];
	add.f32 	%f6462, %f6460, %f6461;
	st.f32 	[%rd115+164], %f6462;
	ld.f32 	%f6463, [%rd94+168];
	ld.f32 	%f6464, [%rd115+168];
	add.f32 	%f6465, %f6463, %f6464;
	st.f32 	[%rd115+168], %f6465;
	ld.f32 	%f6466, [%rd94+172];
	ld.f32 	%f6467, [%rd115+172];
	add.f32 	%f6468, %f6466, %f6467;
	st.f32 	[%rd115+172], %f6468;
	ld.f32 	%f6469, [%rd94+176];
	ld.f32 	%f6470, [%rd115+176];
	add.f32 	%f6471, %f6469, %f6470;
	st.f32 	[%rd115+176], %f6471;
	ld.f32 	%f6472, [%rd94+180];
	ld.f32 	%f6473, [%rd115+180];
	add.f32 	%f6474, %f6472, %f6473;
	st.f32 	[%rd115+180], %f6474;
	ld.f32 	%f6475, [%rd94+184];
	ld.f32 	%f6476, [%rd115+184];
	add.f32 	%f6477, %f6475, %f6476;
	st.f32 	[%rd115+184], %f6477;
	ld.f32 	%f6478, [%rd94+188];
	ld.f32 	%f6479, [%rd115+188];
	add.f32 	%f6480, %f6478, %f6479;
	st.f32 	[%rd115+188], %f6480;
	ld.f32 	%f6481, [%rd94+192];
	ld.f32 	%f6482, [%rd115+192];
	add.f32 	%f6483, %f6481, %f6482;
	st.f32 	[%rd115+192], %f6483;
	ld.f32 	%f6484, [%rd94+196];
	ld.f32 	%f6485, [%rd115+196];
	add.f32 	%f6486, %f6484, %f6485;
	st.f32 	[%rd115+196], %f6486;
	ld.f32 	%f6487, [%rd94+200];
	ld.f32 	%f6488, [%rd115+200];
	add.f32 	%f6489, %f6487, %f6488;
	st.f32 	[%rd115+200], %f6489;
	ld.f32 	%f6490, [%rd94+204];
	ld.f32 	%f6491, [%rd115+204];
	add.f32 	%f6492, %f6490, %f6491;
	st.f32 	[%rd115+204], %f6492;
	ld.f32 	%f6493, [%rd94+208];
	ld.f32 	%f6494, [%rd115+208];
	add.f32 	%f6495, %f6493, %f6494;
	st.f32 	[%rd115+208], %f6495;
	ld.f32 	%f6496, [%rd94+212];
	ld.f32 	%f6497, [%rd115+212];
	add.f32 	%f6498, %f6496, %f6497;
	st.f32 	[%rd115+212], %f6498;
	ld.f32 	%f6499, [%rd94+216];
	ld.f32 	%f6500, [%rd115+216];
	add.f32 	%f6501, %f6499, %f6500;
	st.f32 	[%rd115+216], %f6501;
	ld.f32 	%f6502, [%rd94+220];
	ld.f32 	%f6503, [%rd115+220];
	add.f32 	%f6504, %f6502, %f6503;
	st.f32 	[%rd115+220], %f6504;
	ld.f32 	%f6505, [%rd94+224];
	ld.f32 	%f6506, [%rd115+224];
	add.f32 	%f6507, %f6505, %f6506;
	st.f32 	[%rd115+224], %f6507;
	ld.f32 	%f6508, [%rd94+228];
	ld.f32 	%f6509, [%rd115+228];
	add.f32 	%f6510, %f6508, %f6509;
	st.f32 	[%rd115+228], %f6510;
	ld.f32 	%f6511, [%rd94+232];
	ld.f32 	%f6512, [%rd115+232];
	add.f32 	%f6513, %f6511, %f6512;
	st.f32 	[%rd115+232], %f6513;
	ld.f32 	%f6514, [%rd94+236];
	ld.f32 	%f6515, [%rd115+236];
	add.f32 	%f6516, %f6514, %f6515;
	st.f32 	[%rd115+236], %f6516;
	ld.f32 	%f6517, [%rd94+240];
	ld.f32 	%f6518, [%rd115+240];
	add.f32 	%f6519, %f6517, %f6518;
	st.f32 	[%rd115+240], %f6519;
	ld.f32 	%f6520, [%rd94+244];
	ld.f32 	%f6521, [%rd115+244];
	add.f32 	%f6522, %f6520, %f6521;
	st.f32 	[%rd115+244], %f6522;
	ld.f32 	%f6523, [%rd94+248];
	ld.f32 	%f6524, [%rd115+248];
	add.f32 	%f6525, %f6523, %f6524;
	st.f32 	[%rd115+248], %f6525;
	ld.f32 	%f6526, [%rd94+252];
	ld.f32 	%f6527, [%rd115+252];
	add.f32 	%f6528, %f6526, %f6527;
	st.f32 	[%rd115+252], %f6528;
$L__BB16_9:
	mov.b32 	%r207, 2;
	mov.b32 	%r208, 31;
	mov.b32 	%r209, -1;
	// begin inline asm
	shfl.sync.down.b32 %r200, %r191, %r207, %r208, %r209;
	// end inline asm
	// begin inline asm
	shfl.sync.down.b32 %r205, %r196, %r207, %r208, %r209;
	// end inline asm
	setp.gt.s32 	%p36, %r189, 29;
	@%p36 bra 	$L__BB16_11;
	mov.b64 	%rd95, {%r200, %r205};
	ld.f32 	%f6529, [%rd95];
	ld.f32 	%f6530, [%rd115];
	add.f32 	%f6531, %f6529, %f6530;
	st.f32 	[%rd115], %f6531;
	ld.f32 	%f6532, [%rd95+4];
	ld.f32 	%f6533, [%rd115+4];
	add.f32 	%f6534, %f6532, %f6533;
	st.f32 	[%rd115+4], %f6534;
	ld.f32 	%f6535, [%rd95+8];
	ld.f32 	%f6536, [%rd115+8];
	add.f32 	%f6537, %f6535, %f6536;
	st.f32 	[%rd115+8], %f6537;
	ld.f32 	%f6538, [%rd95+12];
	ld.f32 	%f6539, [%rd115+12];
	add.f32 	%f6540, %f6538, %f6539;
	st.f32 	[%rd115+12], %f6540;
	ld.f32 	%f6541, [%rd95+16];
	ld.f32 	%f6542, [%rd115+16];
	add.f32 	%f6543, %f6541, %f6542;
	st.f32 	[%rd115+16], %f6543;
	ld.f32 	%f6544, [%rd95+20];
	ld.f32 	%f6545, [%rd115+20];
	add.f32 	%f6546, %f6544, %f6545;
	st.f32 	[%rd115+20], %f6546;
	ld.f32 	%f6547, [%rd95+24];
	ld.f32 	%f6548, [%rd115+24];
	add.f32 	%f6549, %f6547, %f6548;
	st.f32 	[%rd115+24], %f6549;
	ld.f32 	%f6550, [%rd95+28];
	ld.f32 	%f6551, [%rd115+28];
	add.f32 	%f6552, %f6550, %f6551;
	st.f32 	[%rd115+28], %f6552;
	ld.f32 	%f6553, [%rd95+32];
	ld.f32 	%f6554, [%rd115+32];
	add.f32 	%f6555, %f6553, %f6554;
	st.f32 	[%rd115+32], %f6555;
	ld.f32 	%f6556, [%rd95+36];
	ld.f32 	%f6557, [%rd115+36];
	add.f32 	%f6558, %f6556, %f6557;
	st.f32 	[%rd115+36], %f6558;
	ld.f32 	%f6559, [%rd95+40];
	ld.f32 	%f6560, [%rd115+40];
	add.f32 	%f6561, %f6559, %f6560;
	st.f32 	[%rd115+40], %f6561;
	ld.f32 	%f6562, [%rd95+44];
	ld.f32 	%f6563, [%rd115+44];
	add.f32 	%f6564, %f6562, %f6563;
	st.f32 	[%rd115+44], %f6564;
	ld.f32 	%f6565, [%rd95+48];
	ld.f32 	%f6566, [%rd115+48];
	add.f32 	%f6567, %f6565, %f6566;
	st.f32 	[%rd115+48], %f6567;
	ld.f32 	%f6568, [%rd95+52];
	ld.f32 	%f6569, [%rd115+52];
	add.f32 	%f6570, %f6568, %f6569;
	st.f32 	[%rd115+52], %f6570;
	ld.f32 	%f6571, [%rd95+56];
	ld.f32 	%f6572, [%rd115+56];
	add.f32 	%f6573, %f6571, %f6572;
	st.f32 	[%rd115+56], %f6573;
	ld.f32 	%f6574, [%rd95+60];
	ld.f32 	%f6575, [%rd115+60];
	add.f32 	%f6576, %f6574, %f6575;
	st.f32 	[%rd115+60], %f6576;
	ld.f32 	%f6577, [%rd95+64];
	ld.f32 	%f6578, [%rd115+64];
	add.f32 	%f6579, %f6577, %f6578;
	st.f32 	[%rd115+64], %f6579;
	ld.f32 	%f6580, [%rd95+68];
	ld.f32 	%f6581, [%rd115+68];
	add.f32 	%f6582, %f6580, %f6581;
	st.f32 	[%rd115+68], %f6582;
	ld.f32 	%f6583, [%rd95+72];
	ld.f32 	%f6584, [%rd115+72];
	add.f32 	%f6585, %f6583, %f6584;
	st.f32 	[%rd115+72], %f6585;
	ld.f32 	%f6586, [%rd95+76];
	ld.f32 	%f6587, [%rd115+76];
	add.f32 	%f6588, %f6586, %f6587;
	st.f32 	[%rd115+76], %f6588;
	ld.f32 	%f6589, [%rd95+80];
	ld.f32 	%f6590, [%rd115+80];
	add.f32 	%f6591, %f6589, %f6590;
	st.f32 	[%rd115+80], %f6591;
	ld.f32 	%f6592, [%rd95+84];
	ld.f32 	%f6593, [%rd115+84];
	add.f32 	%f6594, %f6592, %f6593;
	st.f32 	[%rd115+84], %f6594;
	ld.f32 	%f6595, [%rd95+88];
	ld.f32 	%f6596, [%rd115+88];
	add.f32 	%f6597, %f6595, %f6596;
	st.f32 	[%rd115+88], %f6597;
	ld.f32 	%f6598, [%rd95+92];
	ld.f32 	%f6599, [%rd115+92];
	add.f32 	%f6600, %f6598, %f6599;
	st.f32 	[%rd115+92], %f6600;
	ld.f32 	%f6601, [%rd95+96];
	ld.f32 	%f6602, [%rd115+96];
	add.f32 	%f6603, %f6601, %f6602;
	st.f32 	[%rd115+96], %f6603;
	ld.f32 	%f6604, [%rd95+100];
	ld.f32 	%f6605, [%rd115+100];
	add.f32 	%f6606, %f6604, %f6605;
	st.f32 	[%rd115+100], %f6606;
	ld.f32 	%f6607, [%rd95+104];
	ld.f32 	%f6608, [%rd115+104];
	add.f32 	%f6609, %f6607, %f6608;
	st.f32 	[%rd115+104], %f6609;
	ld.f32 	%f6610, [%rd95+108];
	ld.f32 	%f6611, [%rd115+108];
	add.f32 	%f6612, %f6610, %f6611;
	st.f32 	[%rd115+108], %f6612;
	ld.f32 	%f6613, [%rd95+112];
	ld.f32 	%f6614, [%rd115+112];
	add.f32 	%f6615, %f6613, %f6614;
	st.f32 	[%rd115+112], %f6615;
	ld.f32 	%f6616, [%rd95+116];
	ld.f32 	%f6617, [%rd115+116];
	add.f32 	%f6618, %f6616, %f6617;
	st.f32 	[%rd115+116], %f6618;
	ld.f32 	%f6619, [%rd95+120];
	ld.f32 	%f6620, [%rd115+120];
	add.f32 	%f6621, %f6619, %f6620;
	st.f32 	[%rd115+120], %f6621;
	ld.f32 	%f6622, [%rd95+124];
	ld.f32 	%f6623, [%rd115+124];
	add.f32 	%f6624, %f6622, %f6623;
	st.f32 	[%rd115+124], %f6624;
	ld.f32 	%f6625, [%rd95+128];
	ld.f32 	%f6626, [%rd115+128];
	add.f32 	%f6627, %f6625, %f6626;
	st.f32 	[%rd115+128], %f6627;
	ld.f32 	%f6628, [%rd95+132];
	ld.f32 	%f6629, [%rd115+132];
	add.f32 	%f6630, %f6628, %f6629;
	st.f32 	[%rd115+132], %f6630;
	ld.f32 	%f6631, [%rd95+136];
	ld.f32 	%f6632, [%rd115+136];
	add.f32 	%f6633, %f6631, %f6632;
	st.f32 	[%rd115+136], %f6633;
	ld.f32 	%f6634, [%rd95+140];
	ld.f32 	%f6635, [%rd115+140];
	add.f32 	%f6636, %f6634, %f6635;
	st.f32 	[%rd115+140], %f6636;
	ld.f32 	%f6637, [%rd95+144];
	ld.f32 	%f6638, [%rd115+144];
	add.f32 	%f6639, %f6637, %f6638;
	st.f32 	[%rd115+144], %f6639;
	ld.f32 	%f6640, [%rd95+148];
	ld.f32 	%f6641, [%rd115+148];
	add.f32 	%f6642, %f6640, %f6641;
	st.f32 	[%rd115+148], %f6642;
	ld.f32 	%f6643, [%rd95+152];
	ld.f32 	%f6644, [%rd115+152];
	add.f32 	%f6645, %f6643, %f6644;
	st.f32 	[%rd115+152], %f6645;
	ld.f32 	%f6646, [%rd95+156];
	ld.f32 	%f6647, [%rd115+156];
	add.f32 	%f6648, %f6646, %f6647;
	st.f32 	[%rd115+156], %f6648;
	ld.f32 	%f6649, [%rd95+160];
	ld.f32 	%f6650, [%rd115+160];
	add.f32 	%f6651, %f6649, %f6650;
	st.f32 	[%rd115+160], %f6651;
	ld.f32 	%f6652, [%rd95+164];
	ld.f32 	%f6653, [%rd115+164];
	add.f32 	%f6654, %f6652, %f6653;
	st.f32 	[%rd115+164], %f6654;
	ld.f32 	%f6655, [%rd95+168];
	ld.f32 	%f6656, [%rd115+168];
	add.f32 	%f6657, %f6655, %f6656;
	st.f32 	[%rd115+168], %f6657;
	ld.f32 	%f6658, [%rd95+172];
	ld.f32 	%f6659, [%rd115+172];
	add.f32 	%f6660, %f6658, %f6659;
	st.f32 	[%rd115+172], %f6660;
	ld.f32 	%f6661, [%rd95+176];
	ld.f32 	%f6662, [%rd115+176];
	add.f32 	%f6663, %f6661, %f6662;
	st.f32 	[%rd115+176], %f6663;
	ld.f32 	%f6664, [%rd95+180];
	ld.f32 	%f6665, [%rd115+180];
	add.f32 	%f6666, %f6664, %f6665;
	st.f32 	[%rd115+180], %f6666;
	ld.f32 	%f6667, [%rd95+184];
	ld.f32 	%f6668, [%rd115+184];
	add.f32 	%f6669, %f6667, %f6668;
	st.f32 	[%rd115+184], %f6669;
	ld.f32 	%f6670, [%rd95+188];
	ld.f32 	%f6671, [%rd115+188];
	add.f32 	%f6672, %f6670, %f6671;
	st.f32 	[%rd115+188], %f6672;
	ld.f32 	%f6673, [%rd95+192];
	ld.f32 	%f6674, [%rd115+192];
	add.f32 	%f6675, %f6673, %f6674;
	st.f32 	[%rd115+192], %f6675;
	ld.f32 	%f6676, [%rd95+196];
	ld.f32 	%f6677, [%rd115+196];
	add.f32 	%f6678, %f6676, %f6677;
	st.f32 	[%rd115+196], %f6678;
	ld.f32 	%f6679, [%rd95+200];
	ld.f32 	%f6680, [%rd115+200];
	add.f32 	%f6681, %f6679, %f6680;
	st.f32 	[%rd115+200], %f6681;
	ld.f32 	%f6682, [%rd95+204];
	ld.f32 	%f6683, [%rd115+204];
	add.f32 	%f6684, %f6682, %f6683;
	st.f32 	[%rd115+204], %f6684;
	ld.f32 	%f6685, [%rd95+208];
	ld.f32 	%f6686, [%rd115+208];
	add.f32 	%f6687, %f6685, %f6686;
	st.f32 	[%rd115+208], %f6687;
	ld.f32 	%f6688, [%rd95+212];
	ld.f32 	%f6689, [%rd115+212];
	add.f32 	%f6690, %f6688, %f6689;
	st.f32 	[%rd115+212], %f6690;
	ld.f32 	%f6691, [%rd95+216];
	ld.f32 	%f6692, [%rd115+216];
	add.f32 	%f6693, %f6691, %f6692;
	st.f32 	[%rd115+216], %f6693;
	ld.f32 	%f6694, [%rd95+220];
	ld.f32 	%f6695, [%rd115+220];
	add.f32 	%f6696, %f6694, %f6695;
	st.f32 	[%rd115+220], %f6696;
	ld.f32 	%f6697, [%rd95+224];
	ld.f32 	%f6698, [%rd115+224];
	add.f32 	%f6699, %f6697, %f6698;
	st.f32 	[%rd115+224], %f6699;
	ld.f32 	%f6700, [%rd95+228];
	ld.f32 	%f6701, [%rd115+228];
	add.f32 	%f6702, %f6700, %f6701;
	st.f32 	[%rd115+228], %f6702;
	ld.f32 	%f6703, [%rd95+232];
	ld.f32 	%f6704, [%rd115+232];
	add.f32 	%f6705, %f6703, %f6704;
	st.f32 	[%rd115+232], %f6705;
	ld.f32 	%f6706, [%rd95+236];
	ld.f32 	%f6707, [%rd115+236];
	add.f32 	%f6708, %f6706, %f6707;
	st.f32 	[%rd115+236], %f6708;
	ld.f32 	%f6709, [%rd95+240];
	ld.f32 	%f6710, [%rd115+240];
	add.f32 	%f6711, %f6709, %f6710;
	st.f32 	[%rd115+240], %f6711;
	ld.f32 	%f6712, [%rd95+244];
	ld.f32 	%f6713, [%rd115+244];
	add.f32 	%f6714, %f6712, %f6713;
	st.f32 	[%rd115+244], %f6714;
	ld.f32 	%f6715, [%rd95+248];
	ld.f32 	%f6716, [%rd115+248];
	add.f32 	%f6717, %f6715, %f6716;
	st.f32 	[%rd115+248], %f6717;
	ld.f32 	%f6718, [%rd95+252];
	ld.f32 	%f6719, [%rd115+252];
	add.f32 	%f6720, %f6718, %f6719;
	st.f32 	[%rd115+252], %f6720;
$L__BB16_11:
	mov.b32 	%r217, 4;
	mov.b32 	%r218, 31;
	mov.b32 	%r219, -1;
	// begin inline asm
	shfl.sync.down.b32 %r210, %r191, %r217, %r218, %r219;
	// end inline asm
	// begin inline asm
	shfl.sync.down.b32 %r215, %r196, %r217, %r218, %r219;
	// end inline asm
	setp.gt.s32 	%p37, %r189, 27;
	@%p37 bra 	$L__BB16_13;
	mov.b64 	%rd96, {%r210, %r215};
	ld.f32 	%f6721, [%rd96];
	ld.f32 	%f6722, [%rd115];
	add.f32 	%f6723, %f6721, %f6722;
	st.f32 	[%rd115], %f6723;
	ld.f32 	%f6724, [%rd96+4];
	ld.f32 	%f6725, [%rd115+4];
	add.f32 	%f6726, %f6724, %f6725;
	st.f32 	[%rd115+4], %f6726;
	ld.f32 	%f6727, [%rd96+8];
	ld.f32 	%f6728, [%rd115+8];
	add.f32 	%f6729, %f6727, %f6728;
	st.f32 	[%rd115+8], %f6729;
	ld.f32 	%f6730, [%rd96+12];
	ld.f32 	%f6731, [%rd115+12];
	add.f32 	%f6732, %f6730, %f6731;
	st.f32 	[%rd115+12], %f6732;
	ld.f32 	%f6733, [%rd96+16];
	ld.f32 	%f6734, [%rd115+16];
	add.f32 	%f6735, %f6733, %f6734;
	st.f32 	[%rd115+16], %f6735;
	ld.f32 	%f6736, [%rd96+20];
	ld.f32 	%f6737, [%rd115+20];
	add.f32 	%f6738, %f6736, %f6737;
	st.f32 	[%rd115+20], %f6738;
	ld.f32 	%f6739, [%rd96+24];
	ld.f32 	%f6740, [%rd115+24];
	add.f32 	%f6741, %f6739, %f6740;
	st.f32 	[%rd115+24], %f6741;
	ld.f32 	%f6742, [%rd96+28];
	ld.f32 	%f6743, [%rd115+28];
	add.f32 	%f6744, %f6742, %f6743;
	st.f32 	[%rd115+28], %f6744;
	ld.f32 	%f6745, [%rd96+32];
	ld.f32 	%f6746, [%rd115+32];
	add.f32 	%f6747, %f6745, %f6746;
	st.f32 	[%rd115+32], %f6747;
	ld.f32 	%f6748, [%rd96+36];
	ld.f32 	%f6749, [%rd115+36];
	add.f32 	%f6750, %f6748, %f6749;
	st.f32 	[%rd115+36], %f6750;
	ld.f32 	%f6751, [%rd96+40];
	ld.f32 	%f6752, [%rd115+40];
	add.f32 	%f6753, %f6751, %f6752;
	st.f32 	[%rd115+40], %f6753;
	ld.f32 	%f6754, [%rd96+44];
	ld.f32 	%f6755, [%rd115+44];
	add.f32 	%f6756, %f6754, %f6755;
	st.f32 	[%rd115+44], %f6756;
	ld.f32 	%f6757, [%rd96+48];
	ld.f32 	%f6758, [%rd115+48];
	add.f32 	%f6759, %f6757, %f6758;
	st.f32 	[%rd115+48], %f6759;
	ld.f32 	%f6760, [%rd96+52];
	ld.f32 	%f6761, [%rd115+52];
	add.f32 	%f6762, %f6760, %f6761;
	st.f32 	[%rd115+52], %f6762;
	ld.f32 	%f6763, [%rd96+56];
	ld.f32 	%f6764, [%rd115+56];
	add.f32 	%f6765, %f6763, %f6764;
	st.f32 	[%rd115+56], %f6765;
	ld.f32 	%f6766, [%rd96+60];
	ld.f32 	%f6767, [%rd115+60];
	add.f32 	%f6768, %f6766, %f6767;
	st.f32 	[%rd115+60], %f6768;
	ld.f32 	%f6769, [%rd96+64];
	ld.f32 	%f6770, [%rd115+64];
	add.f32 	%f6771, %f6769, %f6770;
	st.f32 	[%rd115+64], %f6771;
	ld.f32 	%f6772, [%rd96+68];
	ld.f32 	%f6773, [%rd115+68];
	add.f32 	%f6774, %f6772, %f6773;
	st.f32 	[%rd115+68], %f6774;
	ld.f32 	%f6775, [%rd96+72];
	ld.f32 	%f6776, [%rd115+72];
	add.f32 	%f6777, %f6775, %f6776;
	st.f32 	[%rd115+72], %f6777;
	ld.f32 	%f6778, [%rd96+76];
	ld.f32 	%f6779, [%rd115+76];
	add.f32 	%f6780, %f6778, %f6779;
	st.f32 	[%rd115+76], %f6780;
	ld.f32 	%f6781, [%rd96+80];
	ld.f32 	%f6782, [%rd115+80];
	add.f32 	%f6783, %f6781, %f6782;
	st.f32 	[%rd115+80], %f6783;
	ld.f32 	%f6784, [%rd96+84];
	ld.f32 	%f6785, [%rd115+84];
	add.f32 	%f6786, %f6784, %f6785;
	st.f32 	[%rd115+84], %f6786;
	ld.f32 	%f6787, [%rd96+88];
	ld.f32 	%f6788, [%rd115+88];
	add.f32 	%f6789, %f6787, %f6788;
	st.f32 	[%rd115+88], %f6789;
	ld.f32 	%f6790, [%rd96+92];
	ld.f32 	%f6791, [%rd115+92];
	add.f32 	%f6792, %f6790, %f6791;
	st.f32 	[%rd115+92], %f6792;
	ld.f32 	%f6793, [%rd96+96];
	ld.f32 	%f6794, [%rd115+96];
	add.f32 	%f6795, %f6793, %f6794;
	st.f32 	[%rd115+96], %f6795;
	ld.f32 	%f6796, [%rd96+100];
	ld.f32 	%f6797, [%rd115+100];
	add.f32 	%f6798, %f6796, %f6797;
	st.f32 	[%rd115+100], %f6798;
	ld.f32 	%f6799, [%rd96+104];
	ld.f32 	%f6800, [%rd115+104];
	add.f32 	%f6801, %f6799, %f6800;
	st.f32 	[%rd115+104], %f6801;
	ld.f32 	%f6802, [%rd96+108];
	ld.f32 	%f6803, [%rd115+108];
	add.f32 	%f6804, %f6802, %f6803;
	st.f32 	[%rd115+108], %f6804;
	ld.f32 	%f6805, [%rd96+112];
	ld.f32 	%f6806, [%rd115+112];
	add.f32 	%f6807, %f6805, %f6806;
	st.f32 	[%rd115+112], %f6807;
	ld.f32 	%f6808, [%rd96+116];
	ld.f32 	%f6809, [%rd115+116];
	add.f32 	%f6810, %f6808, %f6809;
	st.f32 	[%rd115+116], %f6810;
	ld.f32 	%f6811, [%rd96+120];
	ld.f32 	%f6812, [%rd115+120];
	add.f32 	%f6813, %f6811, %f6812;
	st.f32 	[%rd115+120], %f6813;
	ld.f32 	%f6814, [%rd96+124];
	ld.f32 	%f6815, [%rd115+124];
	add.f32 	%f6816, %f6814, %f6815;
	st.f32 	[%rd115+124], %f6816;
	ld.f32 	%f6817, [%rd96+128];
	ld.f32 	%f6818, [%rd115+128];
	add.f32 	%f6819, %f6817, %f6818;
	st.f32 	[%rd115+128], %f6819;
	ld.f32 	%f6820, [%rd96+132];
	ld.f32 	%f6821, [%rd115+132];
	add.f32 	%f6822, %f6820, %f6821;
	st.f32 	[%rd115+132], %f6822;
	ld.f32 	%f6823, [%rd96+136];
	ld.f32 	%f6824, [%rd115+136];
	add.f32 	%f6825, %f6823, %f6824;
	st.f32 	[%rd115+136], %f6825;
	ld.f32 	%f6826, [%rd96+140];
	ld.f32 	%f6827, [%rd115+140];
	add.f32 	%f6828, %f6826, %f6827;
	st.f32 	[%rd115+140], %f6828;
	ld.f32 	%f6829, [%rd96+144];
	ld.f32 	%f6830, [%rd115+144];
	add.f32 	%f6831, %f6829, %f6830;
	st.f32 	[%rd115+144], %f6831;
	ld.f32 	%f6832, [%rd96+148];
	ld.f32 	%f6833, [%rd115+148];
	add.f32 	%f6834, %f6832, %f6833;
	st.f32 	[%rd115+148], %f6834;
	ld.f32 	%f6835, [%rd96+152];
	ld.f32 	%f6836, [%rd115+152];
	add.f32 	%f6837, %f6835, %f6836;
	st.f32 	[%rd115+152], %f6837;
	ld.f32 	%f6838, [%rd96+156];
	ld.f32 	%f6839, [%rd115+156];
	add.f32 	%f6840, %f6838, %f6839;
	st.f32 	[%rd115+156], %f6840;
	ld.f32 	%f6841, [%rd96+160];
	ld.f32 	%f6842, [%rd115+160];
	add.f32 	%f6843, %f6841, %f6842;
	st.f32 	[%rd115+160], %f6843;
	ld.f32 	%f6844, [%rd96+164];
	ld.f32 	%f6845, [%rd115+164];
	add.f32 	%f6846, %f6844, %f6845;
	st.f32 	[%rd115+164], %f6846;
	ld.f32 	%f6847, [%rd96+168];
	ld.f32 	%f6848, [%rd115+168];
	add.f32 	%f6849, %f6847, %f6848;
	st.f32 	[%rd115+168], %f6849;
	ld.f32 	%f6850, [%rd96+172];
	ld.f32 	%f6851, [%rd115+172];
	add.f32 	%f6852, %f6850, %f6851;
	st.f32 	[%rd115+172], %f6852;
	ld.f32 	%f6853, [%rd96+176];
	ld.f32 	%f6854, [%rd115+176];
	add.f32 	%f6855, %f6853, %f6854;
	st.f32 	[%rd115+176], %f6855;
	ld.f32 	%f6856, [%rd96+180];
	ld.f32 	%f6857, [%rd115+180];
	add.f32 	%f6858, %f6856, %f6857;
	st.f32 	[%rd115+180], %f6858;
	ld.f32 	%f6859, [%rd96+184];
	ld.f32 	%f6860, [%rd115+184];
	add.f32 	%f6861, %f6859, %f6860;
	st.f32 	[%rd115+184], %f6861;
	ld.f32 	%f6862, [%rd96+188];
	ld.f32 	%f6863, [%rd115+188];
	add.f32 	%f6864, %f6862, %f6863;
	st.f32 	[%rd115+188], %f6864;
	ld.f32 	%f6865, [%rd96+192];
	ld.f32 	%f6866, [%rd115+192];
	add.f32 	%f6867, %f6865, %f6866;
	st.f32 	[%rd115+192], %f6867;
	ld.f32 	%f6868, [%rd96+196];
	ld.f32 	%f6869, [%rd115+196];
	add.f32 	%f6870, %f6868, %f6869;
	st.f32 	[%rd115+196], %f6870;
	ld.f32 	%f6871, [%rd96+200];
	ld.f32 	%f6872, [%rd115+200];
	add.f32 	%f6873, %f6871, %f6872;
	st.f32 	[%rd115+200], %f6873;
	ld.f32 	%f6874, [%rd96+204];
	ld.f32 	%f6875, [%rd115+204];
	add.f32 	%f6876, %f6874, %f6875;
	st.f32 	[%rd115+204], %f6876;
	ld.f32 	%f6877, [%rd96+208];
	ld.f32 	%f6878, [%rd115+208];
	add.f32 	%f6879, %f6877, %f6878;
	st.f32 	[%rd115+208], %f6879;
	ld.f32 	%f6880, [%rd96+212];
	ld.f32 	%f6881, [%rd115+212];
	add.f32 	%f6882, %f6880, %f6881;
	st.f32 	[%rd115+212], %f6882;
	ld.f32 	%f6883, [%rd96+216];
	ld.f32 	%f6884, [%rd115+216];
	add.f32 	%f6885, %f6883, %f6884;
	st.f32 	[%rd115+216], %f6885;
	ld.f32 	%f6886, [%rd96+220];
	ld.f32 	%f6887, [%rd115+220];
	add.f32 	%f6888, %f6886, %f6887;
	st.f32 	[%rd115+220], %f6888;
	ld.f32 	%f6889, [%rd96+224];
	ld.f32 	%f6890, [%rd115+224];
	add.f32 	%f6891, %f6889, %f6890;
	st.f32 	[%rd115+224], %f6891;
	ld.f32 	%f6892, [%rd96+228];
	ld.f32 	%f6893, [%rd115+228];
	add.f32 	%f6894, %f6892, %f6893;
	st.f32 	[%rd115+228], %f6894;
	ld.f32 	%f6895, [%rd96+232];
	ld.f32 	%f6896, [%rd115+232];
	add.f32 	%f6897, %f6895, %f6896;
	st.f32 	[%rd115+232], %f6897;
	ld.f32 	%f6898, [%rd96+236];
	ld.f32 	%f6899, [%rd115+236];
	add.f32 	%f6900, %f6898, %f6899;
	st.f32 	[%rd115+236], %f6900;
	ld.f32 	%f6901, [%rd96+240];
	ld.f32 	%f6902, [%rd115+240];
	add.f32 	%f6903, %f6901, %f6902;
	st.f32 	[%rd115+240], %f6903;
	ld.f32 	%f6904, [%rd96+244];
	ld.f32 	%f6905, [%rd115+244];
	add.f32 	%f6906, %f6904, %f6905;
	st.f32 	[%rd115+244], %f6906;
	ld.f32 	%f6907, [%rd96+248];
	ld.f32 	%f6908, [%rd115+248];
	add.f32 	%f6909, %f6907, %f6908;
	st.f32 	[%rd115+248], %f6909;
	ld.f32 	%f6910, [%rd96+252];
	ld.f32 	%f6911, [%rd115+252];
	add.f32 	%f6912, %f6910, %f6911;
	st.f32 	[%rd115+252], %f6912;
$L__BB16_13:
	mov.b32 	%r227, 8;
	mov.b32 	%r228, 31;
	mov.b32 	%r229, -1;
	// begin inline asm
	shfl.sync.down.b32 %r220, %r191, %r227, %r228, %r229;
	// end inline asm
	// begin inline asm
	shfl.sync.down.b32 %r225, %r196, %r227, %r228, %r229;
	// end inline asm
	setp.gt.s32 	%p38, %r189, 23;
	@%p38 bra 	$L__BB16_15;
	mov.b64 	%rd97, {%r220, %r225};
	ld.f32 	%f6913, [%rd97];
	ld.f32 	%f6914, [%rd115];
	add.f32 	%f6915, %f6913, %f6914;
	st.f32 	[%rd115], %f6915;
	ld.f32 	%f6916, [%rd97+4];
	ld.f32 	%f6917, [%rd115+4];
	add.f32 	%f6918, %f6916, %f6917;
	st.f32 	[%rd115+4], %f6918;
	ld.f32 	%f6919, [%rd97+8];
	ld.f32 	%f6920, [%rd115+8];
	add.f32 	%f6921, %f6919, %f6920;
	st.f32 	[%rd115+8], %f6921;
	ld.f32 	%f6922, [%rd97+12];
	ld.f32 	%f6923, [%rd115+12];
	add.f32 	%f6924, %f6922, %f6923;
	st.f32 	[%rd115+12], %f6924;
	ld.f32 	%f6925, [%rd97+16];
	ld.f32 	%f6926, [%rd115+16];
	add.f32 	%f6927, %f6925, %f6926;
	st.f32 	[%rd115+16], %f6927;
	ld.f32 	%f6928, [%rd97+20];
	ld.f32 	%f6929, [%rd115+20];
	add.f32 	%f6930, %f6928, %f6929;
	st.f32 	[%rd115+20], %f6930;
	ld.f32 	%f6931, [%rd97+24];
	ld.f32 	%f6932, [%rd115+24];
	add.f32 	%f6933, %f6931, %f6932;
	st.f32 	[%rd115+24], %f6933;
	ld.f32 	%f6934, [%rd97+28];
	ld.f32 	%f6935, [%rd115+28];
	add.f32 	%f6936, %f6934, %f6935;
	st.f32 	[%rd115+28], %f6936;
	ld.f32 	%f6937, [%rd97+32];
	ld.f32 	%f6938, [%rd115+32];
	add.f32 	%f6939, %f6937, %f6938;
	st.f32 	[%rd115+32], %f6939;
	ld.f32 	%f6940, [%rd97+36];
	ld.f32 	%f6941, [%rd115+36];
	add.f32 	%f6942, %f6940, %f6941;
	st.f32 	[%rd115+36], %f6942;
	ld.f32 	%f6943, [%rd97+40];
	ld.f32 	%f6944, [%rd115+40];
	add.f32 	%f6945, %f6943, %f6944;
	st.f32 	[%rd115+40], %f6945;
	ld.f32 	%f6946, [%rd97+44];
	ld.f32 	%f6947, [%rd115+44];
	add.f32 	%f6948, %f6946, %f6947;
	st.f32 	[%rd115+44], %f6948;
	ld.f32 	%f6949, [%rd97+48];
	ld.f32 	%f6950, [%rd115+48];
	add.f32 	%f6951, %f6949, %f6950;
	st.f32 	[%rd115+48], %f6951;
	ld.f32 	%f6952, [%rd97+52];
	ld.f32 	%f6953, [%rd115+52];
	add.f32 	%f6954, %f6952, %f6953;
	st.f32 	[%rd115+52], %f6954;
	ld.f32 	%f6955, [%rd97+56];
	ld.f32 	%f6956, [%rd115+56];
	add.f32 	%f6957, %f6955, %f6956;
	st.f32 	[%rd115+56], %f6957;
	ld.f32 	%f6958, [%rd97+60];
	ld.f32 	%f6959, [%rd115+60];
	add.f32 	%f6960, %f6958, %f6959;
	st.f32 	[%rd115+60], %f6960;
	ld.f32 	%f6961, [%rd97+64];
	ld.f32 	%f6962, [%rd115+64];
	add.f32 	%f6963, %f6961, %f6962;
	st.f32 	[%rd115+64], %f6963;
	ld.f32 	%f6964, [%rd97+68];
	ld.f32 	%f6965, [%rd115+68];
	add.f32 	%f6966, %f6964, %f6965;
	st.f32 	[%rd115+68], %f6966;
	ld.f32 	%f6967, [%rd97+72];
	ld.f32 	%f6968, [%rd115+72];
	add.f32 	%f6969, %f6967, %f6968;
	st.f32 	[%rd115+72], %f6969;
	ld.f32 	%f6970, [%rd97+76];
	ld.f32 	%f6971, [%rd115+76];
	add.f32 	%f6972, %f6970, %f6971;
	st.f32 	[%rd115+76], %f6972;
	ld.f32 	%f6973, [%rd97+80];
	ld.f32 	%f6974, [%rd115+80];
	add.f32 	%f6975, %f6973, %f6974;
	st.f32 	[%rd115+80], %f6975;
	ld.f32 	%f6976, [%rd97+84];
	ld.f32 	%f6977, [%rd115+84];
	add.f32 	%f6978, %f6976, %f6977;
	st.f32 	[%rd115+84], %f6978;
	ld.f32 	%f6979, [%rd97+88];
	ld.f32 	%f6980, [%rd115+88];
	add.f32 	%f6981, %f6979, %f6980;
	st.f32 	[%rd115+88], %f6981;
	ld.f32 	%f6982, [%rd97+92];
	ld.f32 	%f6983, [%rd115+92];
	add.f32 	%f6984, %f6982, %f6983;
	st.f32 	[%rd115+92], %f6984;
	ld.f32 	%f6985, [%rd97+96];
	ld.f32 	%f6986, [%rd115+96];
	add.f32 	%f6987, %f6985, %f6986;
	st.f32 	[%rd115+96], %f6987;
	ld.f32 	%f6988, [%rd97+100];
	ld.f32 	%f6989, [%rd115+100];
	add.f32 	%f6990, %f6988, %f6989;
	st.f32 	[%rd115+100], %f6990;
	ld.f32 	%f6991, [%rd97+104];
	ld.f32 	%f6992, [%rd115+104];
	add.f32 	%f6993, %f6991, %f6992;
	st.f32 	[%rd115+104], %f6993;
	ld.f32 	%f6994, [%rd97+108];
	ld.f32 	%f6995, [%rd115+108];
	add.f32 	%f6996, %f6994, %f6995;
	st.f32 	[%rd115+108], %f6996;
	ld.f32 	%f6997, [%rd97+112];
	ld.f32 	%f6998, [%rd115+112];
	add.f32 	%f6999, %f6997, %f6998;
	st.f32 	[%rd115+112], %f6999;
	ld.f32 	%f7000, [%rd97+116];
	ld.f32 	%f7001, [%rd115+116];
	add.f32 	%f7002, %f7000, %f7001;
	st.f32 	[%rd115+116], %f7002;
	ld.f32 	%f7003, [%rd97+120];
	ld.f32 	%f7004, [%rd115+120];
	add.f32 	%f7005, %f7003, %f7004;
	st.f32 	[%rd115+120], %f7005;
	ld.f32 	%f7006, [%rd97+124];
	ld.f32 	%f7007, [%rd115+124];
	add.f32 	%f7008, %f7006, %f7007;
	st.f32 	[%rd115+124], %f7008;
	ld.f32 	%f7009, [%rd97+128];
	ld.f32 	%f7010, [%rd115+128];
	add.f32 	%f7011, %f7009, %f7010;
	st.f32 	[%rd115+128], %f7011;
	ld.f32 	%f7012, [%rd97+132];
	ld.f32 	%f7013, [%rd115+132];
	add.f32 	%f7014, %f7012, %f7013;
	st.f32 	[%rd115+132], %f7014;
	ld.f32 	%f7015, [%rd97+136];
	ld.f32 	%f7016, [%rd115+136];
	add.f32 	%f7017, %f7015, %f7016;
	st.f32 	[%rd115+136], %f7017;
	ld.f32 	%f7018, [%rd97+140];
	ld.f32 	%f7019, [%rd115+140];
	add.f32 	%f7020, %f7018, %f7019;
	st.f32 	[%rd115+140], %f7020;
	ld.f32 	%f7021, [%rd97+144];
	ld.f32 	%f7022, [%rd115+144];
	add.f32 	%f7023, %f7021, %f7022;
	st.f32 	[%rd115+144], %f7023;
	ld.f32 	%f7024, [%rd97+148];
	ld.f32 	%f7025, [%rd115+148];
	add.f32 	%f7026, %f7024, %f7025;
	st.f32 	[%rd115+148], %f7026;
	ld.f32 	%f7027, [%rd97+152];
	ld.f32 	%f7028, [%rd115+152];
	add.f32 	%f7029, %f7027, %f7028;
	st.f32 	[%rd115+152], %f7029;
	ld.f32 	%f7030, [%rd97+156];
	ld.f32 	%f7031, [%rd115+156];
	add.f32 	%f7032, %f7030, %f7031;
	st.f32 	[%rd115+156], %f7032;
	ld.f32 	%f7033, [%rd97+160];
	ld.f32 	%f7034, [%rd115+160];
	add.f32 	%f7035, %f7033, %f7034;
	st.f32 	[%rd115+160], %f7035;
	ld.f32 	%f7036, [%rd97+164];
	ld.f32 	%f7037, [%rd115+164];
	add.f32 	%f7038, %f7036, %f7037;
	st.f32 	[%rd115+164], %f7038;
	ld.f32 	%f7039, [%rd97+168];
	ld.f32 	%f7040, [%rd115+168];
	add.f32 	%f7041, %f7039, %f7040;
	st.f32 	[%rd115+168], %f7041;
	ld.f32 	%f7042, [%rd97+172];
	ld.f32 	%f7043, [%rd115+172];
	add.f32 	%f7044, %f7042, %f7043;
	st.f32 	[%rd115+172], %f7044;
	ld.f32 	%f7045, [%rd97+176];
	ld.f32 	%f7046, [%rd115+176];
	add.f32 	%f7047, %f7045, %f7046;
	st.f32 	[%rd115+176], %f7047;
	ld.f32 	%f7048, [%rd97+180];
	ld.f32 	%f7049, [%rd115+180];
	add.f32 	%f7050, %f7048, %f7049;
	st.f32 	[%rd115+180], %f7050;
	ld.f32 	%f7051, [%rd97+184];
	ld.f32 	%f7052, [%rd115+184];
	add.f32 	%f7053, %f7051, %f7052;
	st.f32 	[%rd115+184], %f7053;
	ld.f32 	%f7054, [%rd97+188];
	ld.f32 	%f7055, [%rd115+188];
	add.f32 	%f7056, %f7054, %f7055;
	st.f32 	[%rd115+188], %f7056;
	ld.f32 	%f7057, [%rd97+192];
	ld.f32 	%f7058, [%rd115+192];
	add.f32 	%f7059, %f7057, %f7058;
	st.f32 	[%rd115+192], %f7059;
	ld.f32 	%f7060, [%rd97+196];
	ld.f32 	%f7061, [%rd115+196];
	add.f32 	%f7062, %f7060, %f7061;
	st.f32 	[%rd115+196], %f7062;
	ld.f32 	%f7063, [%rd97+200];
	ld.f32 	%f7064, [%rd115+200];
	add.f32 	%f7065, %f7063, %f7064;
	st.f32 	[%rd115+200], %f7065;
	ld.f32 	%f7066, [%rd97+204];
	ld.f32 	%f7067, [%rd115+204];
	add.f32 	%f7068, %f7066, %f7067;
	st.f32 	[%rd115+204], %f7068;
	ld.f32 	%f7069, [%rd97+208];
	ld.f32 	%f7070, [%rd115+208];
	add.f32 	%f7071, %f7069, %f7070;
	st.f32 	[%rd115+208], %f7071;
	ld.f32 	%f7072, [%rd97+212];
	ld.f32 	%f7073, [%rd115+212];
	add.f32 	%f7074, %f7072, %f7073;
	st.f32 	[%rd115+212], %f7074;
	ld.f32 	%f7075, [%rd97+216];
	ld.f32 	%f7076, [%rd115+216];
	add.f32 	%f7077, %f7075, %f7076;
	st.f32 	[%rd115+216], %f7077;
	ld.f32 	%f7078, [%rd97+220];
	ld.f32 	%f7079, [%rd115+220];
	add.f32 	%f7080, %f7078, %f7079;
	st.f32 	[%rd115+220], %f7080;
	ld.f32 	%f7081, [%rd97+224];
	ld.f32 	%f7082, [%rd115+224];
	add.f32 	%f7083, %f7081, %f7082;
	st.f32 	[%rd115+224], %f7083;
	ld.f32 	%f7084, [%rd97+228];
	ld.f32 	%f7085, [%rd115+228];
	add.f32 	%f7086, %f7084, %f7085;
	st.f32 	[%rd115+228], %f7086;
	ld.f32 	%f7087, [%rd97+232];
	ld.f32 	%f7088, [%rd115+232];
	add.f32 	%f7089, %f7087, %f7088;
	st.f32 	[%rd115+232], %f7089;
	ld.f32 	%f7090, [%rd97+236];
	ld.f32 	%f7091, [%rd115+236];
	add.f32 	%f7092, %f7090, %f7091;
	st.f32 	[%rd115+236], %f7092;
	ld.f32 	%f7093, [%rd97+240];
	ld.f32 	%f7094, [%rd115+240];
	add.f32 	%f7095, %f7093, %f7094;
	st.f32 	[%rd115+240], %f7095;
	ld.f32 	%f7096, [%rd97+244];
	ld.f32 	%f7097, [%rd115+244];
	add.f32 	%f7098, %f7096, %f7097;
	st.f32 	[%rd115+244], %f7098;
	ld.f32 	%f7099, [%rd97+248];
	ld.f32 	%f7100, [%rd115+248];
	add.f32 	%f7101, %f7099, %f7100;
	st.f32 	[%rd115+248], %f7101;
	ld.f32 	%f7102, [%rd97+252];
	ld.f32 	%f7103, [%rd115+252];
	add.f32 	%f7104, %f7102, %f7103;
	st.f32 	[%rd115+252], %f7104;
$L__BB16_15:
	mov.b32 	%r237, 16;
	mov.b32 	%r238, 31;
	mov.b32 	%r239, -1;
	// begin inline asm
	shfl.sync.down.b32 %r230, %r191, %r237, %r238, %r239;
	// end inline asm
	// begin inline asm
	shfl.sync.down.b32 %r235, %r196, %r237, %r238, %r239;
	// end inline asm
	setp.gt.s32 	%p39, %r189, 15;
	@%p39 bra 	$L__BB16_18;
	mov.b64 	%rd98, {%r230, %r235};
	ld.f32 	%f7105, [%rd98];
	ld.f32 	%f7106, [%rd115];
	add.f32 	%f7107, %f7105, %f7106;
	st.f32 	[%rd115], %f7107;
	ld.f32 	%f7108, [%rd98+4];
	ld.f32 	%f7109, [%rd115+4];
	add.f32 	%f7110, %f7108, %f7109;
	st.f32 	[%rd115+4], %f7110;
	ld.f32 	%f7111, [%rd98+8];
	ld.f32 	%f7112, [%rd115+8];
	add.f32 	%f7113, %f7111, %f7112;
	st.f32 	[%rd115+8], %f7113;
	ld.f32 	%f7114, [%rd98+12];
	ld.f32 	%f7115, [%rd115+12];
	add.f32 	%f7116, %f7114, %f7115;
	st.f32 	[%rd115+12], %f7116;
	ld.f32 	%f7117, [%rd98+16];
	ld.f32 	%f7118, [%rd115+16];
	add.f32 	%f7119, %f7117, %f7118;
	st.f32 	[%rd115+16], %f7119;
	ld.f32 	%f7120, [%rd98+20];
	ld.f32 	%f7121, [%rd115+20];
	add.f32 	%f7122, %f7120, %f7121;
	st.f32 	[%rd115+20], %f7122;
	ld.f32 	%f7123, [%rd98+24];
	ld.f32 	%f7124, [%rd115+24];
	add.f32 	%f7125, %f7123, %f7124;
	st.f32 	[%rd115+24], %f7125;
	ld.f32 	%f7126, [%rd98+28];
	ld.f32 	%f7127, [%rd115+28];
	add.f32 	%f7128, %f7126, %f7127;
	st.f32 	[%rd115+28], %f7128;
	ld.f32 	%f7129, [%rd98+32];
	ld.f32 	%f7130, [%rd115+32];
	add.f32 	%f7131, %f7129, %f7130;
	st.f32 	[%rd115+32], %f7131;
	ld.f32 	%f7132, [%rd98+36];
	ld.f32 	%f7133, [%rd115+36];
	add.f32 	%f7134, %f7132, %f7133;
	st.f32 	[%rd115+36], %f7134;
	ld.f32 	%f7135, [%rd98+40];
	ld.f32 	%f7136, [%rd115+40];
	add.f32 	%f7137, %f7135, %f7136;
	st.f32 	[%rd115+40], %f7137;
	ld.f32 	%f7138, [%rd98+44];
	ld.f32 	%f7139, [%rd115+44];
	add.f32 	%f7140, %f7138, %f7139;
	st.f32 	[%rd115+44], %f7140;
	ld.f32 	%f7141, [%rd98+48];
	ld.f32 	%f7142, [%rd115+48];
	add.f32 	%f7143, %f7141, %f7142;
	st.f32 	[%rd115+48], %f7143;
	ld.f32 	%f7144, [%rd98+52];
	ld.f32 	%f7145, [%rd115+52];
	add.f32 	%f7146, %f7144, %f7145;
	st.f32 	[%rd115+52], %f7146;
	ld.f32 	%f7147, [%rd98+56];
	ld.f32 	%f7148, [%rd115+56];
	add.f32 	%f7149, %f7147, %f7148;
	st.f32 	[%rd115+56], %f7149;
	ld.f32 	%f7150, [%rd98+60];
	ld.f32 	%f7151, [%rd115+60];
	add.f32 	%f7152, %f7150, %f7151;
	st.f32 	[%rd115+60], %f7152;
	ld.f32 	%f7153, [%rd98+64];
	ld.f32 	%f7154, [%rd115+64];
	add.f32 	%f7155, %f7153, %f7154;
	st.f32 	[%rd115+64], %f7155;
	ld.f32 	%f7156, [%rd98+68];
	ld.f32 	%f7157, [%rd115+68];
	add.f32 	%f7158, %f7156, %f7157;
	st.f32 	[%rd115+68], %f7158;
	ld.f32 	%f7159, [%rd98+72];
	ld.f32 	%f7160, [%rd115+72];
	add.f32 	%f7161, %f7159, %f7160;
	st.f32 	[%rd115+72], %f7161;
	ld.f32 	%f7162, [%rd98+76];
	ld.f32 	%f7163, [%rd115+76];
	add.f32 	%f7164, %f7162, %f7163;
	st.f32 	[%rd115+76], %f7164;
	ld.f32 	%f7165, [%rd98+80];
	ld.f32 	%f7166, [%rd115+80];
	add.f32 	%f7167, %f7165, %f7166;
	st.f32 	[%rd115+80], %f7167;
	ld.f32 	%f7168, [%rd98+84];
	ld.f32 	%f7169, [%rd115+84];
	add.f32 	%f7170, %f7168, %f7169;
	st.f32 	[%rd115+84], %f7170;
	ld.f32 	%f7171, [%rd98+88];
	ld.f32 	%f7172, [%rd115+88];
	add.f32 	%f7173, %f7171, %f7172;
	st.f32 	[%rd115+88], %f7173;
	ld.f32 	%f7174, [%rd98+92];
	ld.f32 	%f7175, [%rd115+92];
	add.f32 	%f7176, %f7174, %f7175;
	st.f32 	[%rd115+92], %f7176;
	ld.f32 	%f7177, [%rd98+96];
	ld.f32 	%f7178, [%rd115+96];
	add.f32 	%f7179, %f7177, %f7178;
	st.f32 	[%rd115+96], %f7179;
	ld.f32 	%f7180, [%rd98+100];
	ld.f32 	%f7181, [%rd115+100];
	add.f32 	%f7182, %f7180, %f7181;
	st.f32 	[%rd115+100], %f7182;
	ld.f32 	%f7183, [%rd98+104];
	ld.f32 	%f7184, [%rd115+104];
	add.f32 	%f7185, %f7183, %f7184;
	st.f32 	[%rd115+104], %f7185;
	ld.f32 	%f7186, [%rd98+108];
	ld.f32 	%f7187, [%rd115+108];
	add.f32 	%f7188, %f7186, %f7187;
	st.f32 	[%rd115+108], %f7188;
	ld.f32 	%f7189, [%rd98+112];
	ld.f32 	%f7190, [%rd115+112];
	add.f32 	%f7191, %f7189, %f7190;
	st.f32 	[%rd115+112], %f7191;
	ld.f32 	%f7192, [%rd98+116];
	ld.f32 	%f7193, [%rd115+116];
	add.f32 	%f7194, %f7192, %f7193;
	st.f32 	[%rd115+116], %f7194;
	ld.f32 	%f7195, [%rd98+120];
	ld.f32 	%f7196, [%rd115+120];
	add.f32 	%f7197, %f7195, %f7196;
	st.f32 	[%rd115+120], %f7197;
	ld.f32 	%f7198, [%rd98+124];
	ld.f32 	%f7199, [%rd115+124];
	add.f32 	%f7200, %f7198, %f7199;
	st.f32 	[%rd115+124], %f7200;
	ld.f32 	%f7201, [%rd98+128];
	ld.f32 	%f7202, [%rd115+128];
	add.f32 	%f7203, %f7201, %f7202;
	st.f32 	[%rd115+128], %f7203;
	ld.f32 	%f7204, [%rd98+132];
	ld.f32 	%f7205, [%rd115+132];
	add.f32 	%f7206, %f7204, %f7205;
	st.f32 	[%rd115+132], %f7206;
	ld.f32 	%f7207, [%rd98+136];
	ld.f32 	%f7208, [%rd115+136];
	add.f32 	%f7209, %f7207, %f7208;
	st.f32 	[%rd115+136], %f7209;
	ld.f32 	%f7210, [%rd98+140];
	ld.f32 	%f7211, [%rd115+140];
	add.f32 	%f7212, %f7210, %f7211;
	st.f32 	[%rd115+140], %f7212;
	ld.f32 	%f7213, [%rd98+144];
	ld.f32 	%f7214, [%rd115+144];
	add.f32 	%f7215, %f7213, %f7214;
	st.f32 	[%rd115+144], %f7215;
	ld.f32 	%f7216, [%rd98+148];
	ld.f32 	%f7217, [%rd115+148];
	add.f32 	%f7218, %f7216, %f7217;
	st.f32 	[%rd115+148], %f7218;
	ld.f32 	%f7219, [%rd98+152];
	ld.f32 	%f7220, [%rd115+152];
	add.f32 	%f7221, %f7219, %f7220;
	st.f32 	[%rd115+152], %f7221;
	ld.f32 	%f7222, [%rd98+156];
	ld.f32 	%f7223, [%rd115+156];
	add.f32 	%f7224, %f7222, %f7223;
	st.f32 	[%rd115+156], %f7224;
	ld.f32 	%f7225, [%rd98+160];
	ld.f32 	%f7226, [%rd115+160];
	add.f32 	%f7227, %f7225, %f7226;
	st.f32 	[%rd115+160], %f7227;
	ld.f32 	%f7228, [%rd98+164];
	ld.f32 	%f7229, [%rd115+164];
	add.f32 	%f7230, %f7228, %f7229;
	st.f32 	[%rd115+164], %f7230;
	ld.f32 	%f7231, [%rd98+168];
	ld.f32 	%f7232, [%rd115+168];
	add.f32 	%f7233, %f7231, %f7232;
	st.f32 	[%rd115+168], %f7233;
	ld.f32 	%f7234, [%rd98+172];
	ld.f32 	%f7235, [%rd115+172];
	add.f32 	%f7236, %f7234, %f7235;
	st.f32 	[%rd115+172], %f7236;
	ld.f32 	%f7237, [%rd98+176];
	ld.f32 	%f7238, [%rd115+176];
	add.f32 	%f7239, %f7237, %f7238;
	st.f32 	[%rd115+176], %f7239;
	ld.f32 	%f7240, [%rd98+180];
	ld.f32 	%f7241, [%rd115+180];
	add.f32 	%f7242, %f7240, %f7241;
	st.f32 	[%rd115+180], %f7242;
	ld.f32 	%f7243, [%rd98+184];
	ld.f32 	%f7244, [%rd115+184];
	add.f32 	%f7245, %f7243, %f7244;
	st.f32 	[%rd115+184], %f7245;
	ld.f32 	%f7246, [%rd98+188];
	ld.f32 	%f7247, [%rd115+188];
	add.f32 	%f7248, %f7246, %f7247;
	st.f32 	[%rd115+188], %f7248;
	ld.f32 	%f7249, [%rd98+192];
	ld.f32 	%f7250, [%rd115+192];
	add.f32 	%f7251, %f7249, %f7250;
	st.f32 	[%rd115+192], %f7251;
	ld.f32 	%f7252, [%rd98+196];
	ld.f32 	%f7253, [%rd115+196];
	add.f32 	%f7254, %f7252, %f7253;
	st.f32 	[%rd115+196], %f7254;
	ld.f32 	%f7255, [%rd98+200];
	ld.f32 	%f7256, [%rd115+200];
	add.f32 	%f7257, %f7255, %f7256;
	st.f32 	[%rd115+200], %f7257;
	ld.f32 	%f7258, [%rd98+204];
	ld.f32 	%f7259, [%rd115+204];
	add.f32 	%f7260, %f7258, %f7259;
	st.f32 	[%rd115+204], %f7260;
	ld.f32 	%f7261, [%rd98+208];
	ld.f32 	%f7262, [%rd115+208];
	add.f32 	%f7263, %f7261, %f7262;
	st.f32 	[%rd115+208], %f7263;
	ld.f32 	%f7264, [%rd98+212];
	ld.f32 	%f7265, [%rd115+212];
	add.f32 	%f7266, %f7264, %f7265;
	st.f32 	[%rd115+212], %f7266;
	ld.f32 	%f7267, [%rd98+216];
	ld.f32 	%f7268, [%rd115+216];
	add.f32 	%f7269, %f7267, %f7268;
	st.f32 	[%rd115+216], %f7269;
	ld.f32 	%f7270, [%rd98+220];
	ld.f32 	%f7271, [%rd115+220];
	add.f32 	%f7272, %f7270, %f7271;
	st.f32 	[%rd115+220], %f7272;
	ld.f32 	%f7273, [%rd98+224];
	ld.f32 	%f7274, [%rd115+224];
	add.f32 	%f7275, %f7273, %f7274;
	st.f32 	[%rd115+224], %f7275;
	ld.f32 	%f7276, [%rd98+228];
	ld.f32 	%f7277, [%rd115+228];
	add.f32 	%f7278, %f7276, %f7277;
	st.f32 	[%rd115+228], %f7278;
	ld.f32 	%f7279, [%rd98+232];
	ld.f32 	%f7280, [%rd115+232];
	add.f32 	%f7281, %f7279, %f7280;
	st.f32 	[%rd115+232], %f7281;
	ld.f32 	%f7282, [%rd98+236];
	ld.f32 	%f7283, [%rd115+236];
	add.f32 	%f7284, %f7282, %f7283;
	st.f32 	[%rd115+236], %f7284;
	ld.f32 	%f7285, [%rd98+240];
	ld.f32 	%f7286, [%rd115+240];
	add.f32 	%f7287, %f7285, %f7286;
	st.f32 	[%rd115+240], %f7287;
	ld.f32 	%f7288, [%rd98+244];
	ld.f32 	%f7289, [%rd115+244];
	add.f32 	%f7290, %f7288, %f7289;
	st.f32 	[%rd115+244], %f7290;
	ld.f32 	%f7291, [%rd98+248];
	ld.f32 	%f7292, [%rd115+248];
	add.f32 	%f7293, %f7291, %f7292;
	st.f32 	[%rd115+248], %f7293;
	ld.f32 	%f7294, [%rd98+252];
	ld.f32 	%f7295, [%rd115+252];
	add.f32 	%f7296, %f7294, %f7295;
	st.f32 	[%rd115+252], %f7296;
	setp.ne.s32 	%p40, %r189, 0;
	@%p40 bra 	$L__BB16_18;
	shr.u32 	%r240, %r3, 2;
	and.b32  	%r241, %r240, 248;
	mov.u32 	%r242, _ZZN3cub18CUB_300001_SM_10006detail6reduce18DeviceReduceKernelINS2_10policy_hubIPfy9sum_deltaE10Policy1000EN6thrust24THRUST_300001_SM_1000_NS6detail15normal_iteratorINSA_10device_ptrIS5_EEEEyS6_S5_N4cuda3std3__410__identityEEEvT0_PT3_T1_NS0_13GridEvenShareISN_EET2_T4_E12temp_storage;
	add.s32 	%r243, %r242, %r241;
	st.shared.u64 	[%r243+8], %rd115;
$L__BB16_18:
	bar.sync 	0;
	setp.ne.s32 	%p41, %r3, 0;
	@%p41 bra 	$L__BB16_60;
	ld.shared.u64 	%rd99, [_ZZN3cub18CUB_300001_SM_10006detail6reduce18DeviceReduceKernelINS2_10policy_hubIPfy9sum_deltaE10Policy1000EN6thrust24THRUST_300001_SM_1000_NS6detail15normal_iteratorINSA_10device_ptrIS5_EEEEyS6_S5_N4cuda3std3__410__identityEEEvT0_PT3_T1_NS0_13GridEvenShareISN_EET2_T4_E12temp_storage+16];
	ld.f32 	%f7297, [%rd99];
	ld.f32 	%f7298, [%rd115];
	add.f32 	%f7299, %f7297, %f7298;
	st.f32 	[%rd115], %f7299;
	ld.f32 	%f7300, [%rd99+4];
	ld.f32 	%f7301, [%rd115+4];
	add.f32 	%f7302, %f7300, %f7301;
	st.f32 	[%rd115+4], %f7302;
	ld.f32 	%f7303, [%rd99+8];
	ld.f32 	%f7304, [%rd115+8];
	add.f32 	%f7305, %f7303, %f7304;
	st.f32 	[%rd115+8], %f7305;
	ld.f32 	%f7306, [%rd99+12];
	ld.f32 	%f7307, [%rd115+12];
	add.f32 	%f7308, %f7306, %f7307;
	st.f32 	[%rd115+12], %f7308;
	ld.f32 	%f7309, [%rd99+16];
	ld.f32 	%f7310, [%rd115+16];
	add.f32 	%f7311, %f7309, %f7310;
	st.f32 	[%rd115+16], %f7311;
	ld.f32 	%f7312, [%rd99+20];
	ld.f32 	%f7313, [%rd115+20];
	add.f32 	%f7314, %f7312, %f7313;
	st.f32 	[%rd115+20], %f7314;
	ld.f32 	%f7315, [%rd99+24];
	ld.f32 	%f7316, [%rd115+24];
	add.f32 	%f7317, %f7315, %f7316;
	st.f32 	[%rd115+24], %f7317;
	ld.f32 	%f7318, [%rd99+28];
	ld.f32 	%f7319, [%rd115+28];
	add.f32 	%f7320, %f7318, %f7319;
	st.f32 	[%rd115+28], %f7320;
	ld.f32 	%f7321, [%rd99+32];
	ld.f32 	%f7322, [%rd115+32];
	add.f32 	%f7323, %f7321, %f7322;
	st.f32 	[%rd115+32], %f7323;
	ld.f32 	%f7324, [%rd99+36];
	ld.f32 	%f7325, [%rd115+36];
	add.f32 	%f7326, %f7324, %f7325;
	st.f32 	[%rd115+36], %f7326;
	ld.f32 	%f7327, [%rd99+40];
	ld.f32 	%f7328, [%rd115+40];
	add.f32 	%f7329, %f7327, %f7328;
	st.f32 	[%rd115+40], %f7329;
	ld.f32 	%f7330, [%rd99+44];
	ld.f32 	%f7331, [%rd115+44];
	add.f32 	%f7332, %f7330, %f7331;
	st.f32 	[%rd115+44], %f7332;
	ld.f32 	%f7333, [%rd99+48];
	ld.f32 	%f7334, [%rd115+48];
	add.f32 	%f7335, %f7333, %f7334;
	st.f32 	[%rd115+48], %f7335;
	ld.f32 	%f7336, [%rd99+52];
	ld.f32 	%f7337, [%rd115+52];
	add.f32 	%f7338, %f7336, %f7337;
	st.f32 	[%rd115+52], %f7338;
	ld.f32 	%f7339, [%rd99+56];
	ld.f32 	%f7340, [%rd115+56];
	add.f32 	%f7341, %f7339, %f7340;
	st.f32 	[%rd115+56], %f7341;
	ld.f32 	%f7342, [%rd99+60];
	ld.f32 	%f7343, [%rd115+60];
	add.f32 	%f7344, %f7342, %f7343;
	st.f32 	[%rd115+60], %f7344;
	ld.f32 	%f7345, [%rd99+64];
	ld.f32 	%f7346, [%rd115+64];
	add.f32 	%f7347, %f7345, %f7346;
	st.f32 	[%rd115+64], %f7347;
	ld.f32 	%f7348, [%rd99+68];
	ld.f32 	%f7349, [%rd115+68];
	add.f32 	%f7350, %f7348, %f7349;
	st.f32 	[%rd115+68], %f7350;
	ld.f32 	%f7351, [%rd99+72];
	ld.f32 	%f7352, [%rd115+72];
	add.f32 	%f7353, %f7351, %f7352;
	st.f32 	[%rd115+72], %f7353;
	ld.f32 	%f7354, [%rd99+76];
	ld.f32 	%f7355, [%rd115+76];
	add.f32 	%f7356, %f7354, %f7355;
	st.f32 	[%rd115+76], %f7356;
	ld.f32 	%f7357, [%rd99+80];
	ld.f32 	%f7358, [%rd115+80];
	add.f32 	%f7359, %f7357, %f7358;
	st.f32 	[%rd115+80], %f7359;
	ld.f32 	%f7360, [%rd99+84];
	ld.f32 	%f7361, [%rd115+84];
	add.f32 	%f7362, %f7360, %f7361;
	st.f32 	[%rd115+84], %f7362;
	ld.f32 	%f7363, [%rd99+88];
	ld.f32 	%f7364, [%rd115+88];
	add.f32 	%f7365, %f7363, %f7364;
	st.f32 	[%rd115+88], %f7365;
	ld.f32 	%f7366, [%rd99+92];
	ld.f32 	%f7367, [%rd115+92];
	add.f32 	%f7368, %f7366, %f7367;
	st.f32 	[%rd115+92], %f7368;
	ld.f32 	%f7369, [%rd99+96];
	ld.f32 	%f7370, [%rd115+96];
	add.f32 	%f7371, %f7369, %f7370;
	st.f32 	[%rd115+96], %f7371;
	ld.f32 	%f7372, [%rd99+100];
	ld.f32 	%f7373, [%rd115+100];
	add.f32 	%f7374, %f7372, %f7373;
	st.f32 	[%rd115+100], %f7374;
	ld.f32 	%f7375, [%rd99+104];
	ld.f32 	%f7376, [%rd115+104];
	add.f32 	%f7377, %f7375, %f7376;
	st.f32 	[%rd115+104], %f7377;
	ld.f32 	%f7378, [%rd99+108];
	ld.f32 	%f7379, [%rd115+108];
	add.f32 	%f7380, %f7378, %f7379;
	st.f32 	[%rd115+108], %f7380;
	ld.f32 	%f7381, [%rd99+112];
	ld.f32 	%f7382, [%rd115+112];
	add.f32 	%f7383, %f7381, %f7382;
	st.f32 	[%rd115+112], %f7383;
	ld.f32 	%f7384, [%rd99+116];
	ld.f32 	%f7385, [%rd115+116];
	add.f32 	%f7386, %f7384, %f7385;
	st.f32 	[%rd115+116], %f7386;
	ld.f32 	%f7387, [%rd99+120];
	ld.f32 	%f7388, [%rd115+120];
	add.f32 	%f7389, %f7387, %f7388;
	st.f32 	[%rd115+120], %f7389;
	ld.f32 	%f7390, [%rd99+124];
	ld.f32 	%f7391, [%rd115+124];
	add.f32 	%f7392, %f7390, %f7391;
	st.f32 	[%rd115+124], %f7392;
	ld.f32 	%f7393, [%rd99+128];
	ld.f32 	%f7394, [%rd115+128];
	add.f32 	%f7395, %f7393, %f7394;
	st.f32 	[%rd115+128], %f7395;
	ld.f32 	%f7396, [%rd99+132];
	ld.f32 	%f7397, [%rd115+132];
	add.f32 	%f7398, %f7396, %f7397;
	st.f32 	[%rd115+132], %f7398;
	ld.f32 	%f7399, [%rd99+136];
	ld.f32 	%f7400, [%rd115+136];
	add.f32 	%f7401, %f7399, %f7400;
	st.f32 	[%rd115+136], %f7401;
	ld.f32 	%f7402, [%rd99+140];
	ld.f32 	%f7403, [%rd115+140];
	add.f32 	%f7404, %f7402, %f7403;
	st.f32 	[%rd115+140], %f7404;
	ld.f32 	%f7405, [%rd99+144];
	ld.f32 	%f7406, [%rd115+144];
	add.f32 	%f7407, %f7405, %f7406;
	st.f32 	[%rd115+144], %f7407;
	ld.f32 	%f7408, [%rd99+148];
	ld.f32 	%f7409, [%rd115+148];
	add.f32 	%f7410, %f7408, %f7409;
	st.f32 	[%rd115+148], %f7410;
	ld.f32 	%f7411, [%rd99+152];
	ld.f32 	%f7412, [%rd115+152];
	add.f32 	%f7413, %f7411, %f7412;
	st.f32 	[%rd115+152], %f7413;
	ld.f32 	%f7414, [%rd99+156];
	ld.f32 	%f7415, [%rd115+156];
	add.f32 	%f7416, %f7414, %f7415;
	st.f32 	[%rd115+156], %f7416;
	ld.f32 	%f7417, [%rd99+160];
	ld.f32 	%f7418, [%rd115+160];
	add.f32 	%f7419, %f7417, %f7418;
	st.f32 	[%rd115+160], %f7419;
	ld.f32 	%f7420, [%rd99+164];
	ld.f32 	%f7421, [%rd115+164];
	add.f32 	%f7422, %f7420, %f7421;
	st.f32 	[%rd115+164], %f7422;
	ld.f32 	%f7423, [%rd99+168];
	ld.f32 	%f7424, [%rd115+168];
	add.f32 	%f7425, %f7423, %f7424;
	st.f32 	[%rd115+168], %f7425;
	ld.f32 	%f7426, [%rd99+172];
	ld.f32 	%f7427, [%rd115+172];
	add.f32 	%f7428, %f7426, %f7427;
	st.f32 	[%rd115+172], %f7428;
	ld.f32 	%f7429, [%rd99+176];
	ld.f32 	%f7430, [%rd115+176];
	add.f32 	%f7431, %f7429, %f7430;
	st.f32 	[%rd115+176], %f7431;
	ld.f32 	%f7432, [%rd99+180];
	ld.f32 	%f7433, [%rd115+180];
	add.f32 	%f7434, %f7432, %f7433;
	st.f32 	[%rd115+180], %f7434;
	ld.f32 	%f7435, [%rd99+184];
	ld.f32 	%f7436, [%rd115+184];
	add.f32 	%f7437, %f7435, %f7436;
	st.f32 	[%rd115+184], %f7437;
	ld.f32 	%f7438, [%rd99+188];
	ld.f32 	%f7439, [%rd115+188];
	add.f32 	%f7440, %f7438, %f7439;
	st.f32 	[%rd115+188], %f7440;
	ld.f32 	%f7441, [%rd99+192];
	ld.f32 	%f7442, [%rd115+192];
	add.f32 	%f7443, %f7441, %f7442;
	st.f32 	[%rd115+192], %f7443;
	ld.f32 	%f7444, [%rd99+196];
	ld.f32 	%f7445, [%rd115+196];
	add.f32 	%f7446, %f7444, %f7445;
	st.f32 	[%rd115+196], %f7446;
	ld.f32 	%f7447, [%rd99+200];
	ld.f32 	%f7448, [%rd115+200];
	add.f32 	%f7449, %f7447, %f7448;
	st.f32 	[%rd115+200], %f7449;
	ld.f32 	%f7450, [%rd99+204];
	ld.f32 	%f7451, [%rd115+204];
	add.f32 	%f7452, %f7450, %f7451;
	st.f32 	[%rd115+204], %f7452;
	ld.f32 	%f7453, [%rd99+208];
	ld.f32 	%f7454, [%rd115+208];
	add.f32 	%f7455, %f7453, %f7454;
	st.f32 	[%rd115+208], %f7455;
	ld.f32 	%f7456, [%rd99+212];
	ld.f32 	%f7457, [%rd115+212];
	add.f32 	%f7458, %f7456, %f7457;
	st.f32 	[%rd115+212], %f7458;
	ld.f32 	%f7459, [%rd99+216];
	ld.f32 	%f7460, [%rd115+216];
	add.f32 	%f7461, %f7459, %f7460;
	st.f32 	[%rd115+216], %f7461;
	ld.f32 	%f7462, [%rd99+220];
	ld.f32 	%f7463, [%rd115+220];
	add.f32 	%f7464, %f7462, %f7463;
	st.f32 	[%rd115+220], %f7464;
	ld.f32 	%f7465, [%rd99+224];
	ld.f32 	%f7466, [%rd115+224];
	add.f32 	%f7467, %f7465, %f7466;
	st.f32 	[%rd115+224], %f7467;
	ld.f32 	%f7468, [%rd99+228];
	ld.f32 	%f7469, [%rd115+228];
	add.f32 	%f7470, %f7468, %f7469;
	st.f32 	[%rd115+228], %f7470;
	ld.f32 	%f7471, [%rd99+232];
	ld.f32 	%f7472, [%rd115+232];
	add.f32 	%f7473, %f7471, %f7472;
	st.f32 	[%rd115+232], %f7473;
	ld.f32 	%f7474, [%rd99+236];
	ld.f32 	%f7475, [%rd115+236];
	add.f32 	%f7476, %f7474, %f7475;
	st.f32 	[%rd115+236], %f7476;
	ld.f32 	%f7477, [%rd99+240];
	ld.f32 	%f7478, [%rd115+240];
	add.f32 	%f7479, %f7477, %f7478;
	st.f32 	[%rd115+240], %f7479;
	ld.f32 	%f7480, [%rd99+244];
	ld.f32 	%f7481, [%rd115+244];
	add.f32 	%f7482, %f7480, %f7481;
	st.f32 	[%rd115+244], %f7482;
	ld.f32 	%f7483, [%rd99+248];
	ld.f32 	%f7484, [%rd115+248];
	add.f32 	%f7485, %f7483, %f7484;
	st.f32 	[%rd115+248], %f7485;
	ld.f32 	%f7486, [%rd99+252];
	ld.f32 	%f7487, [%rd115+252];
	add.f32 	%f7488, %f7486, %f7487;
	st.f32 	[%rd115+252], %f7488;
	ld.shared.u64 	%rd100, [_ZZN3cub18CUB_300001_SM_10006detail6reduce18DeviceReduceKernelINS2_10policy_hubIPfy9sum_deltaE10Policy1000EN6thrust24THRUST_300001_SM_1000_NS6detail15normal_iteratorINSA_10device_ptrIS5_EEEEyS6_S5_N4cuda3std3__410__identityEEEvT0_PT3_T1_NS0_13GridEvenShareISN_EET2_T4_E12temp_storage+24];
	ld.f32 	%f7489, [%rd100];
	add.f32 	%f7490, %f7489, %f7299;
	st.f32 	[%rd115], %f7490;
	ld.f32 	%f7491, [%rd100+4];
	add.f32 	%f7492, %f7491, %f7302;
	st.f32 	[%rd115+4], %f7492;
	ld.f32 	%f7493, [%rd100+8];
	add.f32 	%f7494, %f7493, %f7305;
	st.f32 	[%rd115+8], %f7494;
	ld.f32 	%f7495, [%rd100+12];
	add.f32 	%f7496, %f7495, %f7308;
	st.f32 	[%rd115+12], %f7496;
	ld.f32 	%f7497, [%rd100+16];
	add.f32 	%f7498, %f7497, %f7311;
	st.f32 	[%rd115+16], %f7498;
	ld.f32 	%f7499, [%rd100+20];
	add.f32 	%f7500, %f7499, %f7314;
	st.f32 	[%rd115+20], %f7500;
	ld.f32 	%f7501, [%rd100+24];
	add.f32 	%f7502, %f7501, %f7317;
	st.f32 	[%rd115+24], %f7502;
	ld.f32 	%f7503, [%rd100+28];
	add.f32 	%f7504, %f7503, %f7320;
	st.f32 	[%rd115+28], %f7504;
	ld.f32 	%f7505, [%rd100+32];
	add.f32 	%f7506, %f7505, %f7323;
	st.f32 	[%rd115+32], %f7506;
	ld.f32 	%f7507, [%rd100+36];
	add.f32 	%f7508, %f7507, %f7326;
	st.f32 	[%rd115+36], %f7508;
	ld.f32 	%f7509, [%rd100+40];
	add.f32 	%f7510, %f7509, %f7329;
	st.f32 	[%rd115+40], %f7510;
	ld.f32 	%f7511, [%rd100+44];
	add.f32 	%f7512, %f7511, %f7332;
	st.f32 	[%rd115+44], %f7512;
	ld.f32 	%f7513, [%rd100+48];
	add.f32 	%f7514, %f7513, %f7335;
	st.f32 	[%rd115+48], %f7514;
	ld.f32 	%f7515, [%rd100+52];
	add.f32 	%f7516, %f7515, %f7338;
	st.f32 	[%rd115+52], %f7516;
	ld.f32 	%f7517, [%rd100+56];
	add.f32 	%f7518, %f7517, %f7341;
	st.f32 	[%rd115+56], %f7518;
	ld.f32 	%f7519, [%rd100+60];
	add.f32 	%f7520, %f7519, %f7344;
	st.f32 	[%rd115+60], %f7520;
	ld.f32 	%f7521, [%rd100+64];
	add.f32 	%f7522, %f7521, %f7347;
	st.f32 	[%rd115+64], %f7522;
	ld.f32 	%f7523, [%rd100+68];
	add.f32 	%f7524, %f7523, %f7350;
	st.f32 	[%rd115+68], %f7524;
	ld.f32 	%f7525, [%rd100+72];
	add.f32 	%f7526, %f7525, %f7353;
	st.f32 	[%rd115+72], %f7526;
	ld.f32 	%f7527, [%rd100+76];
	add.f32 	%f7528, %f7527, %f7356;
	st.f32 	[%rd115+76], %f7528;
	ld.f32 	%f7529, [%rd100+80];
	add.f32 	%f7530, %f7529, %f7359;
	st.f32 	[%rd115+80], %f7530;
	ld.f32 	%f7531, [%rd100+84];
	add.f32 	%f7532, %f7531, %f7362;
	st.f32 	[%rd115+84], %f7532;
	ld.f32 	%f7533, [%rd100+88];
	add.f32 	%f7534, %f7533, %f7365;
	st.f32 	[%rd115+88], %f7534;
	ld.f32 	%f7535, [%rd100+92];
	add.f32 	%f7536, %f7535, %f7368;
	st.f32 	[%rd115+92], %f7536;
	ld.f32 	%f7537, [%rd100+96];
	add.f32 	%f7538, %f7537, %f7371;
	st.f32 	[%rd115+96], %f7538;
	ld.f32 	%f7539, [%rd100+100];
	add.f32 	%f7540, %f7539, %f7374;
	st.f32 	[%rd115+100], %f7540;
	ld.f32 	%f7541, [%rd100+104];
	add.f32 	%f7542, %f7541, %f7377;
	st.f32 	[%rd115+104], %f7542;
	ld.f32 	%f7543, [%rd100+108];
	add.f32 	%f7544, %f7543, %f7380;
	st.f32 	[%rd115+108], %f7544;
	ld.f32 	%f7545, [%rd100+112];
	add.f32 	%f7546, %f7545, %f7383;
	st.f32 	[%rd115+112], %f7546;
	ld.f32 	%f7547, [%rd100+116];
	add.f32 	%f7548, %f7547, %f7386;
	st.f32 	[%rd115+116], %f7548;
	ld.f32 	%f7549, [%rd100+120];
	add.f32 	%f7550, %f7549, %f7389;
	st.f32 	[%rd115+120], %f7550;
	ld.f32 	%f7551, [%rd100+124];
	add.f32 	%f7552, %f7551, %f7392;
	st.f32 	[%rd115+124], %f7552;
	ld.f32 	%f7553, [%rd100+128];
	add.f32 	%f7554, %f7553, %f7395;
	st.f32 	[%rd115+128], %f7554;
	ld.f32 	%f7555, [%rd100+132];
	add.f32 	%f7556, %f7555, %f7398;
	st.f32 	[%rd115+132], %f7556;
	ld.f32 	%f7557, [%rd100+136];
	add.f32 	%f7558, %f7557, %f7401;
	st.f32 	[%rd115+136], %f7558;
	ld.f32 	%f7559, [%rd100+140];
	add.f32 	%f7560, %f7559, %f7404;
	st.f32 	[%rd115+140], %f7560;
	ld.f32 	%f7561, [%rd100+144];
	add.f32 	%f7562, %f7561, %f7407;
	st.f32 	[%rd115+144], %f7562;
	ld.f32 	%f7563, [%rd100+148];
	add.f32 	%f7564, %f7563, %f7410;
	st.f32 	[%rd115+148], %f7564;
	ld.f32 	%f7565, [%rd100+152];
	add.f32 	%f7566, %f7565, %f7413;
	st.f32 	[%rd115+152], %f7566;
	ld.f32 	%f7567, [%rd100+156];
	add.f32 	%f7568, %f7567, %f7416;
	st.f32 	[%rd115+156], %f7568;
	ld.f32 	%f7569, [%rd100+160];
	add.f32 	%f7570, %f7569, %f7419;
	st.f32 	[%rd115+160], %f7570;
	ld.f32 	%f7571, [%rd100+164];
	add.f32 	%f7572, %f7571, %f7422;
	st.f32 	[%rd115+164], %f7572;
	ld.f32 	%f7573, [%rd100+168];
	add.f32 	%f7574, %f7573, %f7425;
	st.f32 	[%rd115+168], %f7574;
	ld.f32 	%f7575, [%rd100+172];
	add.f32 	%f7576, %f7575, %f7428;
	st.f32 	[%rd115+172], %f7576;
	ld.f32 	%f7577, [%rd100+176];
	add.f32 	%f7578, %f7577, %f7431;
	st.f32 	[%rd115+176], %f7578;
	ld.f32 	%f7579, [%rd100+180];
	add.f32 	%f7580, %f7579, %f7434;
	st.f32 	[%rd115+180], %f7580;
	ld.f32 	%f7581, [%rd100+184];
	add.f32 	%f7582, %f7581, %f7437;
	st.f32 	[%rd115+184], %f7582;
	ld.f32 	%f7583, [%rd100+188];
	add.f32 	%f7584, %f7583, %f7440;
	st.f32 	[%rd115+188], %f7584;
	ld.f32 	%f7585, [%rd100+192];
	add.f32 	%f7586, %f7585, %f7443;
	st.f32 	[%rd115+192], %f7586;
	ld.f32 	%f7587, [%rd100+196];
	add.f32 	%f7588, %f7587, %f7446;
	st.f32 	[%rd115+196], %f7588;
	ld.f32 	%f7589, [%rd100+200];
	add.f32 	%f7590, %f7589, %f7449;
	st.f32 	[%rd115+200], %f7590;
	ld.f32 	%f7591, [%rd100+204];
	add.f32 	%f7592, %f7591, %f7452;
	st.f32 	[%rd115+204], %f7592;
	ld.f32 	%f7593, [%rd100+208];
	add.f32 	%f7594, %f7593, %f7455;
	st.f32 	[%rd115+208], %f7594;
	ld.f32 	%f7595, [%rd100+212];
	add.f32 	%f7596, %f7595, %f7458;
	st.f32 	[%rd115+212], %f7596;
	ld.f32 	%f7597, [%rd100+216];
	add.f32 	%f7598, %f7597, %f7461;
	st.f32 	[%rd115+216], %f7598;
	ld.f32 	%f7599, [%rd100+220];
	add.f32 	%f7600, %f7599, %f7464;
	st.f32 	[%rd115+220], %f7600;
	ld.f32 	%f7601, [%rd100+224];
	add.f32 	%f7602, %f7601, %f7467;
	st.f32 	[%rd115+224], %f7602;
	ld.f32 	%f7603, [%rd100+228];
	add.f32 	%f7604, %f7603, %f7470;
	st.f32 	[%rd115+228], %f7604;
	ld.f32 	%f7605, [%rd100+232];
	add.f32 	%f7606, %f7605, %f7473;
	st.f32 	[%rd115+232], %f7606;
	ld.f32 	%f7607, [%rd100+236];
	add.f32 	%f7608, %f7607, %f7476;
	st.f32 	[%rd115+236], %f7608;
	ld.f32 	%f7609, [%rd100+240];
	add.f32 	%f7610, %f7609, %f7479;
	st.f32 	[%rd115+240], %f7610;
	ld.f32 	%f7611, [%rd100+244];
	add.f32 	%f7612, %f7611, %f7482;
	st.f32 	[%rd115+244], %f7612;
	ld.f32 	%f7613, [%rd100+248];
	add.f32 	%f7614, %f7613, %f7485;
	st.f32 	[%rd115+248], %f7614;
	ld.f32 	%f7615, [%rd100+252];
	add.f32 	%f7616, %f7615, %f7488;
	st.f32 	[%rd115+252], %f7616;
	ld.shared.u64 	%rd101, [_ZZN3cub18CUB_300001_SM_10006detail6reduce18DeviceReduceKernelINS2_10policy_hubIPfy9sum_deltaE10Policy1000EN6thrust24THRUST_300001_SM_1000_NS6detail15normal_iteratorINSA_10device_ptrIS5_EEEEyS6_S5_N4cuda3std3__410__identityEEEvT0_PT3_T1_NS0_13GridEvenShareISN_EET2_T4_E12temp_storage+32];
	ld.f32 	%f7617, [%rd101];
	add.f32 	%f7618, %f7617, %f7490;
	st.f32 	[%rd115], %f7618;
	ld.f32 	%f7619, [%rd101+4];
	add.f32 	%f7620, %f7619, %f7492;
	st.f32 	[%rd115+4], %f7620;
	ld.f32 	%f7621, [%rd101+8];
	add.f32 	%f7622, %f7621, %f7494;
	st.f32 	[%rd115+8], %f7622;
	ld.f32 	%f7623, [%rd101+12];
	add.f32 	%f7624, %f7623, %f7496;
	st.f32 	[%rd115+12], %f7624;
	ld.f32 	%f7625, [%rd101+16];
	add.f32 	%f7626, %f7625, %f7498;
	st.f32 	[%rd115+16], %f7626;
	ld.f32 	%f7627, [%rd101+20];
	add.f32 	%f7628, %f7627, %f7500;
	st.f32 	[%rd115+20], %f7628;
	ld.f32 	%f7629, [%rd101+24];
	add.f32 	%f7630, %f7629, %f7502;
	st.f32 	[%rd115+24], %f7630;
	ld.f32 	%f7631, [%rd101+28];
	add.f32 	%f7632, %f7631, %f7504;
	st.f32 	[%rd115+28], %f7632;
	ld.f32 	%f7633, [%rd101+32];
	add.f32 	%f7634, %f7633, %f7506;
	st.f32 	[%rd115+32], %f7634;
	ld.f32 	%f7635, [%rd101+36];
	add.f32 	%f7636, %f7635, %f7508;
	st.f32 	[%rd115+36], %f7636;
	ld.f32 	%f7637, [%rd101+40];
	add.f32 	%f7638, %f7637, %f7510;
	st.f32 	[%rd115+40], %f7638;
	ld.f32 	%f7639, [%rd101+44];
	add.f32 	%f7640, %f7639, %f7512;
	st.f32 	[%rd115+44], %f7640;
	ld.f32 	%f7641, [%rd101+48];
	add.f32 	%f7642, %f7641, %f7514;
	st.f32 	[%rd115+48], %f7642;
	ld.f32 	%f7643, [%rd101+52];
	add.f32 	%f7644, %f7643, %f7516;
	st.f32 	[%rd115+52], %f7644;
	ld.f32 	%f7645, [%rd101+56];
	add.f32 	%f7646, %f7645, %f7518;
	st.f32 	[%rd115+56], %f7646;
	ld.f32 	%f7647, [%rd101+60];
	add.f32 	%f7648, %f7647, %f7520;
	st.f32 	[%rd115+60], %f7648;
	ld.f32 	%f7649, [%rd101+64];
	add.f32 	%f7650, %f7649, %f7522;
	st.f32 	[%rd115+64], %f7650;
	ld.f32 	%f7651, [%rd101+68];
	add.f32 	%f7652, %f7651, %f7524;
	st.f32 	[%rd115+68], %f7652;
	ld.f32 	%f7653, [%rd101+72];
	add.f32 	%f7654, %f7653, %f7526;
	st.f32 	[%rd115+72], %f7654;
	ld.f32 	%f7655, [%rd101+76];
	add.f32 	%f7656, %f7655, %f7528;
	st.f32 	[%rd115+76], %f7656;
	ld.f32 	%f7657, [%rd101+80];
	add.f32 	%f7658, %f7657, %f7530;
	st.f32 	[%rd115+80], %f7658;
	ld.f32 	%f7659, [%rd101+84];
	add.f32 	%f7660, %f7659, %f7532;
	st.f32 	[%rd115+84], %f7660;
	ld.f32 	%f7661, [%rd101+88];
	add.f32 	%f7662, %f7661, %f7534;
	st.f32 	[%rd115+88], %f7662;
	ld.f32 	%f7663, [%rd101+92];
	add.f32 	%f7664, %f7663, %f7536;
	st.f32 	[%rd115+92], %f7664;
	ld.f32 	%f7665, [%rd101+96];
	add.f32 	%f7666, %f7665, %f7538;
	st.f32 	[%rd115+96], %f7666;
	ld.f32 	%f7667, [%rd101+100];
	add.f32 	%f7668, %f7667, %f7540;
	st.f32 	[%rd115+100], %f7668;
	ld.f32 	%f7669, [%rd101+104];
	add.f32 	%f7670, %f7669, %f7542;
	st.f32 	[%rd115+104], %f7670;
	ld.f32 	%f7671, [%rd101+108];
	add.f32 	%f7672, %f7671, %f7544;
	st.f32 	[%rd115+108], %f7672;
	ld.f32 	%f7673, [%rd101+112];
	add.f32 	%f7674, %f7673, %f7546;
	st.f32 	[%rd115+112], %f7674;
	ld.f32 	%f7675, [%rd101+116];
	add.f32 	%f7676, %f7675, %f7548;
	st.f32 	[%rd115+116], %f7676;
	ld.f32 	%f7677, [%rd101+120];
	add.f32 	%f7678, %f7677, %f7550;
	st.f32 	[%rd115+120], %f7678;
	ld.f32 	%f7679, [%rd101+124];
	add.f32 	%f7680, %f7679, %f7552;
	st.f32 	[%rd115+124], %f7680;
	ld.f32 	%f7681, [%rd101+128];
	add.f32 	%f7682, %f7681, %f7554;
	st.f32 	[%rd115+128], %f7682;
	ld.f32 	%f7683, [%rd101+132];
	add.f32 	%f7684, %f7683, %f7556;
	st.f32 	[%rd115+132], %f7684;
	ld.f32 	%f7685, [%rd101+136];
	add.f32 	%f7686, %f7685, %f7558;
	st.f32 	[%rd115+136], %f7686;
	ld.f32 	%f7687, [%rd101+140];
	add.f32 	%f7688, %f7687, %f7560;
	st.f32 	[%rd115+140], %f7688;
	ld.f32 	%f7689, [%rd101+144];
	add.f32 	%f7690, %f7689, %f7562;
	st.f32 	[%rd115+144], %f7690;
	ld.f32 	%f7691, [%rd101+148];
	add.f32 	%f7692, %f7691, %f7564;
	st.f32 	[%rd115+148], %f7692;
	ld.f32 	%f7693, [%rd101+152];
	add.f32 	%f7694, %f7693, %f7566;
	st.f32 	[%rd115+152], %f7694;
	ld.f32 	%f7695, [%rd101+156];
	add.f32 	%f7696, %f7695, %f7568;
	st.f32 	[%rd115+156], %f7696;
	ld.f32 	%f7697, [%rd101+160];
	add.f32 	%f7698, %f7697, %f7570;
	st.f32 	[%rd115+160], %f7698;
	ld.f32 	%f7699, [%rd101+164];
	add.f32 	%f7700, %f7699, %f7572;
	st.f32 	[%rd115+164], %f7700;
	ld.f32 	%f7701, [%rd101+168];
	add.f32 	%f7702, %f7701, %f7574;
	st.f32 	[%rd115+168], %f7702;
	ld.f32 	%f7703, [%rd101+172];
	add.f32 	%f7704, %f7703, %f7576;
	st.f32 	[%rd115+172], %f7704;
	ld.f32 	%f7705, [%rd101+176];
	add.f32 	%f7706, %f7705, %f7578;
	st.f32 	[%rd115+176], %f7706;
	ld.f32 	%f7707, [%rd101+180];
	add.f32 	%f7708, %f7707, %f7580;
	st.f32 	[%rd115+180], %f7708;
	ld.f32 	%f7709, [%rd101+184];
	add.f32 	%f7710, %f7709, %f7582;
	st.f32 	[%rd115+184], %f7710;
	ld.f32 	%f7711, [%rd101+188];
	add.f32 	%f7712, %f7711, %f7584;
	st.f32 	[%rd115+188], %f7712;
	ld.f32 	%f7713, [%rd101+192];
	add.f32 	%f7714, %f7713, %f7586;
	st.f32 	[%rd115+192], %f7714;
	ld.f32 	%f7715, [%rd101+196];
	add.f32 	%f7716, %f7715, %f7588;
	st.f32 	[%rd115+196], %f7716;
	ld.f32 	%f7717, [%rd101+200];
	add.f32 	%f7718, %f7717, %f7590;
	st.f32 	[%rd115+200], %f7718;
	ld.f32 	%f7719, [%rd101+204];
	add.f32 	%f7720, %f7719, %f7592;
	st.f32 	[%rd115+204], %f7720;
	ld.f32 	%f7721, [%rd101+208];
	add.f32 	%f7722, %f7721, %f7594;
	st.f32 	[%rd115+208], %f7722;
	ld.f32 	%f7723, [%rd101+212];
	add.f32 	%f7724, %f7723, %f7596;
	st.f32 	[%rd115+212], %f7724;
	ld.f32 	%f7725, [%rd101+216];
	add.f32 	%f7726, %f7725, %f7598;
	st.f32 	[%rd115+216], %f7726;
	ld.f32 	%f7727, [%rd101+220];
	add.f32 	%f7728, %f7727, %f7600;
	st.f32 	[%rd115+220], %f7728;
	ld.f32 	%f7729, [%rd101+224];
	add.f32 	%f7730, %f7729, %f7602;
	st.f32 	[%rd115+224], %f7730;
	ld.f32 	%f7731, [%rd101+228];
	add.f32 	%f7732, %f7731, %f7604;
	st.f32 	[%rd115+228], %f7732;
	ld.f32 	%f7733, [%rd101+232];
	add.f32 	%f7734, %f7733, %f7606;
	st.f32 	[%rd115+232], %f7734;
	ld.f32 	%f7735, [%rd101+236];
	add.f32 	%f7736, %f7735, %f7608;
	st.f32 	[%rd115+236], %f7736;
	ld.f32 	%f7737, [%rd101+240];
	add.f32 	%f7738, %f7737, %f7610;
	st.f32 	[%rd115+240], %f7738;
	ld.f32 	%f7739, [%rd101+244];
	add.f32 	%f7740, %f7739, %f7612;
	st.f32 	[%rd115+244], %f7740;
	ld.f32 	%f7741, [%rd101+248];
	add.f32 	%f7742, %f7741, %f7614;
	st.f32 	[%rd115+248], %f7742;
	ld.f32 	%f7743, [%rd101+252];
	add.f32 	%f7744, %f7743, %f7616;
	st.f32 	[%rd115+252], %f7744;
	ld.shared.u64 	%rd102, [_ZZN3cub18CUB_300001_SM_10006detail6reduce18DeviceReduceKernelINS2_10policy_hubIPfy9sum_deltaE10Policy1000EN6thrust24THRUST_300001_SM_1000_NS6detail15normal_iteratorINSA_10device_ptrIS5_EEEEyS6_S5_N4cuda3std3__410__identityEEEvT0_PT3_T1_NS0_13GridEvenShareISN_EET2_T4_E12temp_storage+40];
	ld.f32 	%f7745, [%rd102];
	add.f32 	%f7746, %f7745, %f7618;
	st.f32 	[%rd115], %f7746;
	ld.f32 	%f7747, [%rd102+4];
	add.f32 	%f7748, %f7747, %f7620;
	st.f32 	[%rd115+4], %f7748;
	ld.f32 	%f7749, [%rd102+8];
	add.f32 	%f7750, %f7749, %f7622;
	st.f32 	[%rd115+8], %f7750;
	ld.f32 	%f7751, [%rd102+12];
	add.f32 	%f7752, %f7751, %f7624;
	st.f32 	[%rd115+12], %f7752;
	ld.f32 	%f7753, [%rd102+16];
	add.f32 	%f7754, %f7753, %f7626;
	st.f32 	[%rd115+16], %f7754;
	ld.f32 	%f7755, [%rd102+20];
	add.f32 	%f7756, %f7755, %f7628;
	st.f32 	[%rd115+20], %f7756;
	ld.f32 	%f7757, [%rd102+24];
	add.f32 	%f7758, %f7757, %f7630;
	st.f32 	[%rd115+24], %f7758;
	ld.f32 	%f7759, [%rd102+28];
	add.f32 	%f7760, %f7759, %f7632;
	st.f32 	[%rd115+28], %f7760;
	ld.f32 	%f7761, [%rd102+32];
	add.f32 	%f7762, %f7761, %f7634;
	st.f32 	[%rd115+32], %f7762;
	ld.f32 	%f7763, [%rd102+36];
	add.f32 	%f7764, %f7763, %f7636;
	st.f32 	[%rd115+36], %f7764;
	ld.f32 	%f7765, [%rd102+40];
	add.f32 	%f7766, %f7765, %f7638;
	st.f32 	[%rd115+40], %f7766;
	ld.f32 	%f7767, [%rd102+44];
	add.f32 	%f7768, %f7767, %f7640;
	st.f32 	[%rd115+44], %f7768;
	ld.f32 	%f7769, [%rd102+48];
	add.f32 	%f7770, %f7769, %f7642;
	st.f32 	[%rd115+48], %f7770;
	ld.f32 	%f7771, [%rd102+52];
	add.f32 	%f7772, %f7771, %f7644;
	st.f32 	[%rd115+52], %f7772;
	ld.f32 	%f7773, [%rd102+56];
	add.f32 	%f7774, %f7773, %f7646;
	st.f32 	[%rd115+56], %f7774;
	ld.f32 	%f7775, [%rd102+60];
	add.f32 	%f7776, %f7775, %f7648;
	st.f32 	[%rd115+60], %f7776;
	ld.f32 	%f7777, [%rd102+64];
	add.f32 	%f7778, %f7777, %f7650;
	st.f32 	[%rd115+64], %f7778;
	ld.f32 	%f7779, [%rd102+68];
	add.f32 	%f7780, %f7779, %f7652;
	st.f32 	[%rd115+68], %f7780;
	ld.f32 	%f7781, [%rd102+72];
	add.f32 	%f7782, %f7781, %f7654;
	st.f32 	[%rd115+72], %f7782;
	ld.f32 	%f7783, [%rd102+76];
	add.f32 	%f7784, %f7783, %f7656;
	st.f32 	[%rd115+76], %f7784;
	ld.f32 	%f7785, [%rd102+80];
	add.f32 	%f7786, %f7785, %f7658;
	st.f32 	[%rd115+80], %f7786;
	ld.f32 	%f7787, [%rd102+84];
	add.f32 	%f7788, %f7787, %f7660;
	st.f32 	[%rd115+84], %f7788;
	ld.f32 	%f7789, [%rd102+88];
	add.f32 	%f7790, %f7789, %f7662;
	st.f32 	[%rd115+88], %f7790;
	ld.f32 	%f7791, [%rd102+92];
	add.f32 	%f7792, %f7791, %f7664;
	st.f32 	[%rd115+92], %f7792;
	ld.f32 	%f7793, [%rd102+96];
	add.f32 	%f7794, %f7793, %f7666;
	st.f32 	[%rd115+96], %f7794;
	ld.f32 	%f7795, [%rd102+100];
	add.f32 	%f7796, %f7795, %f7668;
	st.f32 	[%rd115+100], %f7796;
	ld.f32 	%f7797, [%rd102+104];
	add.f32 	%f7798, %f7797, %f7670;
	st.f32 	[%rd115+104], %f7798;
	ld.f32 	%f7799, [%rd102+108];
	add.f32 	%f7800, %f7799, %f7672;
	st.f32 	[%rd115+108], %f7800;
	ld.f32 	%f7801, [%rd102+112];
	add.f32 	%f7802, %f7801, %f7674;
	st.f32 	[%rd115+112], %f7802;
	ld.f32 	%f7803, [%rd102+116];
	add.f32 	%f7804, %f7803, %f7676;
	st.f32 	[%rd115+116], %f7804;
	ld.f32 	%f7805, [%rd102+120];
	add.f32 	%f7806, %f7805, %f7678;
	st.f32 	[%rd115+120], %f7806;
	ld.f32 	%f7807, [%rd102+124];
	add.f32 	%f7808, %f7807, %f7680;
	st.f32 	[%rd115+124], %f7808;
	ld.f32 	%f7809, [%rd102+128];
	add.f32 	%f7810, %f7809, %f7682;
	st.f32 	[%rd115+128], %f7810;
	ld.f32 	%f7811, [%rd102+132];
	add.f32 	%f7812, %f7811, %f7684;
	st.f32 	[%rd115+132], %f7812;
	ld.f32 	%f7813, [%rd102+136];
	add.f32 	%f7814, %f7813, %f7686;
	st.f32 	[%rd115+136], %f7814;
	ld.f32 	%f7815, [%rd102+140];
	add.f32 	%f7816, %f7815, %f7688;
	st.f32 	[%rd115+140], %f7816;
	ld.f32 	%f7817, [%rd102+144];
	add.f32 	%f7818, %f7817, %f7690;
	st.f32 	[%rd115+144], %f7818;
	ld.f32 	%f7819, [%rd102+148];
	add.f32 	%f7820, %f7819, %f7692;
	st.f32 	[%rd115+148], %f7820;
	ld.f32 	%f7821, [%rd102+152];
	add.f32 	%f7822, %f7821, %f7694;
	st.f32 	[%rd115+152], %f7822;
	ld.f32 	%f7823, [%rd102+156];
	add.f32 	%f7824, %f7823, %f7696;
	st.f32 	[%rd115+156], %f7824;
	ld.f32 	%f7825, [%rd102+160];
	add.f32 	%f7826, %f7825, %f7698;
	st.f32 	[%rd115+160], %f7826;
	ld.f32 	%f7827, [%rd102+164];
	add.f32 	%f7828, %f7827, %f7700;
	st.f32 	[%rd115+164], %f7828;
	ld.f32 	%f7829, [%rd102+168];
	add.f32 	%f7830, %f7829, %f7702;
	st.f32 	[%rd115+168], %f7830;
	ld.f32 	%f7831, [%rd102+172];
	add.f32 	%f7832, %f7831, %f7704;
	st.f32 	[%rd115+172], %f7832;
	ld.f32 	%f7833, [%rd102+176];
	add.f32 	%f7834, %f7833, %f7706;
	st.f32 	[%rd115+176], %f7834;
	ld.f32 	%f7835, [%rd102+180];
	add.f32 	%f7836, %f7835, %f7708;
	st.f32 	[%rd115+180], %f7836;
	ld.f32 	%f7837, [%rd102+184];
	add.f32 	%f7838, %f7837, %f7710;
	st.f32 	[%rd115+184], %f7838;
	ld.f32 	%f7839, [%rd102+188];
	add.f32 	%f7840, %f7839, %f7712;
	st.f32 	[%rd115+188], %f7840;
	ld.f32 	%f7841, [%rd102+192];
	add.f32 	%f7842, %f7841, %f7714;
	st.f32 	[%rd115+192], %f7842;
	ld.f32 	%f7843, [%rd102+196];
	add.f32 	%f7844, %f7843, %f7716;
	st.f32 	[%rd115+196], %f7844;
	ld.f32 	%f7845, [%rd102+200];
	add.f32 	%f7846, %f7845, %f7718;
	st.f32 	[%rd115+200], %f7846;
	ld.f32 	%f7847, [%rd102+204];
	add.f32 	%f7848, %f7847, %f7720;
	st.f32 	[%rd115+204], %f7848;
	ld.f32 	%f7849, [%rd102+208];
	add.f32 	%f7850, %f7849, %f7722;
	st.f32 	[%rd115+208], %f7850;
	ld.f32 	%f7851, [%rd102+212];
	add.f32 	%f7852, %f7851, %f7724;
	st.f32 	[%rd115+212], %f7852;
	ld.f32 	%f7853, [%rd102+216];
	add.f32 	%f7854, %f7853, %f7726;
	st.f32 	[%rd115+216], %f7854;
	ld.f32 	%f7855, [%rd102+220];
	add.f32 	%f7856, %f7855, %f7728;
	st.f32 	[%rd115+220], %f7856;
	ld.f32 	%f7857, [%rd102+224];
	add.f32 	%f7858, %f7857, %f7730;
	st.f32 	[%rd115+224], %f7858;
	ld.f32 	%f7859, [%rd102+228];
	add.f32 	%f7860, %f7859, %f7732;
	st.f32 	[%rd115+228], %f7860;
	ld.f32 	%f7861, [%rd102+232];
	add.f32 	%f7862, %f7861, %f7734;
	st.f32 	[%rd115+232], %f7862;
	ld.f32 	%f7863, [%rd102+236];
	add.f32 	%f7864, %f7863, %f7736;
	st.f32 	[%rd115+236], %f7864;
	ld.f32 	%f7865, [%rd102+240];
	add.f32 	%f7866, %f7865, %f7738;
	st.f32 	[%rd115+240], %f7866;
	ld.f32 	%f7867, [%rd102+244];
	add.f32 	%f7868, %f7867, %f7740;
	st.f32 	[%rd115+244], %f7868;
	ld.f32 	%f7869, [%rd102+248];
	add.f32 	%f7870, %f7869, %f7742;
	st.f32 	[%rd115+248], %f7870;
	ld.f32 	%f7871, [%rd102+252];
	add.f32 	%f7872, %f7871, %f7744;
	st.f32 	[%rd115+252], %f7872;
	ld.shared.u64 	%rd103, [_ZZN3cub18CUB_300001_SM_10006detail6reduce18DeviceReduceKernelINS2_10policy_hubIPfy9sum_deltaE10Policy1000EN6thrust24THRUST_300001_SM_1000_NS6detail15normal_iteratorINSA_10device_ptrIS5_EEEEyS6_S5_N4cuda3std3__410__identityEEEvT0_PT3_T1_NS0_13GridEvenShareISN_EET2_T4_E12temp_storage+48];
	ld.f32 	%f7873, [%rd103];
	add.f32 	%f7874, %f7873, %f7746;
	st.f32 	[%rd115], %f7874;
	ld.f32 	%f7875, [%rd103+4];
	add.f32 	%f7876, %f7875, %f7748;
	st.f32 	[%rd115+4], %f7876;
	ld.f32 	%f7877, [%rd103+8];
	add.f32 	%f7878, %f7877, %f7750;
	st.f32 	[%rd115+8], %f7878;
	ld.f32 	%f7879, [%rd103+12];
	add.f32 	%f7880, %f7879, %f7752;
	st.f32 	[%rd115+12], %f7880;
	ld.f32 	%f7881, [%rd103+16];
	add.f32 	%f7882, %f7881, %f7754;
	st.f32 	[%rd115+16], %f7882;
	ld.f32 	%f7883, [%rd103+20];
	add.f32 	%f7884, %f7883, %f7756;
	st.f32 	[%rd115+20], %f7884;
	ld.f32 	%f7885, [%rd103+24];
	add.f32 	%f7886, %f7885, %f7758;
	st.f32 	[%rd115+24], %f7886;
	ld.f32 	%f7887, [%rd103+28];
	add.f32 	%f7888, %f7887, %f7760;
	st.f32 	[%rd115+28], %f7888;
	ld.f32 	%f7889, [%rd103+32];
	add.f32 	%f7890, %f7889, %f7762;
	st.f32 	[%rd115+32], %f7890;
	ld.f32 	%f7891, [%rd103+36];
	add.f32 	%f7892, %f7891, %f7764;
	st.f32 	[%rd115+36], %f7892;
	ld.f32 	%f7893, [%rd103+40];
	add.f32 	%f7894, %f7893, %f7766;
	st.f32 	[%rd115+40], %f7894;
	ld.f32 	%f7895, [%rd103+44];
	add.f32 	%f7896, %f7895, %f7768;
	st.f32 	[%rd115+44], %f7896;
	ld.f32 	%f7897, [%rd103+48];
	add.f32 	%f7898, %f7897, %f7770;
	st.f32 	[%rd115+48], %f7898;
	ld.f32 	%f7899, [%rd103+52];
	add.f32 	%f7900, %f7899, %f7772;
	st.f32 	[%rd115+52], %f7900;
	ld.f32 	%f7901, [%rd103+56];
	add.f32 	%f7902, %f7901, %f7774;
	st.f32 	[%rd115+56], %f7902;
	ld.f32 	%f7903, [%rd103+60];
	add.f32 	%f7904, %f7903, %f7776;
	st.f32 	[%rd115+60], %f7904;
	ld.f32 	%f7905, [%rd103+64];
	add.f32 	%f7906, %f7905, %f7778;
	st.f32 	[%rd115+64], %f7906;
	ld.f32 	%f7907, [%rd103+68];
	add.f32 	%f7908, %f7907, %f7780;
	st.f32 	[%rd115+68], %f7908;
	ld.f32 	%f7909, [%rd103+72];
	add.f32 	%f7910, %f7909, %f7782;
	st.f32 	[%rd115+72], %f7910;
	ld.f32 	%f7911, [%rd103+76];
	add.f32 	%f7912, %f7911, %f7784;
	st.f32 	[%rd115+76], %f7912;
	ld.f32 	%f7913, [%rd103+80];
	add.f32 	%f7914, %f7913, %f7786;
	st.f32 	[%rd115+80], %f7914;
	ld.f32 	%f7915, [%rd103+84];
	add.f32 	%f7916, %f7915, %f7788;
	st.f32 	[%rd115+84], %f7916;
	ld.f32 	%f7917, [%rd103+88];
	add.f32 	%f7918, %f7917, %f7790;
	st.f32 	[%rd115+88], %f7918;
	ld.f32 	%f7919, [%rd103+92];
	add.f32 	%f7920, %f7919, %f7792;
	st.f32 	[%rd115+92], %f7920;
	ld.f32 	%f7921, [%rd103+96];
	add.f32 	%f7922, %f7921, %f7794;
	st.f32 	[%rd115+96], %f7922;
	ld.f32 	%f7923, [%rd103+100];
	add.f32 	%f7924, %f7923, %f7796;
	st.f32 	[%rd115+100], %f7924;
	ld.f32 	%f7925, [%rd103+104];
	add.f32 	%f7926, %f7925, %f7798;
	st.f32 	[%rd115+104], %f7926;
	ld.f32 	%f7927, [%rd103+108];
	add.f32 	%f7928, %f7927, %f7800;
	st.f32 	[%rd115+108], %f7928;
	ld.f32 	%f7929, [%rd103+112];
	add.f32 	%f7930, %f7929, %f7802;
	st.f32 	[%rd115+112], %f7930;
	ld.f32 	%f7931, [%rd103+116];
	add.f32 	%f7932, %f7931, %f7804;
	st.f32 	[%rd115+116], %f7932;
	ld.f32 	%f7933, [%rd103+120];
	add.f32 	%f7934, %f7933, %f7806;
	st.f32 	[%rd115+120], %f7934;
	ld.f32 	%f7935, [%rd103+124];
	add.f32 	%f7936, %f7935, %f7808;
	st.f32 	[%rd115+124], %f7936;
	ld.f32 	%f7937, [%rd103+128];
	add.f32 	%f7938, %f7937, %f7810;
	st.f32 	[%rd115+128], %f7938;
	ld.f32 	%f7939, [%rd103+132];
	add.f32 	%f7940, %f7939, %f7812;
	st.f32 	[%rd115+132], %f7940;
	ld.f32 	%f7941, [%rd103+136];
	add.f32 	%f7942, %f7941, %f7814;
	st.f32 	[%rd115+136], %f7942;
	ld.f32 	%f7943, [%rd103+140];
	add.f32 	%f7944, %f7943, %f7816;
	st.f32 	[%rd115+140], %f7944;
	ld.f32 	%f7945, [%rd103+144];
	add.f32 	%f7946, %f7945, %f7818;
	st.f32 	[%rd115+144], %f7946;
	ld.f32 	%f7947, [%rd103+148];
	add.f32 	%f7948, %f7947, %f7820;
	st.f32 	[%rd115+148], %f7948;
	ld.f32 	%f7949, [%rd103+152];
	add.f32 	%f7950, %f7949, %f7822;
	st.f32 	[%rd115+152], %f7950;
	ld.f32 	%f7951, [%rd103+156];
	add.f32 	%f7952, %f7951, %f7824;
	st.f32 	[%rd115+156], %f7952;
	ld.f32 	%f7953, [%rd103+160];
	add.f32 	%f7954, %f7953, %f7826;
	st.f32 	[%rd115+160], %f7954;
	ld.f32 	%f7955, [%rd103+164];
	add.f32 	%f7956, %f7955, %f7828;
	st.f32 	[%rd115+164], %f7956;
	ld.f32 	%f7957, [%rd103+168];
	add.f32 	%f7958, %f7957, %f7830;
	st.f32 	[%rd115+168], %f7958;
	ld.f32 	%f7959, [%rd103+172];
	add.f32 	%f7960, %f7959, %f7832;
	st.f32 	[%rd115+172], %f7960;
	ld.f32 	%f7961, [%rd103+176];
	add.f32 	%f7962, %f7961, %f7834;
	st.f32 	[%rd115+176], %f7962;
	ld.f32 	%f7963, [%rd103+180];
	add.f32 	%f7964, %f7963, %f7836;
	st.f32 	[%rd115+180], %f7964;
	ld.f32 	%f7965, [%rd103+184];
	add.f32 	%f7966, %f7965, %f7838;
	st.f32 	[%rd115+184], %f7966;
	ld.f32 	%f7967, [%rd103+188];
	add.f32 	%f7968, %f7967, %f7840;
	st.f32 	[%rd115+188], %f7968;
	ld.f32 	%f7969, [%rd103+192];
	add.f32 	%f7970, %f7969, %f7842;
	st.f32 	[%rd115+192], %f7970;
	ld.f32 	%f7971, [%rd103+196];
	add.f32 	%f7972, %f7971, %f7844;
	st.f32 	[%rd115+196], %f7972;
	ld.f32 	%f7973, [%rd103+200];
	add.f32 	%f7974, %f7973, %f7846;
	st.f32 	[%rd115+200], %f7974;
	ld.f32 	%f7975, [%rd103+204];
	add.f32 	%f7976, %f7975, %f7848;
	st.f32 	[%rd115+204], %f7976;
	ld.f32 	%f7977, [%rd103+208];
	add.f32 	%f7978, %f7977, %f7850;
	st.f32 	[%rd115+208], %f7978;
	ld.f32 	%f7979, [%rd103+212];
	add.f32 	%f7980, %f7979, %f7852;
	st.f32 	[%rd115+212], %f7980;
	ld.f32 	%f7981, [%rd103+216];
	add.f32 	%f7982, %f7981, %f7854;
	st.f32 	[%rd115+216], %f7982;
	ld.f32 	%f7983, [%rd103+220];
	add.f32 	%f7984, %f7983, %f7856;
	st.f32 	[%rd115+220], %f7984;
	ld.f32 	%f7985, [%rd103+224];
	add.f32 	%f7986, %f7985, %f7858;
	st.f32 	[%rd115+224], %f7986;
	ld.f32 	%f7987, [%rd103+228];
	add.f32 	%f7988, %f7987, %f7860;
	st.f32 	[%rd115+228], %f7988;
	ld.f32 	%f7989, [%rd103+232];
	add.f32 	%f7990, %f7989, %f7862;
	st.f32 	[%rd115+232], %f7990;
	ld.f32 	%f7991, [%rd103+236];
	add.f32 	%f7992, %f7991, %f7864;
	st.f32 	[%rd115+236], %f7992;
	ld.f32 	%f7993, [%rd103+240];
	add.f32 	%f7994, %f7993, %f7866;
	st.f32 	[%rd115+240], %f7994;
	ld.f32 	%f7995, [%rd103+244];
	add.f32 	%f7996, %f7995, %f7868;
	st.f32 	[%rd115+244], %f7996;
	ld.f32 	%f7997, [%rd103+248];
	add.f32 	%f7998, %f7997, %f7870;
	st.f32 	[%rd115+248], %f7998;
	ld.f32 	%f7999, [%rd103+252];
	add.f32 	%f8000, %f7999, %f7872;
	st.f32 	[%rd115+252], %f8000;
	ld.shared.u64 	%rd104, [_ZZN3cub18CUB_300001_SM_10006detail6reduce18DeviceReduceKernelINS2_10policy_hubIPfy9sum_deltaE10Policy1000EN6thrust24THRUST_300001_SM_1000_NS6detail15normal_iteratorINSA_10device_ptrIS5_EEEEyS6_S5_N4cuda3std3__410__identityEEEvT0_PT3_T1_NS0_13GridEvenShareISN_EET2_T4_E12temp_storage+56];
	ld.f32 	%f8001, [%rd104];
	add.f32 	%f8002, %f8001, %f7874;
	st.f32 	[%rd115], %f8002;
	ld.f32 	%f8003, [%rd104+4];
	add.f32 	%f8004, %f8003, %f7876;
	st.f32 	[%rd115+4], %f8004;
	ld.f32 	%f8005, [%rd104+8];
	add.f32 	%f8006, %f8005, %f7878;
	st.f32 	[%rd115+8], %f8006;
	ld.f32 	%f8007, [%rd104+12];
	add.f32 	%f8008, %f8007, %f7880;
	st.f32 	[%rd115+12], %f8008;
	ld.f32 	%f8009, [%rd104+16];
	add.f32 	%f8010, %f8009, %f7882;
	st.f32 	[%rd115+16], %f8010;
	ld.f32 	%f8011, [%rd104+20];
	add.f32 	%f8012, %f8011, %f7884;
	st.f32 	[%rd115+20], %f8012;
	ld.f32 	%f8013, [%rd104+24];
	add.f32 	%f8014, %f8013, %f7886;
	st.f32 	[%rd115+24], %f8014;
	ld.f32 	%f8015, [%rd104+28];
	add.f32 	%f8016, %f8015, %f7888;
	st.f32 	[%rd115+28], %f8016;
	ld.f32 	%f8017, [%rd104+32];
	add.f32 	%f8018, %f8017, %f7890;
	st.f32 	[%rd115+32], %f8018;
	ld.f32 	%f8019, [%rd104+36];
	add.f32 	%f8020, %f8019, %f7892;
	st.f32 	[%rd115+36], %f8020;
	ld.f32 	%f8021, [%rd104+40];
	add.f32 	%f8022, %f8021, %f7894;
	st.f32 	[%rd115+40], %f8022;
	ld.f32 	%f8023, [%rd104+44];
	add.f32 	%f8024, %f8023, %f7896;
	st.f32 	[%rd115+44], %f8024;
	ld.f32 	%f8025, [%rd104+48];
	add.f32 	%f8026, %f8025, %f7898;
	st.f32 	[%rd115+48], %f8026;
	ld.f32 	%f8027, [%rd104+52];
	add.f32 	%f8028, %f8027, %f7900;
	st.f32 	[%rd115+52], %f8028;
	ld.f32 	%f8029, [%rd104+56];
	add.f32 	%f8030, %f8029, %f7902;
	st.f32 	[%rd115+56], %f8030;
	ld.f32 	%f8031, [%rd104+60];
	add.f32 	%f8032, %f8031, %f7904;
	st.f32 	[%rd115+60], %f8032;
	ld.f32 	%f8033, [%rd104+64];
	add.f32 	%f8034, %f8033, %f7906;
	st.f32 	[%rd115+64], %f8034;
	ld.f32 	%f8035, [%rd104+68];
	add.f32 	%f8036, %f8035, %f7908;
	st.f32 	[%rd115+68], %f8036;
	ld.f32 	%f8037, [%rd104+72];
	add.f32 	%f8038, %f8037, %f7910;
	st.f32 	[%rd115+72], %f8038;
	ld.f32 	%f8039, [%rd104+76];
	add.f32 	%f8040, %f8039, %f7912;
	st.f32 	[%rd115+76], %f8040;
	ld.f32 	%f8041, [%rd104+80];
	add.f32 	%f8042, %f8041, %f7914;
	st.f32 	[%rd115+80], %f8042;
	ld.f32 	%f8043, [%rd104+84];
	add.f32 	%f8044, %f8043, %f7916;
	st.f32 	[%rd115+84], %f8044;
	ld.f32 	%f8045, [%rd104+88];
	add.f32 	%f8046, %f8045, %f7918;
	st.f32 	[%rd115+88], %f8046;
	ld.f32 	%f8047, [%rd104+92];
	add.f32 	%f8048, %f8047, %f7920;
	st.f32 	[%rd115+92], %f8048;
	ld.f32 	%f8049, [%rd104+96];
	add.f32 	%f8050, %f8049, %f7922;
	st.f32 	[%rd115+96], %f8050;
	ld.f32 	%f8051, [%rd104+100];
	add.f32 	%f8052, %f8051, %f7924;
	st.f32 	[%rd115+100], %f8052;
	ld.f32 	%f8053, [%rd104+104];
	add.f32 	%f8054, %f8053, %f7926;
	st.f32 	[%rd115+104], %f8054;
	ld.f32 	%f8055, [%rd104+108];
	add.f32 	%f8056, %f8055, %f7928;
	st.f32 	[%rd115+108], %f8056;
	ld.f32 	%f8057, [%rd104+112];
	add.f32 	%f8058, %f8057, %f7930;
	st.f32 	[%rd115+112], %f8058;
	ld.f32 	%f8059, [%rd104+116];
	add.f32 	%f8060, %f8059, %f7932;
	st.f32 	[%rd115+116], %f8060;
	ld.f32 	%f8061, [%rd104+120];
	add.f32 	%f8062, %f8061, %f7934;
	st.f32 	[%rd115+120], %f8062;
	ld.f32 	%f8063, [%rd104+124];
	add.f32 	%f8064, %f8063, %f7936;
	st.f32 	[%rd115+124], %f8064;
	ld.f32 	%f8065, [%rd104+128];
	add.f32 	%f8066, %f8065, %f7938;
	st.f32 	[%rd115+128], %f8066;
	ld.f32 	%f8067, [%rd104+132];
	add.f32 	%f8068, %f8067, %f7940;
	st.f32 	[%rd115+132], %f8068;
	ld.f32 	%f8069, [%rd104+136];
	add.f32 	%f8070, %f8069, %f7942;
	st.f32 	[%rd115+136], %f8070;
	ld.f32 	%f8071, [%rd104+140];
	add.f32 	%f8072, %f8071, %f7944;
	st.f32 	[%rd115+140], %f8072;
	ld.f32 	%f8073, [%rd104+144];
	add.f32 	%f8074, %f8073, %f7946;
	st.f32 	[%rd115+144], %f8074;
	ld.f32 	%f8075, [%rd104+148];
	add.f32 	%f8076, %f8075, %f7948;
	st.f32 	[%rd115+148], %f8076;
	ld.f32 	%f8077, [%rd104+152];
	add.f32 	%f8078, %f8077, %f7950;
	st.f32 	[%rd115+152], %f8078;
	ld.f32 	%f8079, [%rd104+156];
	add.f32 	%f8080, %f8079, %f7952;
	st.f32 	[%rd115+156], %f8080;
	ld.f32 	%f8081, [%rd104+160];
	add.f32 	%f8082, %f8081, %f7954;
	st.f32 	[%rd115+160], %f8082;
	ld.f32 	%f8083, [%rd104+164];
	add.f32 	%f8084, %f8083, %f7956;
	st.f32 	[%rd115+164], %f8084;
	ld.f32 	%f8085, [%rd104+168];
	add.f32 	%f8086, %f8085, %f7958;
	st.f32 	[%rd115+168], %f8086;
	ld.f32 	%f8087, [%rd104+172];
	add.f32 	%f8088, %f8087, %f7960;
	st.f32 	[%rd115+172], %f8088;
	ld.f32 	%f8089, [%rd104+176];
	add.f32 	%f8090, %f8089, %f7962;
	st.f32 	[%rd115+176], %f8090;
	ld.f32 	%f8091, [%rd104+180];
	add.f32 	%f8092, %f8091, %f7964;
	st.f32 	[%rd115+180], %f8092;
	ld.f32 	%f8093, [%rd104+184];
	add.f32 	%f8094, %f8093, %f7966;
	st.f32 	[%rd115+184], %f8094;
	ld.f32 	%f8095, [%rd104+188];
	add.f32 	%f8096, %f8095, %f7968;
	st.f32 	[%rd115+188], %f8096;
	ld.f32 	%f8097, [%rd104+192];
	add.f32 	%f8098, %f8097, %f7970;
	st.f32 	[%rd115+192], %f8098;
	ld.f32 	%f8099, [%rd104+196];
	add.f32 	%f8100, %f8099, %f7972;
	st.f32 	[%rd115+196], %f8100;
	ld.f32 	%f8101, [%rd104+200];
	add.f32 	%f8102, %f8101, %f7974;
	st.f32 	[%rd115+200], %f8102;
	ld.f32 	%f8103, [%rd104+204];
	add.f32 	%f8104, %f8103, %f7976;
	st.f32 	[%rd115+204], %f8104;
	ld.f32 	%f8105, [%rd104+208];
	add.f32 	%f8106, %f8105, %f7978;
	st.f32 	[%rd115+208], %f8106;
	ld.f32 	%f8107, [%rd104+212];
	add.f32 	%f8108, %f8107, %f7980;
	st.f32 	[%rd115+212], %f8108;
	ld.f32 	%f8109, [%rd104+216];
	add.f32 	%f8110, %f8109, %f7982;
	st.f32 	[%rd115+216], %f8110;
	ld.f32 	%f8111, [%rd104+220];
	add.f32 	%f8112, %f8111, %f7984;
	st.f32 	[%rd115+220], %f8112;
	ld.f32 	%f8113, [%rd104+224];
	add.f32 	%f8114, %f8113, %f7986;
	st.f32 	[%rd115+224], %f8114;
	ld.f32 	%f8115, [%rd104+228];
	add.f32 	%f8116, %f8115, %f7988;
	st.f32 	[%rd115+228], %f8116;
	ld.f32 	%f8117, [%rd104+232];
	add.f32 	%f8118, %f8117, %f7990;
	st.f32 	[%rd115+232], %f8118;
	ld.f32 	%f8119, [%rd104+236];
	add.f32 	%f8120, %f8119, %f7992;
	st.f32 	[%rd115+236], %f8120;
	ld.f32 	%f8121, [%rd104+240];
	add.f32 	%f8122, %f8121, %f7994;
	st.f32 	[%rd115+240], %f8122;
	ld.f32 	%f8123, [%rd104+244];
	add.f32 	%f8124, %f8123, %f7996;
	st.f32 	[%rd115+244], %f8124;
	ld.f32 	%f8125, [%rd104+248];
	add.f32 	%f8126, %f8125, %f7998;
	st.f32 	[%rd115+248], %f8126;
	ld.f32 	%f8127, [%rd104+252];
	add.f32 	%f8128, %f8127, %f8000;
	st.f32 	[%rd115+252], %f8128;
	ld.shared.u64 	%rd105, [_ZZN3cub18CUB_300001_SM_10006detail6reduce18DeviceReduceKernelINS2_10policy_hubIPfy9sum_deltaE10Policy1000EN6thrust24THRUST_300001_SM_1000_NS6detail15normal_iteratorINSA_10device_ptrIS5_EEEEyS6_S5_N4cuda3std3__410__identityEEEvT0_PT3_T1_NS0_13GridEvenShareISN_EET2_T4_E12temp_storage+64];
	ld.f32 	%f8129, [%rd105];
	add.f32 	%f8130, %f8129, %f8002;
	st.f32 	[%rd115], %f8130;
	ld.f32 	%f8131, [%rd105+4];
	add.f32 	%f8132, %f8131, %f8004;
	st.f32 	[%rd115+4], %f8132;
	ld.f32 	%f8133, [%rd105+8];
	add.f32 	%f8134, %f8133, %f8006;
	st.f32 	[%rd115+8], %f8134;
	ld.f32 	%f8135, [%rd105+12];
	add.f32 	%f8136, %f8135, %f8008;
	st.f32 	[%rd115+12], %f8136;
	ld.f32 	%f8137, [%rd105+16];
	add.f32 	%f8138, %f8137, %f8010;
	st.f32 	[%rd115+16], %f8138;
	ld.f32 	%f8139, [%rd105+20];
	add.f32 	%f8140, %f8139, %f8012;
	st.f32 	[%rd115+20], %f8140;
	ld.f32 	%f8141, [%rd105+24];
	add.f32 	%f8142, %f8141, %f8014;
	st.f32 	[%rd115+24], %f8142;
	ld.f32 	%f8143, [%rd105+28];
	add.f32 	%f8144, %f8143, %f8016;
	st.f32 	[%rd115+28], %f8144;
	ld.f32 	%f8145, [%rd105+32];
	add.f32 	%f8146, %f8145, %f8018;
	st.f32 	[%rd115+32], %f8146;
	ld.f32 	%f8147, [%rd105+36];
	add.f32 	%f8148, %f8147, %f8020;
	st.f32 	[%rd115+36], %f8148;
	ld.f32 	%f8149, [%rd105+40];
	add.f32 	%f8150, %f8149, %f8022;
	st.f32 	[%rd115+40], %f8150;
	ld.f32 	%f8151, [%rd105+44];
	add.f32 	%f8152, %f8151, %f8024;
	st.f32 	[%rd115+44], %f8152;
	ld.f32 	%f8153, [%rd105+48];
	add.f32 	%f8154, %f8153, %f8026;
	st.f32 	[%rd115+48], %f8154;
	ld.f32 	%f8155, [%rd105+52];
	add.f32 	%f8156, %f8155, %f8028;
	st.f32 	[%rd115+52], %f8156;
	ld.f32 	%f8157, [%rd105+56];
	add.f32 	%f8158, %f8157, %f8030;
	st.f32 	[%rd115+56], %f8158;
	ld.f32 	%f8159, [%rd105+60];
	add.f32 	%f8160, %f8159, %f8032;
	st.f32 	[%rd115+60], %f8160;
	ld.f32 	%f8161, [%rd105+64];
	add.f32 	%f8162, %f8161, %f8034;
	st.f32 	[%rd115+64], %f8162;
	ld.f32 	%f8163, [%rd105+68];
	add.f32 	%f8164, %f8163, %f8036;
	st.f32 	[%rd115+68], %f8164;
	ld.f32 	%f8165, [%rd105+72];
	add.f32 	%f8166, %f8165, %f8038;
	st.f32 	[%rd115+72], %f8166;
	ld.f32 	%f8167, [%rd105+76];
	add.f32 	%f8168, %f8167, %f8040;
	st.f32 	[%rd115+76], %f8168;
	ld.f32 	%f8169, [%rd105+80];
	add.f32 	%f8170, %f8169, %f8042;
	st.f32 	[%rd115+80], %f8170;
	ld.f32 	%f8171, [%rd105+84];
	add.f32 	%f8172, %f8171, %f8044;
	st.f32 	[%rd115+84], %f8172;
	ld.f32 	%f8173, [%rd105+88];
	add.f32 	%f8174, %f8173, %f8046;
	st.f32 	[%rd115+88], %f8174;
	ld.f32 	%f8175, [%rd105+92];
	add.f32 	%f8176, %f8175, %f8048;
	st.f32 	[%rd115+92], %f8176;
	ld.f32 	%f8177, [%rd105+96];
	add.f32 	%f8178, %f8177, %f8050;
	st.f32 	[%rd115+96], %f8178;
	ld.f32 	%f8179, [%rd105+100];
	add.f32 	%f8180, %f8179, %f8052;
	st.f32 	[%rd115+100], %f8180;
	ld.f32 	%f8181, [%rd105+104];
	add.f32 	%f8182, %f8181, %f8054;
	st.f32 	[%rd115+104], %f8182;
	ld.f32 	%f8183, [%rd105+108];
	add.f32 	%f8184, %f8183, %f8056;
	st.f32 	[%rd115+108], %f8184;
	ld.f32 	%f8185, [%rd105+112];
	add.f32 	%f8186, %f8185, %f8058;
	st.f32 	[%rd115+112], %f8186;
	ld.f32 	%f8187, [%rd105+116];
	add.f32 	%f8188, %f8187, %f8060;
	st.f32 	[%rd115+116], %f8188;
	ld.f32 	%f8189, [%rd105+120];
	add.f32 	%f8190, %f8189, %f8062;
	st.f32 	[%rd115+120], %f8190;
	ld.f32 	%f8191, [%rd105+124];
	add.f32 	%f8192, %f8191, %f8064;
	st.f32 	[%rd115+124], %f8192;
	ld.f32 	%f8193, [%rd105+128];
	add.f32 	%f8194, %f8193, %f8066;
	st.f32 	[%rd115+128], %f8194;
	ld.f32 	%f8195, [%rd105+132];
	add.f32 	%f8196, %f8195, %f8068;
	st.f32 	[%rd115+132], %f8196;
	ld.f32 	%f8197, [%rd105+136];
	add.f32 	%f8198, %f8197, %f8070;
	st.f32 	[%rd115+136], %f8198;
	ld.f32 	%f8199, [%rd105+140];
	add.f32 	%f8200, %f8199, %f8072;
	st.f32 	[%rd115+140], %f8200;
	ld.f32 	%f8201, [%rd105+144];
	add.f32 	%f8202, %f8201, %f8074;
	st.f32 	[%rd115+144], %f8202;
	ld.f32 	%f8203, [%rd105+148];
	add.f32 	%f8204, %f8203, %f8076;
	st.f32 	[%rd115+148], %f8204;
	ld.f32 	%f8205, [%rd105+152];
	add.f32 	%f8206, %f8205, %f8078;
	st.f32 	[%rd115+152], %f8206;
	ld.f32 	%f8207, [%rd105+156];
	add.f32 	%f8208, %f8207, %f8080;
	st.f32 	[%rd115+156], %f8208;
	ld.f32 	%f8209, [%rd105+160];
	add.f32 	%f8210, %f8209, %f8082;
	st.f32 	[%rd115+160], %f8210;
	ld.f32 	%f8211, [%rd105+164];
	add.f32 	%f8212, %f8211, %f8084;
	st.f32 	[%rd115+164], %f8212;
	ld.f32 	%f8213, [%rd105+168];
	add.f32 	%f8214, %f8213, %f8086;
	st.f32 	[%rd115+168], %f8214;
	ld.f32 	%f8215, [%rd105+172];
	add.f32 	%f8216, %f8215, %f8088;
	st.f32 	[%rd115+172], %f8216;
	ld.f32 	%f8217, [%rd105+176];
	add.f32 	%f8218, %f8217, %f8090;
	st.f32 	[%rd115+176], %f8218;
	ld.f32 	%f8219, [%rd105+180];
	add.f32 	%f8220, %f8219, %f8092;
	st.f32 	[%rd115+180], %f8220;
	ld.f32 	%f8221, [%rd105+184];
	add.f32 	%f8222, %f8221, %f8094;
	st.f32 	[%rd115+184], %f8222;
	ld.f32 	%f8223, [%rd105+188];
	add.f32 	%f8224, %f8223, %f8096;
	st.f32 	[%rd115+188], %f8224;
	ld.f32 	%f8225, [%rd105+192];
	add.f32 	%f8226, %f8225, %f8098;
	st.f32 	[%rd115+192], %f8226;
	ld.f32 	%f8227, [%rd105+196];
	add.f32 	%f8228, %f8227, %f8100;
	st.f32 	[%rd115+196], %f8228;
	ld.f32 	%f8229, [%rd105+200];
	add.f32 	%f8230, %f8229, %f8102;
	st.f32 	[%rd115+200], %f8230;
	ld.f32 	%f8231, [%rd105+204];
	add.f32 	%f8232, %f8231, %f8104;
	st.f32 	[%rd115+204], %f8232;
	ld.f32 	%f8233, [%rd105+208];
	add.f32 	%f8234, %f8233, %f8106;
	st.f32 	[%rd115+208], %f8234;
	ld.f32 	%f8235, [%rd105+212];
	add.f32 	%f8236, %f8235, %f8108;
	st.f32 	[%rd115+212], %f8236;
	ld.f32 	%f8237, [%rd105+216];
	add.f32 	%f8238, %f8237, %f8110;
	st.f32 	[%rd115+216], %f8238;
	ld.f32 	%f8239, [%rd105+220];
	add.f32 	%f8240, %f8239, %f8112;
	st.f32 	[%rd115+220], %f8240;
	ld.f32 	%f8241, [%rd105+224];
	add.f32 	%f8242, %f8241, %f8114;
	st.f32 	[%rd115+224], %f8242;
	ld.f32 	%f8243, [%rd105+228];
	add.f32 	%f8244, %f8243, %f8116;
	st.f32 	[%rd115+228], %f8244;
	ld.f32 	%f8245, [%rd105+232];
	add.f32 	%f8246, %f8245, %f8118;
	st.f32 	[%rd115+232], %f8246;
	ld.f32 	%f8247, [%rd105+236];
	add.f32 	%f8248, %f8247, %f8120;
	st.f32 	[%rd115+236], %f8248;
	ld.f32 	%f8249, [%rd105+240];
	add.f32 	%f8250, %f8249, %f8122;
	st.f32 	[%rd115+240], %f8250;
	ld.f32 	%f8251, [%rd105+244];
	add.f32 	%f8252, %f8251, %f8124;
	st.f32 	[%rd115+244], %f8252;
	ld.f32 	%f8253, [%rd105+248];
	add.f32 	%f8254, %f8253, %f8126;
	st.f32 	[%rd115+248], %f8254;
	ld.f32 	%f8255, [%rd105+252];
	add.f32 	%f8256, %f8255, %f8128;
	st.f32 	[%rd115+252], %f8256;
	bra.uni 	$L__BB16_60;
$L__BB16_20:
	// begin inline asm
	mov.u32 %r126, %laneid;
	// end inline asm
	and.b32  	%r137, %r3, 992;
	add.s32 	%r138, %r137, 32;
	setp.gt.s32 	%p19, %r138, %r2;
	not.b32 	%r139, %r137;
	add.s32 	%r140, %r2, %r139;
	selp.b32 	%r135, %r140, 31, %p19;
	mov.b64 	{%r128, %r133}, %rd115;
	mov.b32 	%r134, 1;
	mov.b32 	%r136, -1;
	// begin inline asm
	shfl.sync.down.b32 %r127, %r128, %r134, %r135, %r136;
	// end inline asm
	// begin inline asm
	shfl.sync.down.b32 %r132, %r133, %r134, %r135, %r136;
	// end inline asm
	setp.ge.s32 	%p20, %r126, %r135;
	@%p20 bra 	$L__BB16_22;
	mov.b64 	%rd82, {%r127, %r132};
	ld.f32 	%f4801, [%rd82];
	ld.f32 	%f4802, [%rd115];
	add.f32 	%f4803, %f4801, %f4802;
	st.f32 	[%rd115], %f4803;
	ld.f32 	%f4804, [%rd82+4];
	ld.f32 	%f4805, [%rd115+4];
	add.f32 	%f4806, %f4804, %f4805;
	st.f32 	[%rd115+4], %f4806;
	ld.f32 	%f4807, [%rd82+8];
	ld.f32 	%f4808, [%rd115+8];
	add.f32 	%f4809, %f4807, %f4808;
	st.f32 	[%rd115+8], %f4809;
	ld.f32 	%f4810, [%rd82+12];
	ld.f32 	%f4811, [%rd115+12];
	add.f32 	%f4812, %f4810, %f4811;
	st.f32 	[%rd115+12], %f4812;
	ld.f32 	%f4813, [%rd82+16];
	ld.f32 	%f4814, [%rd115+16];
	add.f32 	%f4815, %f4813, %f4814;
	st.f32 	[%rd115+16], %f4815;
	ld.f32 	%f4816, [%rd82+20];
	ld.f32 	%f4817, [%rd115+20];
	add.f32 	%f4818, %f4816, %f4817;
	st.f32 	[%rd115+20], %f4818;
	ld.f32 	%f4819, [%rd82+24];
	ld.f32 	%f4820, [%rd115+24];
	add.f32 	%f4821, %f4819, %f4820;
	st.f32 	[%rd115+24], %f4821;
	ld.f32 	%f4822, [%rd82+28];
	ld.f32 	%f4823, [%rd115+28];
	add.f32 	%f4824, %f4822, %f4823;
	st.f32 	[%rd115+28], %f4824;
	ld.f32 	%f4825, [%rd82+32];
	ld.f32 	%f4826, [%rd115+32];
	add.f32 	%f4827, %f4825, %f4826;
	st.f32 	[%rd115+32], %f4827;
	ld.f32 	%f4828, [%rd82+36];
	ld.f32 	%f4829, [%rd115+36];
	add.f32 	%f4830, %f4828, %f4829;
	st.f32 	[%rd115+36], %f4830;
	ld.f32 	%f4831, [%rd82+40];
	ld.f32 	%f4832, [%rd115+40];
	add.f32 	%f4833, %f4831, %f4832;
	st.f32 	[%rd115+40], %f4833;
	ld.f32 	%f4834, [%rd82+44];
	ld.f32 	%f4835, [%rd115+44];
	add.f32 	%f4836, %f4834, %f4835;
	st.f32 	[%rd115+44], %f4836;
	ld.f32 	%f4837, [%rd82+48];
	ld.f32 	%f4838, [%rd115+48];
	add.f32 	%f4839, %f4837, %f4838;
	st.f32 	[%rd115+48], %f4839;
	ld.f32 	%f4840, [%rd82+52];
	ld.f32 	%f4841, [%rd115+52];
	add.f32 	%f4842, %f4840, %f4841;
	st.f32 	[%rd115+52], %f4842;
	ld.f32 	%f4843, [%rd82+56];
	ld.f32 	%f4844, [%rd115+56];
	add.f32 	%f4845, %f4843, %f4844;
	st.f32 	[%rd115+56], %f4845;
	ld.f32 	%f4846, [%rd82+60];
	ld.f32 	%f4847, [%rd115+60];
	add.f32 	%f4848, %f4846, %f4847;
	st.f32 	[%rd115+60], %f4848;
	ld.f32 	%f4849, [%rd82+64];
	ld.f32 	%f4850, [%rd115+64];
	add.f32 	%f4851, %f4849, %f4850;
	st.f32 	[%rd115+64], %f4851;
	ld.f32 	%f4852, [%rd82+68];
	ld.f32 	%f4853, [%rd115+68];
	add.f32 	%f4854, %f4852, %f4853;
	st.f32 	[%rd115+68], %f4854;
	ld.f32 	%f4855, [%rd82+72];
	ld.f32 	%f4856, [%rd115+72];
	add.f32 	%f4857, %f4855, %f4856;
	st.f32 	[%rd115+72], %f4857;
	ld.f32 	%f4858, [%rd82+76];
	ld.f32 	%f4859, [%rd115+76];
	add.f32 	%f4860, %f4858, %f4859;
	st.f32 	[%rd115+76], %f4860;
	ld.f32 	%f4861, [%rd82+80];
	ld.f32 	%f4862, [%rd115+80];
	add.f32 	%f4863, %f4861, %f4862;
	st.f32 	[%rd115+80], %f4863;
	ld.f32 	%f4864, [%rd82+84];
	ld.f32 	%f4865, [%rd115+84];
	add.f32 	%f4866, %f4864, %f4865;
	st.f32 	[%rd115+84], %f4866;
	ld.f32 	%f4867, [%rd82+88];
	ld.f32 	%f4868, [%rd115+88];
	add.f32 	%f4869, %f4867, %f4868;
	st.f32 	[%rd115+88], %f4869;
	ld.f32 	%f4870, [%rd82+92];
	ld.f32 	%f4871, [%rd115+92];
	add.f32 	%f4872, %f4870, %f4871;
	st.f32 	[%rd115+92], %f4872;
	ld.f32 	%f4873, [%rd82+96];
	ld.f32 	%f4874, [%rd115+96];
	add.f32 	%f4875, %f4873, %f4874;
	st.f32 	[%rd115+96], %f4875;
	ld.f32 	%f4876, [%rd82+100];
	ld.f32 	%f4877, [%rd115+100];
	add.f32 	%f4878, %f4876, %f4877;
	st.f32 	[%rd115+100], %f4878;
	ld.f32 	%f4879, [%rd82+104];
	ld.f32 	%f4880, [%rd115+104];
	add.f32 	%f4881, %f4879, %f4880;
	st.f32 	[%rd115+104], %f4881;
	ld.f32 	%f4882, [%rd82+108];
	ld.f32 	%f4883, [%rd115+108];
	add.f32 	%f4884, %f4882, %f4883;
	st.f32 	[%rd115+108], %f4884;
	ld.f32 	%f4885, [%rd82+112];
	ld.f32 	%f4886, [%rd115+112];
	add.f32 	%f4887, %f4885, %f4886;
	st.f32 	[%rd115+112], %f4887;
	ld.f32 	%f4888, [%rd82+116];
	ld.f32 	%f4889, [%rd115+116];
	add.f32 	%f4890, %f4888, %f4889;
	st.f32 	[%rd115+116], %f4890;
	ld.f32 	%f4891, [%rd82+120];
	ld.f32 	%f4892, [%rd115+120];
	add.f32 	%f4893, %f4891, %f4892;
	st.f32 	[%rd115+120], %f4893;
	ld.f32 	%f4894, [%rd82+124];
	ld.f32 	%f4895, [%rd115+124];
	add.f32 	%f4896, %f4894, %f4895;
	st.f32 	[%rd115+124], %f4896;
	ld.f32 	%f4897, [%rd82+128];
	ld.f32 	%f4898, [%rd115+128];
	add.f32 	%f4899, %f4897, %f4898;
	st.f32 	[%rd115+128], %f4899;
	ld.f32 	%f4900, [%rd82+132];
	ld.f32 	%f4901, [%rd115+132];
	add.f32 	%f4902, %f4900, %f4901;
	st.f32 	[%rd115+132], %f4902;
	ld.f32 	%f4903, [%rd82+136];
	ld.f32 	%f4904, [%rd115+136];
	add.f32 	%f4905, %f4903, %f4904;
	st.f32 	[%rd115+136], %f4905;
	ld.f32 	%f4906, [%rd82+140];
	ld.f32 	%f4907, [%rd115+140];
	add.f32 	%f4908, %f4906, %f4907;
	st.f32 	[%rd115+140], %f4908;
	ld.f32 	%f4909, [%rd82+144];
	ld.f32 	%f4910, [%rd115+144];
	add.f32 	%f4911, %f4909, %f4910;
	st.f32 	[%rd115+144], %f4911;
	ld.f32 	%f4912, [%rd82+148];
	ld.f32 	%f4913, [%rd115+148];
	add.f32 	%f4914, %f4912, %f4913;
	st.f32 	[%rd115+148], %f4914;
	ld.f32 	%f4915, [%rd82+152];
	ld.f32 	%f4916, [%rd115+152];
	add.f32 	%f4917, %f4915, %f4916;
	st.f32 	[%rd115+152], %f4917;
	ld.f32 	%f4918, [%rd82+156];
	ld.f32 	%f4919, [%rd115+156];
	add.f32 	%f4920, %f4918, %f4919;
	st.f32 	[%rd115+156], %f4920;
	ld.f32 	%f4921, [%rd82+160];
	ld.f32 	%f4922, [%rd115+160];
	add.f32 	%f4923, %f4921, %f4922;
	st.f32 	[%rd115+160], %f4923;
	ld.f32 	%f4924, [%rd82+164];
	ld.f32 	%f4925, [%rd115+164];
	add.f32 	%f4926, %f4924, %f4925;
	st.f32 	[%rd115+164], %f4926;
	ld.f32 	%f4927, [%rd82+168];
	ld.f32 	%f4928, [%rd115+168];
	add.f32 	%f4929, %f4927, %f4928;
	st.f32 	[%rd115+168], %f4929;
	ld.f32 	%f4930, [%rd82+172];
	ld.f32 	%f4931, [%rd115+172];
	add.f32 	%f4932, %f4930, %f4931;
	st.f32 	[%rd115+172], %f4932;
	ld.f32 	%f4933, [%rd82+176];
	ld.f32 	%f4934, [%rd115+176];
	add.f32 	%f4935, %f4933, %f4934;
	st.f32 	[%rd115+176], %f4935;
	ld.f32 	%f4936, [%rd82+180];
	ld.f32 	%f4937, [%rd115+180];
	add.f32 	%f4938, %f4936, %f4937;
	st.f32 	[%rd115+180], %f4938;
	ld.f32 	%f4939, [%rd82+184];
	ld.f32 	%f4940, [%rd115+184];
	add.f32 	%f4941, %f4939, %f4940;
	st.f32 	[%rd115+184], %f4941;
	ld.f32 	%f4942, [%rd82+188];
	ld.f32 	%f4943, [%rd115+188];
	add.f32 	%f4944, %f4942, %f4943;
	st.f32 	[%rd115+188], %f4944;
	ld.f32 	%f4945, [%rd82+192];
	ld.f32 	%f4946, [%rd115+192];
	add.f32 	%f4947, %f4945, %f4946;
	st.f32 	[%rd115+192], %f4947;
	ld.f32 	%f4948, [%rd82+196];
	ld.f32 	%f4949, [%rd115+196];
	add.f32 	%f4950, %f4948, %f4949;
	st.f32 	[%rd115+196], %f4950;
	ld.f32 	%f4951, [%rd82+200];
	ld.f32 	%f4952, [%rd115+200];
	add.f32 	%f4953, %f4951, %f4952;
	st.f32 	[%rd115+200], %f4953;
	ld.f32 	%f4954, [%rd82+204];
	ld.f32 	%f4955, [%rd115+204];
	add.f32 	%f4956, %f4954, %f4955;
	st.f32 	[%rd115+204], %f4956;
	ld.f32 	%f4957, [%rd82+208];
	ld.f32 	%f4958, [%rd115+208];
	add.f32 	%f4959, %f4957, %f4958;
	st.f32 	[%rd115+208], %f4959;
	ld.f32 	%f4960, [%rd82+212];
	ld.f32 	%f4961, [%rd115+212];
	add.f32 	%f4962, %f4960, %f4961;
	st.f32 	[%rd115+212], %f4962;
	ld.f32 	%f4963, [%rd82+216];
	ld.f32 	%f4964, [%rd115+216];
	add.f32 	%f4965, %f4963, %f4964;
	st.f32 	[%rd115+216], %f4965;
	ld.f32 	%f4966, [%rd82+220];
	ld.f32 	%f4967, [%rd115+220];
	add.f32 	%f4968, %f4966, %f4967;
	st.f32 	[%rd115+220], %f4968;
	ld.f32 	%f4969, [%rd82+224];
	ld.f32 	%f4970, [%rd115+224];
	add.f32 	%f4971, %f4969, %f4970;
	st.f32 	[%rd115+224], %f4971;
	ld.f32 	%f4972, [%rd82+228];
	ld.f32 	%f4973, [%rd115+228];
	add.f32 	%f4974, %f4972, %f4973;
	st.f32 	[%rd115+228], %f4974;
	ld.f32 	%f4975, [%rd82+232];
	ld.f32 	%f4976, [%rd115+232];
	add.f32 	%f4977, %f4975, %f4976;
	st.f32 	[%rd115+232], %f4977;
	ld.f32 	%f4978, [%rd82+236];
	ld.f32 	%f4979, [%rd115+236];
	add.f32 	%f4980, %f4978, %f4979;
	st.f32 	[%rd115+236], %f4980;
	ld.f32 	%f4981, [%rd82+240];
	ld.f32 	%f4982, [%rd115+240];
	add.f32 	%f4983, %f4981, %f4982;
	st.f32 	[%rd115+240], %f4983;
	ld.f32 	%f4984, [%rd82+244];
	ld.f32 	%f4985, [%rd115+244];
	add.f32 	%f4986, %f4984, %f4985;
	st.f32 	[%rd115+244], %f4986;
	ld.f32 	%f4987, [%rd82+248];
	ld.f32 	%f4988, [%rd115+248];
	add.f32 	%f4989, %f4987, %f4988;
	st.f32 	[%rd115+248], %f4989;
	ld.f32 	%f4990, [%rd82+252];
	ld.f32 	%f4991, [%rd115+252];
	add.f32 	%f4992, %f4990, %f4991;
	st.f32 	[%rd115+252], %f4992;
$L__BB16_22:
	mov.b32 	%r148, 2;
	mov.b32 	%r150, -1;
	// begin inline asm
	shfl.sync.down.b32 %r141, %r128, %r148, %r135, %r150;
	// end inline asm
	// begin inline asm
	shfl.sync.down.b32 %r146, %r133, %r148, %r135, %r150;
	// end inline asm
	add.s32 	%r151, %r126, 2;
	setp.gt.s32 	%p21, %r151, %r135;
	@%p21 bra 	$L__BB16_24;
	mov.b64 	%rd83, {%r141, %r146};
	ld.f32 	%f4993, [%rd83];
	ld.f32 	%f4994, [%rd115];
	add.f32 	%f4995, %f4993, %f4994;
	st.f32 	[%rd115], %f4995;
	ld.f32 	%f4996, [%rd83+4];
	ld.f32 	%f4997, [%rd115+4];
	add.f32 	%f4998, %f4996, %f4997;
	st.f32 	[%rd115+4], %f4998;
	ld.f32 	%f4999, [%rd83+8];
	ld.f32 	%f5000, [%rd115+8];
	add.f32 	%f5001, %f4999, %f5000;
	st.f32 	[%rd115+8], %f5001;
	ld.f32 	%f5002, [%rd83+12];
	ld.f32 	%f5003, [%rd115+12];
	add.f32 	%f5004, %f5002, %f5003;
	st.f32 	[%rd115+12], %f5004;
	ld.f32 	%f5005, [%rd83+16];
	ld.f32 	%f5006, [%rd115+16];
	add.f32 	%f5007, %f5005, %f5006;
	st.f32 	[%rd115+16], %f5007;
	ld.f32 	%f5008, [%rd83+20];
	ld.f32 	%f5009, [%rd115+20];
	add.f32 	%f5010, %f5008, %f5009;
	st.f32 	[%rd115+20], %f5010;
	ld.f32 	%f5011, [%rd83+24];
	ld.f32 	%f5012, [%rd115+24];
	add.f32 	%f5013, %f5011, %f5012;
	st.f32 	[%rd115+24], %f5013;
	ld.f32 	%f5014, [%rd83+28];
	ld.f32 	%f5015, [%rd115+28];
	add.f32 	%f5016, %f5014, %f5015;
	st.f32 	[%rd115+28], %f5016;
	ld.f32 	%f5017, [%rd83+32];
	ld.f32 	%f5018, [%rd115+32];
	add.f32 	%f5019, %f5017, %f5018;
	st.f32 	[%rd115+32], %f5019;
	ld.f32 	%f5020, [%rd83+36];
	ld.f32 	%f5021, [%rd115+36];
	add.f32 	%f5022, %f5020, %f5021;
	st.f32 	[%rd115+36], %f5022;
	ld.f32 	%f5023, [%rd83+40];
	ld.f32 	%f5024, [%rd115+40];
	add.f32 	%f5025, %f5023, %f5024;
	st.f32 	[%rd115+40], %f5025;
	ld.f32 	%f5026, [%rd83+44];
	ld.f32 	%f5027, [%rd115+44];
	add.f32 	%f5028, %f5026, %f5027;
	st.f32 	[%rd115+44], %f5028;
	ld.f32 	%f5029, [%rd83+48];
	ld.f32 	%f5030, [%rd115+48];
	add.f32 	%f5031, %f5029, %f5030;
	st.f32 	[%rd115+48], %f5031;
	ld.f32 	%f5032, [%rd83+52];
	ld.f32 	%f5033, [%rd115+52];
	add.f32 	%f5034, %f5032, %f5033;
	st.f32 	[%rd115+52], %f5034;
	ld.f32 	%f5035, [%rd83+56];
	ld.f32 	%f5036, [%rd115+56];
	add.f32 	%f5037, %f5035, %f5036;
	st.f32 	[%rd115+56], %f5037;
	ld.f32 	%f5038, [%rd83+60];
	ld.f32 	%f5039, [%rd115+60];
	add.f32 	%f5040, %f5038, %f5039;
	st.f32 	[%rd115+60], %f5040;
	ld.f32 	%f5041, [%rd83+64];
	ld.f32 	%f5042, [%rd115+64];
	add.f32 	%f5043, %f5041, %f5042;
	st.f32 	[%rd115+64], %f5043;
	ld.f32 	%f5044, [%rd83+68];
	ld.f32 	%f5045, [%rd115+68];
	add.f32 	%f5046, %f5044, %f5045;
	st.f32 	[%rd115+68], %f5046;
	ld.f32 	%f5047, [%rd83+72];
	ld.f32 	%f5048, [%rd115+72];
	add.f32 	%f5049, %f5047, %f5048;
	st.f32 	[%rd115+72], %f5049;
	ld.f32 	%f5050, [%rd83+76];
	ld.f32 	%f5051, [%rd115+76];
	add.f32 	%f5052, %f5050, %f5051;
	st.f32 	[%rd115+76], %f5052;
	ld.f32 	%f5053, [%rd83+80];
	ld.f32 	%f5054, [%rd115+80];
	add.f32 	%f5055, %f5053, %f5054;
	st.f32 	[%rd115+80], %f5055;
	ld.f32 	%f5056, [%rd83+84];
	ld.f32 	%f5057, [%rd115+84];
	add.f32 	%f5058, %f5056, %f5057;
	st.f32 	[%rd115+84], %f5058;
	ld.f32 	%f5059, [%rd83+88];
	ld.f32 	%f5060, [%rd115+88];
	add.f32 	%f5061, %f5059, %f5060;
	st.f32 	[%rd115+88], %f5061;
	ld.f32 	%f5062, [%rd83+92];
	ld.f32 	%f5063, [%rd115+92];
	add.f32 	%f5064, %f5062, %f5063;
	st.f32 	[%rd115+92], %f5064;
	ld.f32 	%f5065, [%rd83+96];
	ld.f32 	%f5066, [%rd115+96];
	add.f32 	%f5067, %f5065, %f5066;
	st.f32 	[%rd115+96], %f5067;
	ld.f32 	%f5068, [%rd83+100];
	ld.f32 	%f5069, [%rd115+100];
	add.f32 	%f5070, %f5068, %f5069;
	st.f32 	[%rd115+100], %f5070;
	ld.f32 	%f5071, [%rd83+104];
	ld.f32 	%f5072, [%rd115+104];
	add.f32 	%f5073, %f5071, %f5072;
	st.f32 	[%rd115+104], %f5073;
	ld.f32 	%f5074, [%rd83+108];
	ld.f32 	%f5075, [%rd115+108];
	add.f32 	%f5076, %f5074, %f5075;
	st.f32 	[%rd115+108], %f5076;
	ld.f32 	%f5077, [%rd83+112];
	ld.f32 	%f5078, [%rd115+112];
	add.f32 	%f5079, %f5077, %f5078;
	st.f32 	[%rd115+112], %f5079;
	ld.f32 	%f5080, [%rd83+116];
	ld.f32 	%f5081, [%rd115+116];
	add.f32 	%f5082, %f5080, %f5081;
	st.f32 	[%rd115+116], %f5082;
	ld.f32 	%f5083, [%rd83+120];
	ld.f32 	%f5084, [%rd115+120];
	add.f32 	%f5085, %f5083, %f5084;
	st.f32 	[%rd115+120], %f5085;
	ld.f32 	%f5086, [%rd83+124];
	ld.f32 	%f5087, [%rd115+124];
	add.f32 	%f5088, %f5086, %f5087;
	st.f32 	[%rd115+124], %f5088;
	ld.f32 	%f5089, [%rd83+128];
	ld.f32 	%f5090, [%rd115+128];
	add.f32 	%f5091, %f5089, %f5090;
	st.f32 	[%rd115+128], %f5091;
	ld.f32 	%f5092, [%rd83+132];
	ld.f32 	%f5093, [%rd115+132];
	add.f32 	%f5094, %f5092, %f5093;
	st.f32 	[%rd115+132], %f5094;
	ld.f32 	%f5095, [%rd83+136];
	ld.f32 	%f5096, [%rd115+136];
	add.f32 	%f5097, %f5095, %f5096;
	st.f32 	[%rd115+136], %f5097;
	ld.f32 	%f5098, [%rd83+140];
	ld.f32 	%f5099, [%rd115+140];
	add.f32 	%f5100, %f5098, %f5099;
	st.f32 	[%rd115+140], %f5100;
	ld.f32 	%f5101, [%rd83+144];
	ld.f32 	%f5102, [%rd115+144];
	add.f32 	%f5103, %f5101, %f5102;
	st.f32 	[%rd115+144], %f5103;
	ld.f32 	%f5104, [%rd83+148];
	ld.f32 	%f5105, [%rd115+148];
	add.f32 	%f5106, %f5104, %f5105;
	st.f32 	[%rd115+148], %f5106;
	ld.f32 	%f5107, [%rd83+152];
	ld.f32 	%f5108, [%rd115+152];
	add.f32 	%f5109, %f5107, %f5108;
	st.f32 	[%rd115+152], %f5109;
	ld.f32 	%f5110, [%rd83+156];
	ld.f32 	%f5111, [%rd115+156];
	add.f32 	%f5112, %f5110, %f5111;
	st.f32 	[%rd115+156], %f5112;
	ld.f32 	%f5113, [%rd83+160];
	ld.f32 	%f5114, [%rd115+160];
	add.f32 	%f5115, %f5113, %f5114;
	st.f32 	[%rd115+160], %f5115;
	ld.f32 	%f5116, [%rd83+164];
	ld.f32 	%f5117, [%rd115+164];
	add.f32 	%f5118, %f5116, %f5117;
	st.f32 	[%rd115+164], %f5118;
	ld.f32 	%f5119, [%rd83+168];
	ld.f32 	%f5120, [%rd115+168];
	add.f32 	%f5121, %f5119, %f5120;
	st.f32 	[%rd115+168], %f5121;
	ld.f32 	%f5122, [%rd83+172];
	ld.f32 	%f5123, [%rd115+172];
	add.f32 	%f5124, %f5122, %f5123;
	st.f32 	[%rd115+172], %f5124;
	ld.f32 	%f5125, [%rd83+176];
	ld.f32 	%f5126, [%rd115+176];
	add.f32 	%f5127, %f5125, %f5126;
	st.f32 	[%rd115+176], %f5127;
	ld.f32 	%f5128, [%rd83+180];
	ld.f32 	%f5129, [%rd115+180];
	add.f32 	%f5130, %f5128, %f5129;
	st.f32 	[%rd115+180], %f5130;
	ld.f32 	%f5131, [%rd83+184];
	ld.f32 	%f5132, [%rd115+184];
	add.f32 	%f5133, %f5131, %f5132;
	st.f32 	[%rd115+184], %f5133;
	ld.f32 	%f5134, [%rd83+188];
	ld.f32 	%f5135, [%rd115+188];
	add.f32 	%f5136, %f5134, %f5135;
	st.f32 	[%rd115+188], %f5136;
	ld.f32 	%f5137, [%rd83+192];
	ld.f32 	%f5138, [%rd115+192];
	add.f32 	%f5139, %f5137, %f5138;
	st.f32 	[%rd115+192], %f5139;
	ld.f32 	%f5140, [%rd83+196];
	ld.f32 	%f5141, [%rd115+196];
	add.f32 	%f5142, %f5140, %f5141;
	st.f32 	[%rd115+196], %f5142;
	ld.f32 	%f5143, [%rd83+200];
	ld.f32 	%f5144, [%rd115+200];
	add.f32 	%f5145, %f5143, %f5144;
	st.f32 	[%rd115+200], %f5145;
	ld.f32 	%f5146, [%rd83+204];
	ld.f32 	%f5147, [%rd115+204];
	add.f32 	%f5148, %f5146, %f5147;
	st.f32 	[%rd115+204], %f5148;
	ld.f32 	%f5149, [%rd83+208];
	ld.f32 	%f5150, [%rd115+208];
	add.f32 	%f5151, %f5149, %f5150;
	st.f32 	[%rd115+208], %f5151;
	ld.f32 	%f5152, [%rd83+212];
	ld.f32 	%f5153, [%rd115+212];
	add.f32 	%f5154, %f5152, %f5153;
	st.f32 	[%rd115+212], %f5154;
	ld.f32 	%f5155, [%rd83+216];
	ld.f32 	%f5156, [%rd115+216];
	add.f32 	%f5157, %f5155, %f5156;
	st.f32 	[%rd115+216], %f5157;
	ld.f32 	%f5158, [%rd83+220];
	ld.f32 	%f5159, [%rd115+220];
	add.f32 	%f5160, %f5158, %f5159;
	st.f32 	[%rd115+220], %f5160;
	ld.f32 	%f5161, [%rd83+224];
	ld.f32 	%f5162, [%rd115+224];
	add.f32 	%f5163, %f5161, %f5162;
	st.f32 	[%rd115+224], %f5163;
	ld.f32 	%f5164, [%rd83+228];
	ld.f32 	%f5165, [%rd115+228];
	add.f32 	%f5166, %f5164, %f5165;
	st.f32 	[%rd115+228], %f5166;
	ld.f32 	%f5167, [%rd83+232];
	ld.f32 	%f5168, [%rd115+232];
	add.f32 	%f5169, %f5167, %f5168;
	st.f32 	[%rd115+232], %f5169;
	ld.f32 	%f5170, [%rd83+236];
	ld.f32 	%f5171, [%rd115+236];
	add.f32 	%f5172, %f5170, %f5171;
	st.f32 	[%rd115+236], %f5172;
	ld.f32 	%f5173, [%rd83+240];
	ld.f32 	%f5174, [%rd115+240];
	add.f32 	%f5175, %f5173, %f5174;
	st.f32 	[%rd115+240], %f5175;
	ld.f32 	%f5176, [%rd83+244];
	ld.f32 	%f5177, [%rd115+244];
	add.f32 	%f5178, %f5176, %f5177;
	st.f32 	[%rd115+244], %f5178;
	ld.f32 	%f5179, [%rd83+248];
	ld.f32 	%f5180, [%rd115+248];
	add.f32 	%f5181, %f5179, %f5180;
	st.f32 	[%rd115+248], %f5181;
	ld.f32 	%f5182, [%rd83+252];
	ld.f32 	%f5183, [%rd115+252];
	add.f32 	%f5184, %f5182, %f5183;
	st.f32 	[%rd115+252], %f5184;
$L__BB16_24:
	mov.b32 	%r159, 4;
	mov.b32 	%r161, -1;
	// begin inline asm
	shfl.sync.down.b32 %r152, %r128, %r159, %r135, %r161;
	// end inline asm
	// begin inline asm
	shfl.sync.down.b32 %r157, %r133, %r159, %r135, %r161;
	// end inline asm
	add.s32 	%r162, %r126, 4;
	setp.gt.s32 	%p22, %r162, %r135;
	@%p22 bra 	$L__BB16_26;
	mov.b64 	%rd84, {%r152, %r157};
	ld.f32 	%f5185, [%rd84];
	ld.f32 	%f5186, [%rd115];
	add.f32 	%f5187, %f5185, %f5186;
	st.f32 	[%rd115], %f5187;
	ld.f32 	%f5188, [%rd84+4];
	ld.f32 	%f5189, [%rd115+4];
	add.f32 	%f5190, %f5188, %f5189;
	st.f32 	[%rd115+4], %f5190;
	ld.f32 	%f5191, [%rd84+8];
	ld.f32 	%f5192, [%rd115+8];
	add.f32 	%f5193, %f5191, %f5192;
	st.f32 	[%rd115+8], %f5193;
	ld.f32 	%f5194, [%rd84+12];
	ld.f32 	%f5195, [%rd115+12];
	add.f32 	%f5196, %f5194, %f5195;
	st.f32 	[%rd115+12], %f5196;
	ld.f32 	%f5197, [%rd84+16];
	ld.f32 	%f5198, [%rd115+16];
	add.f32 	%f5199, %f5197, %f5198;
	st.f32 	[%rd115+16], %f5199;
	ld.f32 	%f5200, [%rd84+20];
	ld.f32 	%f5201, [%rd115+20];
	add.f32 	%f5202, %f5200, %f5201;
	st.f32 	[%rd115+20], %f5202;
	ld.f32 	%f5203, [%rd84+24];
	ld.f32 	%f5204, [%rd115+24];
	add.f32 	%f5205, %f5203, %f5204;
	st.f32 	[%rd115+24], %f5205;
	ld.f32 	%f5206, [%rd84+28];
	ld.f32 	%f5207, [%rd115+28];
	add.f32 	%f5208, %f5206, %f5207;
	st.f32 	[%rd115+28], %f5208;
	ld.f32 	%f5209, [%rd84+32];
	ld.f32 	%f5210, [%rd115+32];
	add.f32 	%f5211, %f5209, %f5210;
	st.f32 	[%rd115+32], %f5211;
	ld.f32 	%f5212, [%rd84+36];
	ld.f32 	%f5213, [%rd115+36];
	add.f32 	%f5214, %f5212, %f5213;
	st.f32 	[%rd115+36], %f5214;
	ld.f32 	%f5215, [%rd84+40];
	ld.f32 	%f5216, [%rd115+40];
	add.f32 	%f5217, %f5215, %f5216;
	st.f32 	[%rd115+40], %f5217;
	ld.f32 	%f5218, [%rd84+44];
	ld.f32 	%f5219, [%rd115+44];
	add.f32 	%f5220, %f5218, %f5219;
	st.f32 	[%rd115+44], %f5220;
	ld.f32 	%f5221, [%rd84+48];
	ld.f32 	%f5222, [%rd115+48];
	add.f32 	%f5223, %f5221, %f5222;
	st.f32 	[%rd115+48], %f5223;
	ld.f32 	%f5224, [%rd84+52];
	ld.f32 	%f5225, [%rd115+52];
	add.f32 	%f5226, %f5224, %f5225;
	st.f32 	[%rd115+52], %f5226;
	ld.f32 	%f5227, [%rd84+56];
	ld.f32 	%f5228, [%rd115+56];
	add.f32 	%f5229, %f5227, %f5228;
	st.f32 	[%rd115+56], %f5229;
	ld.f32 	%f5230, [%rd84+60];
	ld.f32 	%f5231, [%rd115+60];
	add.f32 	%f5232, %f5230, %f5231;
	st.f32 	[%rd115+60], %f5232;
	ld.f32 	%f5233, [%rd84+64];
	ld.f32 	%f5234, [%rd115+64];
	add.f32 	%f5235, %f5233, %f5234;
	st.f32 	[%rd115+64], %f5235;
	ld.f32 	%f5236, [%rd84+68];
	ld.f32 	%f5237, [%rd115+68];
	add.f32 	%f5238, %f5236, %f5237;
	st.f32 	[%rd115+68], %f5238;
	ld.f32 	%f5239, [%rd84+72];
	ld.f32 	%f5240, [%rd115+72];
	add.f32 	%f5241, %f5239, %f5240;
	st.f32 	[%rd115+72], %f5241;
	ld.f32 	%f5242, [%rd84+76];
	ld.f32 	%f5243, [%rd115+76];
	add.f32 	%f5244, %f5242, %f5243;
	st.f32 	[%rd115+76], %f5244;
	ld.f32 	%f5245, [%rd84+80];
	ld.f32 	%f5246, [%rd115+80];
	add.f32 	%f5247, %f5245, %f5246;
	st.f32 	[%rd115+80], %f5247;
	ld.f32 	%f5248, [%rd84+84];
	ld.f32 	%f5249, [%rd115+84];
	add.f32 	%f5250, %f5248, %f5249;
	st.f32 	[%rd115+84], %f5250;
	ld.f32 	%f5251, [%rd84+88];
	ld.f32 	%f5252, [%rd115+88];
	add.f32 	%f5253, %f5251, %f5252;
	st.f32 	[%rd115+88], %f5253;
	ld.f32 	%f5254, [%rd84+92];
	ld.f32 	%f5255, [%rd115+92];
	add.f32 	%f5256, %f5254, %f5255;
	st.f32 	[%rd115+92], %f5256;
	ld.f32 	%f5257, [%rd84+96];
	ld.f32 	%f5258, [%rd115+96];
	add.f32 	%f5259, %f5257, %f5258;
	st.f32 	[%rd115+96], %f5259;
	ld.f32 	%f5260, [%rd84+100];
	ld.f32 	%f5261, [%rd115+100];
	add.f32 	%f5262, %f5260, %f5261;
	st.f32 	[%rd115+100], %f5262;
	ld.f32 	%f5263, [%rd84+104];
	ld.f32 	%f5264, [%rd115+104];
	add.f32 	%f5265, %f5263, %f5264;
	st.f32 	[%rd115+104], %f5265;
	ld.f32 	%f5266, [%rd84+108];
	ld.f32 	%f5267, [%rd115+108];
	add.f32 	%f5268, %f5266, %f5267;
	st.f32 	[%rd115+108], %f5268;
	ld.f32 	%f5269, [%rd84+112];
	ld.f32 	%f5270, [%rd115+112];
	add.f32 	%f5271, %f5269, %f5270;
	st.f32 	[%rd115+112], %f5271;
	ld.f32 	%f5272, [%rd84+116];
	ld.f32 	%f5273, [%rd115+116];
	add.f32 	%f5274, %f5272, %f5273;
	st.f32 	[%rd115+116], %f5274;
	ld.f32 	%f5275, [%rd84+120];
	ld.f32 	%f5276, [%rd115+120];
	add.f32 	%f5277, %f5275, %f5276;
	st.f32 	[%rd115+120], %f5277;
	ld.f32 	%f5278, [%rd84+124];
	ld.f32 	%f5279, [%rd115+124];
	add.f32 	%f5280, %f5278, %f5279;
	st.f32 	[%rd115+124], %f5280;
	ld.f32 	%f5281, [%rd84+128];
	ld.f32 	%f5282, [%rd115+128];
	add.f32 	%f5283, %f5281, %f5282;
	st.f32 	[%rd115+128], %f5283;
	ld.f32 	%f5284, [%rd84+132];
	ld.f32 	%f5285, [%rd115+132];
	add.f32 	%f5286, %f5284, %f5285;
	st.f32 	[%rd115+132], %f5286;
	ld.f32 	%f5287, [%rd84+136];
	ld.f32 	%f5288, [%rd115+136];
	add.f32 	%f5289, %f5287, %f5288;
	st.f32 	[%rd115+136], %f5289;
	ld.f32 	%f5290, [%rd84+140];
	ld.f32 	%f5291, [%rd115+140];
	add.f32 	%f5292, %f5290, %f5291;
	st.f32 	[%rd115+140], %f5292;
	ld.f32 	%f5293, [%rd84+144];
	ld.f32 	%f5294, [%rd115+144];
	add.f32 	%f5295, %f5293, %f5294;
	st.f32 	[%rd115+144], %f5295;
	ld.f32 	%f5296, [%rd84+148];
	ld.f32 	%f5297, [%rd115+148];
	add.f32 	%f5298, %f5296, %f5297;
	st.f32 	[%rd115+148], %f5298;
	ld.f32 	%f5299, [%rd84+152];
	ld.f32 	%f5300, [%rd115+152];
	add.f32 	%f5301, %f5299, %f5300;
	st.f32 	[%rd115+152], %f5301;
	ld.f32 	%f5302, [%rd84+156];
	ld.f32 	%f5303, [%rd115+156];
	add.f32 	%f5304, %f5302, %f5303;
	st.f32 	[%rd115+156], %f5304;
	ld.f32 	%f5305, [%rd84+160];
	ld.f32 	%f5306, [%rd115+160];
	add.f32 	%f5307, %f5305, %f5306;
	st.f32 	[%rd115+160], %f5307;
	ld.f32 	%f5308, [%rd84+164];
	ld.f32 	%f5309, [%rd115+164];
	add.f32 	%f5310, %f5308, %f5309;
	st.f32 	[%rd115+164], %f5310;
	ld.f32 	%f5311, [%rd84+168];
	ld.f32 	%f5312, [%rd115+168];
	add.f32 	%f5313, %f5311, %f5312;
	st.f32 	[%rd115+168], %f5313;
	ld.f32 	%f5314, [%rd84+172];
	ld.f32 	%f5315, [%rd115+172];
	add.f32 	%f5316, %f5314, %f5315;
	st.f32 	[%rd115+172], %f5316;
	ld.f32 	%f5317, [%rd84+176];
	ld.f32 	%f5318, [%rd115+176];
	add.f32 	%f5319, %f5317, %f5318;
	st.f32 	[%rd115+176], %f5319;
	ld.f32 	%f5320, [%rd84+180];
	ld.f32 	%f5321, [%rd115+180];
	add.f32 	%f5322, %f5320, %f5321;
	st.f32 	[%rd115+180], %f5322;
	ld.f32 	%f5323, [%rd84+184];
	ld.f32 	%f5324, [%rd115+184];
	add.f32 	%f5325, %f5323, %f5324;
	st.f32 	[%rd115+184], %f5325;
	ld.f32 	%f5326, [%rd84+188];
	ld.f32 	%f5327, [%rd115+188];
	add.f32 	%f5328, %f5326, %f5327;
	st.f32 	[%rd115+188], %f5328;
	ld.f32 	%f5329, [%rd84+192];
	ld.f32 	%f5330, [%rd115+192];
	add.f32 	%f5331, %f5329, %f5330;
	st.f32 	[%rd115+192], %f5331;
	ld.f32 	%f5332, [%rd84+196];
	ld.f32 	%f5333, [%rd115+196];
	add.f32 	%f5334, %f5332, %f5333;
	st.f32 	[%rd115+196], %f5334;
	ld.f32 	%f5335, [%rd84+200];
	ld.f32 	%f5336, [%rd115+200];
	add.f32 	%f5337, %f5335, %f5336;
	st.f32 	[%rd115+200], %f5337;
	ld.f32 	%f5338, [%rd84+204];
	ld.f32 	%f5339, [%rd115+204];
	add.f32 	%f5340, %f5338, %f5339;
	st.f32 	[%rd115+204], %f5340;
	ld.f32 	%f5341, [%rd84+208];
	ld.f32 	%f5342, [%rd115+208];
	add.f32 	%f5343, %f5341, %f5342;
	st.f32 	[%rd115+208], %f5343;
	ld.f32 	%f5344, [%rd84+212];
	ld.f32 	%f5345, [%rd115+212];
	add.f32 	%f5346, %f5344, %f5345;
	st.f32 	[%rd115+212], %f5346;
	ld.f32 	%f5347, [%rd84+216];
	ld.f32 	%f5348, [%rd115+216];
	add.f32 	%f5349, %f5347, %f5348;
	st.f32 	[%rd115+216], %f5349;
	ld.f32 	%f5350, [%rd84+220];
	ld.f32 	%f5351, [%rd115+220];
	add.f32 	%f5352, %f5350, %f5351;
	st.f32 	[%rd115+220], %f5352;
	ld.f32 	%f5353, [%rd84+224];
	ld.f32 	%f5354, [%rd115+224];
	add.f32 	%f5355, %f5353, %f5354;
	st.f32 	[%rd115+224], %f5355;
	ld.f32 	%f5356, [%rd84+228];
	ld.f32 	%f5357, [%rd115+228];
	add.f32 	%f5358, %f5356, %f5357;
	st.f32 	[%rd115+228], %f5358;
	ld.f32 	%f5359, [%rd84+232];
	ld.f32 	%f5360, [%rd115+232];
	add.f32 	%f5361, %f5359, %f5360;
	st.f32 	[%rd115+232], %f5361;
	ld.f32 	%f5362, [%rd84+236];
	ld.f32 	%f5363, [%rd115+236];
	add.f32 	%f5364, %f5362, %f5363;
	st.f32 	[%rd115+236], %f5364;
	ld.f32 	%f5365, [%rd84+240];
	ld.f32 	%f5366, [%rd115+240];
	add.f32 	%f5367, %f5365, %f5366;
	st.f32 	[%rd115+240], %f5367;
	ld.f32 	%f5368, [%rd84+244];
	ld.f32 	%f5369, [%rd115+244];
	add.f32 	%f5370, %f5368, %f5369;
	st.f32 	[%rd115+244], %f5370;
	ld.f32 	%f5371, [%rd84+248];
	ld.f32 	%f5372, [%rd115+248];
	add.f32 	%f5373, %f5371, %f5372;
	st.f32 	[%rd115+248], %f5373;
	ld.f32 	%f5374, [%rd84+252];
	ld.f32 	%f5375, [%rd115+252];
	add.f32 	%f5376, %f5374, %f5375;
	st.f32 	[%rd115+252], %f5376;
$L__BB16_26:
	mov.b32 	%r170, 8;
	mov.b32 	%r172, -1;
	// begin inline asm
	shfl.sync.down.b32 %r163, %r128, %r170, %r135, %r172;
	// end inline asm
	// begin inline asm
	shfl.sync.down.b32 %r168, %r133, %r170, %r135, %r172;
	// end inline asm
	add.s32 	%r173, %r126, 8;
	setp.gt.s32 	%p23, %r173, %r135;
	@%p23 bra 	$L__BB16_28;
	mov.b64 	%rd85, {%r163, %r168};
	ld.f32 	%f5377, [%rd85];
	ld.f32 	%f5378, [%rd115];
	add.f32 	%f5379, %f5377, %f5378;
	st.f32 	[%rd115], %f5379;
	ld.f32 	%f5380, [%rd85+4];
	ld.f32 	%f5381, [%rd115+4];
	add.f32 	%f5382, %f5380, %f5381;
	st.f32 	[%rd115+4], %f5382;
	ld.f32 	%f5383, [%rd85+8];
	ld.f32 	%f5384, [%rd115+8];
	add.f32 	%f5385, %f5383, %f5384;
	st.f32 	[%rd115+8], %f5385;
	ld.f32 	%f5386, [%rd85+12];
	ld.f32 	%f5387, [%rd115+12];
	add.f32 	%f5388, %f5386, %f5387;
	st.f32 	[%rd115+12], %f5388;
	ld.f32 	%f5389, [%rd85+16];
	ld.f32 	%f5390, [%rd115+16];
	add.f32 	%f5391, %f5389, %f5390;
	st.f32 	[%rd115+16], %f5391;
	ld.f32 	%f5392, [%rd85+20];
	ld.f32 	%f5393, [%rd115+20];
	add.f32 	%f5394, %f5392, %f5393;
	st.f32 	[%rd115+20], %f5394;
	ld.f32 	%f5395, [%rd85+24];
	ld.f32 	%f5396, [%rd115+24];
	add.f32 	%f5397, %f5395, %f5396;
	st.f32 	[%rd115+24], %f5397;
	ld.f32 	%f5398, [%rd85+28];
	ld.f32 	%f5399, [%rd115+28];
	add.f32 	%f5400, %f5398, %f5399;
	st.f32 	[%rd115+28], %f5400;
	ld.f32 	%f5401, [%rd85+32];
	ld.f32 	%f5402, [%rd115+32];
	add.f32 	%f5403, %f5401, %f5402;
	st.f32 	[%rd115+32], %f5403;
	ld.f32 	%f5404, [%rd85+36];
	ld.f32 	%f5405, [%rd115+36];
	add.f32 	%f5406, %f5404, %f5405;
	st.f32 	[%rd115+36], %f5406;
	ld.f32 	%f5407, [%rd85+40];
	ld.f32 	%f5408, [%rd115+40];
	add.f32 	%f5409, %f5407, %f5408;
	st.f32 	[%rd115+40], %f5409;
	ld.f32 	%f5410, [%rd85+44];
	ld.f32 	%f5411, [%rd115+44];
	add.f32 	%f5412, %f5410, %f5411;
	st.f32 	[%rd115+44], %f5412;
	ld.f32 	%f5413, [%rd85+48];
	ld.f32 	%f5414, [%rd115+48];
	add.f32 	%f5415, %f5413, %f5414;
	st.f32 	[%rd115+48], %f5415;
	ld.f32 	%f5416, [%rd85+52];
	ld.f32 	%f5417, [%rd115+52];
	add.f32 	%f5418, %f5416, %f5417;
	st.f32 	[%rd115+52], %f5418;
	ld.f32 	%f5419, [%rd85+56];
	ld.f32 	%f5420, [%rd115+56];
	add.f32 	%f5421, %f5419, %f5420;
	st.f32 	[%rd115+56], %f5421;
	ld.f32 	%f5422, [%rd85+60];
	ld.f32 	%f5423, [%rd115+60];
	add.f32 	%f5424, %f5422, %f5423;
	st.f32 	[%rd115+60], %f5424;
	ld.f32 	%f5425, [%rd85+64];
	ld.f32 	%f5426, [%rd115+64];
	add.f32 	%f5427, %f5425, %f5426;
	st.f32 	[%rd115+64], %f5427;
	ld.f32 	%f5428, [%rd85+68];
	ld.f32 	%f5429, [%rd115+68];
	add.f32 	%f5430, %f5428, %f5429;
	st.f32 	[%rd115+68], %f5430;
	ld.f32 	%f5431, [%rd85+72];
	ld.f32 	%f5432, [%rd115+72];
	add.f32 	%f5433, %f5431, %f5432;
	st.f32 	[%rd115+72], %f5433;
	ld.f32 	%f5434, [%rd85+76];
	ld.f32 	%f5435, [%rd115+76];
	add.f32 	%f5436, %f5434, %f5435;
	st.f32 	[%rd115+76], %f5436;
	ld.f32 	%f5437, [%rd85+80];
	ld.f32 	%f5438, [%rd115+80];
	add.f32 	%f5439, %f5437, %f5438;
	st.f32 	[%rd115+80], %f5439;
	ld.f32 	%f5440, [%rd85+84];
	ld.f32 	%f5441, [%rd115+84];
	add.f32 	%f5442, %f5440, %f5441;
	st.f32 	[%rd115+84], %f5442;
	ld.f32 	%f5443, [%rd85+88];
	ld.f32 	%f5444, [%rd115+88];
	add.f32 	%f5445, %f5443, %f5444;
	st.f32 	[%rd115+88], %f5445;
	ld.f32 	%f5446, [%rd85+92];
	ld.f32 	%f5447, [%rd115+92];
	add.f32 	%f5448, %f5446, %f5447;
	st.f32 	[%rd115+92], %f5448;
	ld.f32 	%f5449, [%rd85+96];
	ld.f32 	%f5450, [%rd115+96];
	add.f32 	%f5451, %f5449, %f5450;
	st.f32 	[%rd115+96], %f5451;
	ld.f32 	%f5452, [%rd85+100];
	ld.f32 	%f5453, [%rd115+100];
	add.f32 	%f5454, %f5452, %f5453;
	st.f32 	[%rd115+100], %f5454;
	ld.f32 	%f5455, [%rd85+104];
	ld.f32 	%f5456, [%rd115+104];
	add.f32 	%f5457, %f5455, %f5456;
	st.f32 	[%rd115+104], %f5457;
	ld.f32 	%f5458, [%rd85+108];
	ld.f32 	%f5459, [%rd115+108];
	add.f32 	%f5460, %f5458, %f5459;
	st.f32 	[%rd115+108], %f5460;
	ld.f32 	%f5461, [%rd85+112];
	ld.f32 	%f5462, [%rd115+112];
	add.f32 	%f5463, %f5461, %f5462;
	st.f32 	[%rd115+112], %f5463;
	ld.f32 	%f5464, [%rd85+116];
	ld.f32 	%f5465, [%rd115+116];
	add.f32 	%f5466, %f5464, %f5465;
	st.f32 	[%rd115+116], %f5466;
	ld.f32 	%f5467, [%rd85+120];
	ld.f32 	%f5468, [%rd115+120];
	add.f32 	%f5469, %f5467, %f5468;
	st.f32 	[%rd115+120], %f5469;
	ld.f32 	%f5470, [%rd85+124];
	ld.f32 	%f5471, [%rd115+124];
	add.f32 	%f5472, %f5470, %f5471;
	st.f32 	[%rd115+124], %f5472;
	ld.f32 	%f5473, [%rd85+128];
	ld.f32 	%f5474, [%rd115+128];
	add.f32 	%f5475, %f5473, %f5474;
	st.f32 	[%rd115+128], %f5475;
	ld.f32 	%f5476, [%rd85+132];
	ld.f32 	%f5477, [%rd115+132];
	add.f32 	%f5478, %f5476, %f5477;
	st.f32 	[%rd115+132], %f5478;
	ld.f32 	%f5479, [%rd85+136];
	ld.f32 	%f5480, [%rd115+136];
	add.f32 	%f5481, %f5479, %f5480;
	st.f32 	[%rd115+136], %f5481;
	ld.f32 	%f5482, [%rd85+140];
	ld.f32 	%f5483, [%rd115+140];
	add.f32 	%f5484, %f5482, %f5483;
	st.f32 	[%rd115+140], %f5484;
	ld.f32 	%f5485, [%rd85+144];
	ld.f32 	%f5486, [%rd115+144];
	add.f32 	%f5487, %f5485, %f5486;
	st.f32 	[%rd115+144], %f5487;
	ld.f32 	%f5488, [%rd85+148];
	ld.f32 	%f5489, [%rd115+148];
	add.f32 	%f5490, %f5488, %f5489;
	st.f32 	[%rd115+148], %f5490;
	ld.f32 	%f5491, [%rd85+152];
	ld.f32 	%f5492, [%rd115+152];
	add.f32 	%f5493, %f5491, %f5492;
	st.f32 	[%rd115+152], %f5493;
	ld.f32 	%f5494, [%rd85+156];
	ld.f32 	%f5495, [%rd115+156];
	add.f32 	%f5496, %f5494, %f5495;
	st.f32 	[%rd115+156], %f5496;
	ld.f32 	%f5497, [%rd85+160];
	ld.f32 	%f5498, [%rd115+160];
	add.f32 	%f5499, %f5497, %f5498;
	st.f32 	[%rd115+160], %f5499;
	ld.f32 	%f5500, [%rd85+164];
	ld.f32 	%f5501, [%rd115+164];
	add.f32 	%f5502, %f5500, %f5501;
	st.f32 	[%rd115+164], %f5502;
	ld.f32 	%f5503, [%rd85+168];
	ld.f32 	%f5504, [%rd115+168];
	add.f32 	%f5505, %f5503, %f5504;
	st.f32 	[%rd115+168], %f5505;
	ld.f32 	%f5506, [%rd85+172];
	ld.f32 	%f5507, [%rd115+172];
	add.f32 	%f5508, %f5506, %f5507;
	st.f32 	[%rd115+172], %f5508;
	ld.f32 	%f5509, [%rd85+176];
	ld.f32 	%f5510, [%rd115+176];
	add.f32 	%f5511, %f5509, %f5510;
	st.f32 	[%rd115+176], %f5511;
	ld.f32 	%f5512, [%rd85+180];
	ld.f32 	%f5513, [%rd115+180];
	add.f32 	%f5514, %f5512, %f5513;
	st.f32 	[%rd115+180], %f5514;
	ld.f32 	%f5515, [%rd85+184];
	ld.f32 	%f5516, [%rd115+184];
	add.f32 	%f5517, %f5515, %f5516;
	st.f32 	[%rd115+184], %f5517;
	ld.f32 	%f5518, [%rd85+188];
	ld.f32 	%f5519, [%rd115+188];
	add.f32 	%f5520, %f5518, %f5519;
	st.f32 	[%rd115+188], %f5520;
	ld.f32 	%f5521, [%rd85+192];
	ld.f32 	%f5522, [%rd115+192];
	add.f32 	%f5523, %f5521, %f5522;
	st.f32 	[%rd115+192], %f5523;
	ld.f32 	%f5524, [%rd85+196];
	ld.f32 	%f5525, [%rd115+196];
	add.f32 	%f5526, %f5524, %f5525;
	st.f32 	[%rd115+196], %f5526;
	ld.f32 	%f5527, [%rd85+200];
	ld.f32 	%f5528, [%rd115+200];
	add.f32 	%f5529, %f5527, %f5528;
	st.f32 	[%rd115+200], %f5529;
	ld.f32 	%f5530, [%rd85+204];
	ld.f32 	%f5531, [%rd115+204];
	add.f32 	%f5532, %f5530, %f5531;
	st.f32 	[%rd115+204], %f5532;
	ld.f32 	%f5533, [%rd85+208];
	ld.f32 	%f5534, [%rd115+208];
	add.f32 	%f5535, %f5533, %f5534;
	st.f32 	[%rd115+208], %f5535;
	ld.f32 	%f5536, [%rd85+212];
	ld.f32 	%f5537, [%rd115+212];
	add.f32 	%f5538, %f5536, %f5537;
	st.f32 	[%rd115+212], %f5538;
	ld.f32 	%f5539, [%rd85+216];
	ld.f32 	%f5540, [%rd115+216];
	add.f32 	%f5541, %f5539, %f5540;
	st.f32 	[%rd115+216], %f5541;
	ld.f32 	%f5542, [%rd85+220];
	ld.f32 	%f5543, [%rd115+220];
	add.f32 	%f5544, %f5542, %f5543;
	st.f32 	[%rd115+220], %f5544;
	ld.f32 	%f5545, [%rd85+224];
	ld.f32 	%f5546, [%rd115+224];
	add.f32 	%f5547, %f5545, %f5546;
	st.f32 	[%rd115+224], %f5547;
	ld.f32 	%f5548, [%rd85+228];
	ld.f32 	%f5549, [%rd115+228];
	add.f32 	%f5550, %f5548, %f5549;
	st.f32 	[%rd115+228], %f5550;
	ld.f32 	%f5551, [%rd85+232];
	ld.f32 	%f5552, [%rd115+232];
	add.f32 	%f5553, %f5551, %f5552;
	st.f32 	[%rd115+232], %f5553;
	ld.f32 	%f5554, [%rd85+236];
	ld.f32 	%f5555, [%rd115+236];
	add.f32 	%f5556, %f5554, %f5555;
	st.f32 	[%rd115+236], %f5556;
	ld.f32 	%f5557, [%rd85+240];
	ld.f32 	%f5558, [%rd115+240];
	add.f32 	%f5559, %f5557, %f5558;
	st.f32 	[%rd115+240], %f5559;
	ld.f32 	%f5560, [%rd85+244];
	ld.f32 	%f5561, [%rd115+244];
	add.f32 	%f5562, %f5560, %f5561;
	st.f32 	[%rd115+244], %f5562;
	ld.f32 	%f5563, [%rd85+248];
	ld.f32 	%f5564, [%rd115+248];
	add.f32 	%f5565, %f5563, %f5564;
	st.f32 	[%rd115+248], %f5565;
	ld.f32 	%f5566, [%rd85+252];
	ld.f32 	%f5567, [%rd115+252];
	add.f32 	%f5568, %f5566, %f5567;
	st.f32 	[%rd115+252], %f5568;
$L__BB16_28:
	mov.b32 	%r181, 16;
	mov.b32 	%r183, -1;
	// begin inline asm
	shfl.sync.down.b32 %r174, %r128, %r181, %r135, %r183;
	// end inline asm
	// begin inline asm
	shfl.sync.down.b32 %r179, %r133, %r181, %r135, %r183;
	// end inline asm
	add.s32 	%r184, %r126, 16;
	setp.gt.s32 	%p24, %r184, %r135;
	@%p24 bra 	$L__BB16_30;
	mov.b64 	%rd86, {%r174, %r179};
	ld.f32 	%f5569, [%rd86];
	ld.f32 	%f5570, [%rd115];
	add.f32 	%f5571, %f5569, %f5570;
	st.f32 	[%rd115], %f5571;
	ld.f32 	%f5572, [%rd86+4];
	ld.f32 	%f5573, [%rd115+4];
	add.f32 	%f5574, %f5572, %f5573;
	st.f32 	[%rd115+4], %f5574;
	ld.f32 	%f5575, [%rd86+8];
	ld.f32 	%f5576, [%rd115+8];
	add.f32 	%f5577, %f5575, %f5576;
	st.f32 	[%rd115+8], %f5577;
	ld.f32 	%f5578, [%rd86+12];
	ld.f32 	%f5579, [%rd115+12];
	add.f32 	%f5580, %f5578, %f5579;
	st.f32 	[%rd115+12], %f5580;
	ld.f32 	%f5581, [%rd86+16];
	ld.f32 	%f5582, [%rd115+16];
	add.f32 	%f5583, %f5581, %f5582;
	st.f32 	[%rd115+16], %f5583;
	ld.f32 	%f5584, [%rd86+20];
	ld.f32 	%f5585, [%rd115+20];
	add.f32 	%f5586, %f5584, %f5585;
	st.f32 	[%rd115+20], %f5586;
	ld.f32 	%f5587, [%rd86+24];
	ld.f32 	%f5588, [%rd115+24];
	add.f32 	%f5589, %f5587, %f5588;
	st.f32 	[%rd115+24], %f5589;
	ld.f32 	%f5590, [%rd86+28];
	ld.f32 	%f5591, [%rd115+28];
	add.f32 	%f5592, %f5590, %f5591;
	st.f32 	[%rd115+28], %f5592;
	ld.f32 	%f5593, [%rd86+32];
	ld.f32 	%f5594, [%rd115+32];
	add.f32 	%f5595, %f5593, %f5594;
	st.f32 	[%rd115+32], %f5595;
	ld.f32 	%f5596, [%rd86+36];
	ld.f32 	%f5597, [%rd115+36];
	add.f32 	%f5598, %f5596, %f5597;
	st.f32 	[%rd115+36], %f5598;
	ld.f32 	%f5599, [%rd86+40];
	ld.f32 	%f5600, [%rd115+40];
	add.f32 	%f5601, %f5599, %f5600;
	st.f32 	[%rd115+40], %f5601;
	ld.f32 	%f5602, [%rd86+44];
	ld.f32 	%f5603, [%rd115+44];
	add.f32 	%f5604, %f5602, %f5603;
	st.f32 	[%rd115+44], %f5604;
	ld.f32 	%f5605, [%rd86+48];
	ld.f32 	%f5606, [%rd115+48];
	add.f32 	%f5607, %f5605, %f5606;
	st.f32 	[%rd115+48], %f5607;
	ld.f32 	%f5608, [%rd86+52];
	ld.f32 	%f5609, [%rd115+52];
	add.f32 	%f5610, %f5608, %f5609;
	st.f32 	[%rd115+52], %f5610;
	ld.f32 	%f5611, [%rd86+56];
	ld.f32 	%f5612, [%rd115+56];
	add.f32 	%f5613, %f5611, %f5612;
	st.f32 	[%rd115+56], %f5613;
	ld.f32 	%f5614, [%rd86+60];
	ld.f32 	%f5615, [%rd115+60];
	add.f32 	%f5616, %f5614, %f5615;
	st.f32 	[%rd115+60], %f5616;
	ld.f32 	%f5617, [%rd86+64];
	ld.f32 	%f5618, [%rd115+64];
	add.f32 	%f5619, %f5617, %f5618;
	st.f32 	[%rd115+64], %f5619;
	ld.f32 	%f5620, [%rd86+68];
	ld.f32 	%f5621, [%rd115+68];
	add.f32 	%f5622, %f5620, %f5621;
	st.f32 	[%rd115+68], %f5622;
	ld.f32 	%f5623, [%rd86+72];
	ld.f32 	%f5624, [%rd115+72];
	add.f32 	%f5625, %f5623, %f5624;
	st.f32 	[%rd115+72], %f5625;
	ld.f32 	%f5626, [%rd86+76];
	ld.f32 	%f5627, [%rd115+76];
	add.f32 	%f5628, %f5626, %f5627;
	st.f32 	[%rd115+76], %f5628;
	ld.f32 	%f5629, [%rd86+80];
	ld.f32 	%f5630, [%rd115+80];
	add.f32 	%f5631, %f5629, %f5630;
	st.f32 	[%rd115+80], %f5631;
	ld.f32 	%f5632, [%rd86+84];
	ld.f32 	%f5633, [%rd115+84];
	add.f32 	%f5634, %f5632, %f5633;
	st.f32 	[%rd115+84], %f5634;
	ld.f32 	%f5635, [%rd86+88];
	ld.f32 	%f5636, [%rd115+88];
	add.f32 	%f5637, %f5635, %f5636;
	st.f32 	[%rd115+88], %f5637;
	ld.f32 	%f5638, [%rd86+92];
	ld.f32 	%f5639, [%rd115+92];
	add.f32 	%f5640, %f5638, %f5639;
	st.f32 	[%rd115+92], %f5640;
	ld.f32 	%f5641, [%rd86+96];
	ld.f32 	%f5642, [%rd115+96];
	add.f32 	%f5643, %f5641, %f5642;
	st.f32 	[%rd115+96], %f5643;
	ld.f32 	%f5644, [%rd86+100];
	ld.f32 	%f5645, [%rd115+100];
	add.f32 	%f5646, %f5644, %f5645;
	st.f32 	[%rd115+100], %f5646;
	ld.f32 	%f5647, [%rd86+104];
	ld.f32 	%f5648, [%rd115+104];
	add.f32 	%f5649, %f5647, %f5648;
	st.f32 	[%rd115+104], %f5649;
	ld.f32 	%f5650, [%rd86+108];
	ld.f32 	%f5651, [%rd115+108];
	add.f32 	%f5652, %f5650, %f5651;
	st.f32 	[%rd115+108], %f5652;
	ld.f32 	%f5653, [%rd86+112];
	ld.f32 	%f5654, [%rd115+112];
	add.f32 	%f5655, %f5653, %f5654;
	st.f32 	[%rd115+112], %f5655;
	ld.f32 	%f5656, [%rd86+116];
	ld.f32 	%f5657, [%rd115+116];
	add.f32 	%f5658, %f5656, %f5657;
	st.f32 	[%rd115+116], %f5658;
	ld.f32 	%f5659, [%rd86+120];
	ld.f32 	%f5660, [%rd115+120];
	add.f32 	%f5661, %f5659, %f5660;
	st.f32 	[%rd115+120], %f5661;
	ld.f32 	%f5662, [%rd86+124];
	ld.f32 	%f5663, [%rd115+124];
	add.f32 	%f5664, %f5662, %f5663;
	st.f32 	[%rd115+124], %f5664;
	ld.f32 	%f5665, [%rd86+128];
	ld.f32 	%f5666, [%rd115+128];
	add.f32 	%f5667, %f5665, %f5666;
	st.f32 	[%rd115+128], %f5667;
	ld.f32 	%f5668, [%rd86+132];
	ld.f32 	%f5669, [%rd115+132];
	add.f32 	%f5670, %f5668, %f5669;
	st.f32 	[%rd115+132], %f5670;
	ld.f32 	%f5671, [%rd86+136];
	ld.f32 	%f5672, [%rd115+136];
	add.f32 	%f5673, %f5671, %f5672;
	st.f32 	[%rd115+136], %f5673;
	ld.f32 	%f5674, [%rd86+140];
	ld.f32 	%f5675, [%rd115+140];
	add.f32 	%f5676, %f5674, %f5675;
	st.f32 	[%rd115+140], %f5676;
	ld.f32 	%f5677, [%rd86+144];
	ld.f32 	%f5678, [%rd115+144];
	add.f32 	%f5679, %f5677, %f5678;
	st.f32 	[%rd115+144], %f5679;
	ld.f32 	%f5680, [%rd86+148];
	ld.f32 	%f5681, [%rd115+148];
	add.f32 	%f5682, %f5680, %f5681;
	st.f32 	[%rd115+148], %f5682;
	ld.f32 	%f5683, [%rd86+152];
	ld.f32 	%f5684, [%rd115+152];
	add.f32 	%f5685, %f5683, %f5684;
	st.f32 	[%rd115+152], %f5685;
	ld.f32 	%f5686, [%rd86+156];
	ld.f32 	%f5687, [%rd115+156];
	add.f32 	%f5688, %f5686, %f5687;
	st.f32 	[%rd115+156], %f5688;
	ld.f32 	%f5689, [%rd86+160];
	ld.f32 	%f5690, [%rd115+160];
	add.f32 	%f5691, %f5689, %f5690;
	st.f32 	[%rd115+160], %f5691;
	ld.f32 	%f5692, [%rd86+164];
	ld.f32 	%f5693, [%rd115+164];
	add.f32 	%f5694, %f5692, %f5693;
	st.f32 	[%rd115+164], %f5694;
	ld.f32 	%f5695, [%rd86+168];
	ld.f32 	%f5696, [%rd115+168];
	add.f32 	%f5697, %f5695, %f5696;
	st.f32 	[%rd115+168], %f5697;
	ld.f32 	%f5698, [%rd86+172];
	ld.f32 	%f5699, [%rd115+172];
	add.f32 	%f5700, %f5698, %f5699;
	st.f32 	[%rd115+172], %f5700;
	ld.f32 	%f5701, [%rd86+176];
	ld.f32 	%f5702, [%rd115+176];
	add.f32 	%f5703, %f5701, %f5702;
	st.f32 	[%rd115+176], %f5703;
	ld.f32 	%f5704, [%rd86+180];
	ld.f32 	%f5705, [%rd115+180];
	add.f32 	%f5706, %f5704, %f5705;
	st.f32 	[%rd115+180], %f5706;
	ld.f32 	%f5707, [%rd86+184];
	ld.f32 	%f5708, [%rd115+184];
	add.f32 	%f5709, %f5707, %f5708;
	st.f32 	[%rd115+184], %f5709;
	ld.f32 	%f5710, [%rd86+188];
	ld.f32 	%f5711, [%rd115+188];
	add.f32 	%f5712, %f5710, %f5711;
	st.f32 	[%rd115+188], %f5712;
	ld.f32 	%f5713, [%rd86+192];
	ld.f32 	%f5714, [%rd115+192];
	add.f32 	%f5715, %f5713, %f5714;
	st.f32 	[%rd115+192], %f5715;
	ld.f32 	%f5716, [%rd86+196];
	ld.f32 	%f5717, [%rd115+196];
	add.f32 	%f5718, %f5716, %f5717;
	st.f32 	[%rd115+196], %f5718;
	ld.f32 	%f5719, [%rd86+200];
	ld.f32 	%f5720, [%rd115+200];
	add.f32 	%f5721, %f5719, %f5720;
	st.f32 	[%rd115+200], %f5721;
	ld.f32 	%f5722, [%rd86+204];
	ld.f32 	%f5723, [%rd115+204];
	add.f32 	%f5724, %f5722, %f5723;
	st.f32 	[%rd115+204], %f5724;
	ld.f32 	%f5725, [%rd86+208];
	ld.f32 	%f5726, [%rd115+208];
	add.f32 	%f5727, %f5725, %f5726;
	st.f32 	[%rd115+208], %f5727;
	ld.f32 	%f5728, [%rd86+212];
	ld.f32 	%f5729, [%rd115+212];
	add.f32 	%f5730, %f5728, %f5729;
	st.f32 	[%rd115+212], %f5730;
	ld.f32 	%f5731, [%rd86+216];
	ld.f32 	%f5732, [%rd115+216];
	add.f32 	%f5733, %f5731, %f5732;
	st.f32 	[%rd115+216], %f5733;
	ld.f32 	%f5734, [%rd86+220];
	ld.f32 	%f5735, [%rd115+220];
	add.f32 	%f5736, %f5734, %f5735;
	st.f32 	[%rd115+220], %f5736;
	ld.f32 	%f5737, [%rd86+224];
	ld.f32 	%f5738, [%rd115+224];
	add.f32 	%f5739, %f5737, %f5738;
	st.f32 	[%rd115+224], %f5739;
	ld.f32 	%f5740, [%rd86+228];
	ld.f32 	%f5741, [%rd115+228];
	add.f32 	%f5742, %f5740, %f5741;
	st.f32 	[%rd115+228], %f5742;
	ld.f32 	%f5743, [%rd86+232];
	ld.f32 	%f5744, [%rd115+232];
	add.f32 	%f5745, %f5743, %f5744;
	st.f32 	[%rd115+232], %f5745;
	ld.f32 	%f5746, [%rd86+236];
	ld.f32 	%f5747, [%rd115+236];
	add.f32 	%f5748, %f5746, %f5747;
	st.f32 	[%rd115+236], %f5748;
	ld.f32 	%f5749, [%rd86+240];
	ld.f32 	%f5750, [%rd115+240];
	add.f32 	%f5751, %f5749, %f5750;
	st.f32 	[%rd115+240], %f5751;
	ld.f32 	%f5752, [%rd86+244];
	ld.f32 	%f5753, [%rd115+244];
	add.f32 	%f5754, %f5752, %f5753;
	st.f32 	[%rd115+244], %f5754;
	ld.f32 	%f5755, [%rd86+248];
	ld.f32 	%f5756, [%rd115+248];
	add.f32 	%f5757, %f5755, %f5756;
	st.f32 	[%rd115+248], %f5757;
	ld.f32 	%f5758, [%rd86+252];
	ld.f32 	%f5759, [%rd115+252];
	add.f32 	%f5760, %f5758, %f5759;
	st.f32 	[%rd115+252], %f5760;
$L__BB16_30:
	setp.ne.s32 	%p25, %r126, 0;
	@%p25 bra 	$L__BB16_32;
	shr.u32 	%r185, %r3, 2;
	and.b32  	%r186, %r185, 248;
	mov.u32 	%r187, _ZZN3cub18CUB_300001_SM_10006detail6reduce18DeviceReduceKernelINS2_10policy_hubIPfy9sum_deltaE10Policy1000EN6thrust24THRUST_300001_SM_1000_NS6detail15normal_iteratorINSA_10device_ptrIS5_EEEEyS6_S5_N4cuda3std3__410__identityEEEvT0_PT3_T1_NS0_13GridEvenShareISN_EET2_T4_E12temp_storage;
	add.s32 	%r188, %r187, %r186;
	st.shared.u64 	[%r188+8], %rd115;
$L__BB16_32:
	bar.sync 	0;
	setp.ne.s32 	%p26, %r3, 0;
	setp.lt.s32 	%p27, %r2, 33;
	or.pred  	%p28, %p26, %p27;
	@%p28 bra 	$L__BB16_60;
	ld.shared.u64 	%rd87, [_ZZN3cub18CUB_300001_SM_10006detail6reduce18DeviceReduceKernelINS2_10policy_hubIPfy9sum_deltaE10Policy1000EN6thrust24THRUST_300001_SM_1000_NS6detail15normal_iteratorINSA_10device_ptrIS5_EEEEyS6_S5_N4cuda3std3__410__identityEEEvT0_PT3_T1_NS0_13GridEvenShareISN_EET2_T4_E12temp_storage+16];
	ld.f32 	%f5761, [%rd87];
	ld.f32 	%f5762, [%rd115];
	add.f32 	%f193, %f5761, %f5762;
	st.f32 	[%rd115], %f193;
	ld.f32 	%f5763, [%rd87+4];
	ld.f32 	%f5764, [%rd115+4];
	add.f32 	%f194, %f5763, %f5764;
	st.f32 	[%rd115+4], %f194;
	ld.f32 	%f5765, [%rd87+8];
	ld.f32 	%f5766, [%rd115+8];
	add.f32 	%f195, %f5765, %f5766;
	st.f32 	[%rd115+8], %f195;
	ld.f32 	%f5767, [%rd87+12];
	ld.f32 	%f5768, [%rd115+12];
	add.f32 	%f196, %f5767, %f5768;
	st.f32 	[%rd115+12], %f196;
	ld.f32 	%f5769, [%rd87+16];
	ld.f32 	%f5770, [%rd115+16];
	add.f32 	%f197, %f5769, %f5770;
	st.f32 	[%rd115+16], %f197;
	ld.f32 	%f5771, [%rd87+20];
	ld.f32 	%f5772, [%rd115+20];
	add.f32 	%f198, %f5771, %f5772;
	st.f32 	[%rd115+20], %f198;
	ld.f32 	%f5773, [%rd87+24];
	ld.f32 	%f5774, [%rd115+24];
	add.f32 	%f199, %f5773, %f5774;
	st.f32 	[%rd115+24], %f199;
	ld.f32 	%f5775, [%rd87+28];
	ld.f32 	%f5776, [%rd115+28];
	add.f32 	%f200, %f5775, %f5776;
	st.f32 	[%rd115+28], %f200;
	ld.f32 	%f5777, [%rd87+32];
	ld.f32 	%f5778, [%rd115+32];
	add.f32 	%f201, %f5777, %f5778;
	st.f32 	[%rd115+32], %f201;
	ld.f32 	%f5779, [%rd87+36];
	ld.f32 	%f5780, [%rd115+36];
	add.f32 	%f202, %f5779, %f5780;
	st.f32 	[%rd115+36], %f202;
	ld.f32 	%f5781, [%rd87+40];
	ld.f32 	%f5782, [%rd115+40];
	add.f32 	%f203, %f5781, %f5782;
	st.f32 	[%rd115+40], %f203;
	ld.f32 	%f5783, [%rd87+44];
	ld.f32 	%f5784, [%rd115+44];
	add.f32 	%f204, %f5783, %f5784;
	st.f32 	[%rd115+44], %f204;
	ld.f32 	%f5785, [%rd87+48];
	ld.f32 	%f5786, [%rd115+48];
	add.f32 	%f205, %f5785, %f5786;
	st.f32 	[%rd115+48], %f205;
	ld.f32 	%f5787, [%rd87+52];
	ld.f32 	%f5788, [%rd115+52];
	add.f32 	%f206, %f5787, %f5788;
	st.f32 	[%rd115+52], %f206;
	ld.f32 	%f5789, [%rd87+56];
	ld.f32 	%f5790, [%rd115+56];
	add.f32 	%f207, %f5789, %f5790;
	st.f32 	[%rd115+56], %f207;
	ld.f32 	%f5791, [%rd87+60];
	ld.f32 	%f5792, [%rd115+60];
	add.f32 	%f208, %f5791, %f5792;
	st.f32 	[%rd115+60], %f208;
	ld.f32 	%f5793, [%rd87+64];
	ld.f32 	%f5794, [%rd115+64];
	add.f32 	%f209, %f5793, %f5794;
	st.f32 	[%rd115+64], %f209;
	ld.f32 	%f5795, [%rd87+68];
	ld.f32 	%f5796, [%rd115+68];
	add.f32 	%f210, %f5795, %f5796;
	st.f32 	[%rd115+68], %f210;
	ld.f32 	%f5797, [%rd87+72];
	ld.f32 	%f5798, [%rd115+72];
	add.f32 	%f211, %f5797, %f5798;
	st.f32 	[%rd115+72], %f211;
	ld.f32 	%f5799, [%rd87+76];
	ld.f32 	%f5800, [%rd115+76];
	add.f32 	%f212, %f5799, %f5800;
	st.f32 	[%rd115+76], %f212;
	ld.f32 	%f5801, [%rd87+80];
	ld.f32 	%f5802, [%rd115+80];
	add.f32 	%f213, %f5801, %f5802;
	st.f32 	[%rd115+80], %f213;
	ld.f32 	%f5803, [%rd87+84];
	ld.f32 	%f5804, [%rd115+84];
	add.f32 	%f214, %f5803, %f5804;
	st.f32 	[%rd115+84], %f214;
	ld.f32 	%f5805, [%rd87+88];
	ld.f32 	%f5806, [%rd115+88];
	add.f32 	%f215, %f5805, %f5806;
	st.f32 	[%rd115+88], %f215;
	ld.f32 	%f5807, [%rd87+92];
	ld.f32 	%f5808, [%rd115+92];
	add.f32 	%f216, %f5807, %f5808;
	st.f32 	[%rd115+92], %f216;
	ld.f32 	%f5809, [%rd87+96];
	ld.f32 	%f5810, [%rd115+96];
	add.f32 	%f217, %f5809, %f5810;
	st.f32 	[%rd115+96], %f217;
	ld.f32 	%f5811, [%rd87+100];
	ld.f32 	%f5812, [%rd115+100];
	add.f32 	%f218, %f5811, %f5812;
	st.f32 	[%rd115+100], %f218;
	ld.f32 	%f5813, [%rd87+104];
	ld.f32 	%f5814, [%rd115+104];
	add.f32 	%f219, %f5813, %f5814;
	st.f32 	[%rd115+104], %f219;
	ld.f32 	%f5815, [%rd87+108];
	ld.f32 	%f5816, [%rd115+108];
	add.f32 	%f220, %f5815, %f5816;
	st.f32 	[%rd115+108], %f220;
	ld.f32 	%f5817, [%rd87+112];
	ld.f32 	%f5818, [%rd115+112];
	add.f32 	%f221, %f5817, %f5818;
	st.f32 	[%rd115+112], %f221;
	ld.f32 	%f5819, [%rd87+116];
	ld.f32 	%f5820, [%rd115+116];
	add.f32 	%f222, %f5819, %f5820;
	st.f32 	[%rd115+116], %f222;
	ld.f32 	%f5821, [%rd87+120];
	ld.f32 	%f5822, [%rd115+120];
	add.f32 	%f223, %f5821, %f5822;
	st.f32 	[%rd115+120], %f223;
	ld.f32 	%f5823, [%rd87+124];
	ld.f32 	%f5824, [%rd115+124];
	add.f32 	%f224, %f5823, %f5824;
	st.f32 	[%rd115+124], %f224;
	ld.f32 	%f5825, [%rd87+128];
	ld.f32 	%f5826, [%rd115+128];
	add.f32 	%f225, %f5825, %f5826;
	st.f32 	[%rd115+128], %f225;
	ld.f32 	%f5827, [%rd87+132];
	ld.f32 	%f5828, [%rd115+132];
	add.f32 	%f226, %f5827, %f5828;
	st.f32 	[%rd115+132], %f226;
	ld.f32 	%f5829, [%rd87+136];
	ld.f32 	%f5830, [%rd115+136];
	add.f32 	%f227, %f5829, %f5830;
	st.f32 	[%rd115+136], %f227;
	ld.f32 	%f5831, [%rd87+140];
	ld.f32 	%f5832, [%rd115+140];
	add.f32 	%f228, %f5831, %f5832;
	st.f32 	[%rd115+140], %f228;
	ld.f32 	%f5833, [%rd87+144];
	ld.f32 	%f5834, [%rd115+144];
	add.f32 	%f229, %f5833, %f5834;
	st.f32 	[%rd115+144], %f229;
	ld.f32 	%f5835, [%rd87+148];
	ld.f32 	%f5836, [%rd115+148];
	add.f32 	%f230, %f5835, %f5836;
	st.f32 	[%rd115+148], %f230;
	ld.f32 	%f5837, [%rd87+152];
	ld.f32 	%f5838, [%rd115+152];
	add.f32 	%f231, %f5837, %f5838;
	st.f32 	[%rd115+152], %f231;
	ld.f32 	%f5839, [%rd87+156];
	ld.f32 	%f5840, [%rd115+156];
	add.f32 	%f232, %f5839, %f5840;
	st.f32 	[%rd115+156], %f232;
	ld.f32 	%f5841, [%rd87+160];
	ld.f32 	%f5842, [%rd115+160];
	add.f32 	%f233, %f5841, %f5842;
	st.f32 	[%rd115+160], %f233;
	ld.f32 	%f5843, [%rd87+164];
	ld.f32 	%f5844, [%rd115+164];
	add.f32 	%f234, %f5843, %f5844;
	st.f32 	[%rd115+164], %f234;
	ld.f32 	%f5845, [%rd87+168];
	ld.f32 	%f5846, [%rd115+168];
	add.f32 	%f235, %f5845, %f5846;
	st.f32 	[%rd115+168], %f235;
	ld.f32 	%f5847, [%rd87+172];
	ld.f32 	%f5848, [%rd115+172];
	add.f32 	%f236, %f5847, %f5848;
	st.f32 	[%rd115+172], %f236;
	ld.f32 	%f5849, [%rd87+176];
	ld.f32 	%f5850, [%rd115+176];
	add.f32 	%f237, %f5849, %f5850;
	st.f32 	[%rd115+176], %f237;
	ld.f32 	%f5851, [%rd87+180];
	ld.f32 	%f5852, [%rd115+180];
	add.f32 	%f238, %f5851, %f5852;
	st.f32 	[%rd115+180], %f238;
	ld.f32 	%f5853, [%rd87+184];
	ld.f32 	%f5854, [%rd115+184];
	add.f32 	%f239, %f5853, %f5854;
	st.f32 	[%rd115+184], %f239;
	ld.f32 	%f5855, [%rd87+188];
	ld.f32 	%f5856, [%rd115+188];
	add.f32 	%f240, %f5855, %f5856;
	st.f32 	[%rd115+188], %f240;
	ld.f32 	%f5857, [%rd87+192];
	ld.f32 	%f5858, [%rd115+192];
	add.f32 	%f241, %f5857, %f5858;
	st.f32 	[%rd115+192], %f241;
	ld.f32 	%f5859, [%rd87+196];
	ld.f32 	%f5860, [%rd115+196];
	add.f32 	%f242, %f5859, %f5860;
	st.f32 	[%rd115+196], %f242;
	ld.f32 	%f5861, [%rd87+200];
	ld.f32 	%f5862, [%rd115+200];
	add.f32 	%f243, %f5861, %f5862;
	st.f32 	[%rd115+200], %f243;
	ld.f32 	%f5863, [%rd87+204];
	ld.f32 	%f5864, [%rd115+204];
	add.f32 	%f244, %f5863, %f5864;
	st.f32 	[%rd115+204], %f244;
	ld.f32 	%f5865, [%rd87+208];
	ld.f32 	%f5866, [%rd115+208];
	add.f32 	%f245, %f5865, %f5866;
	st.f32 	[%rd115+208], %f245;
	ld.f32 	%f5867, [%rd87+212];
	ld.f32 	%f5868, [%rd115+212];
	add.f32 	%f246, %f5867, %f5868;
	st.f32 	[%rd115+212], %f246;
	ld.f32 	%f5869, [%rd87+216];
	ld.f32 	%f5870, [%rd115+216];
	add.f32 	%f247, %f5869, %f5870;
	st.f32 	[%rd115+216], %f247;
	ld.f32 	%f5871, [%rd87+220];
	ld.f32 	%f5872, [%rd115+220];
	add.f32 	%f248, %f5871, %f5872;
	st.f32 	[%rd115+220], %f248;
	ld.f32 	%f5873, [%rd87+224];
	ld.f32 	%f5874, [%rd115+224];
	add.f32 	%f249, %f5873, %f5874;
	st.f32 	[%rd115+224], %f249;
	ld.f32 	%f5875, [%rd87+228];
	ld.f32 	%f5876, [%rd115+228];
	add.f32 	%f250, %f5875, %f5876;
	st.f32 	[%rd115+228], %f250;
	ld.f32 	%f5877, [%rd87+232];
	ld.f32 	%f5878, [%rd115+232];
	add.f32 	%f251, %f5877, %f5878;
	st.f32 	[%rd115+232], %f251;
	ld.f32 	%f5879, [%rd87+236];
	ld.f32 	%f5880, [%rd115+236];
	add.f32 	%f252, %f5879, %f5880;
	st.f32 	[%rd115+236], %f252;
	ld.f32 	%f5881, [%rd87+240];
	ld.f32 	%f5882, [%rd115+240];
	add.f32 	%f253, %f5881, %f5882;
	st.f32 	[%rd115+240], %f253;
	ld.f32 	%f5883, [%rd87+244];
	ld.f32 	%f5884, [%rd115+244];
	add.f32 	%f254, %f5883, %f5884;
	st.f32 	[%rd115+244], %f254;
	ld.f32 	%f5885, [%rd87+248];
	ld.f32 	%f5886, [%rd115+248];
	add.f32 	%f255, %f5885, %f5886;
	st.f32 	[%rd115+248], %f255;
	ld.f32 	%f5887, [%rd87+252];
	ld.f32 	%f5888, [%rd115+252];
	add.f32 	%f256, %f5887, %f5888;
	st.f32 	[%rd115+252], %f256;
	setp.lt.u32 	%p29, %r2, 65;
	@%p29 bra 	$L__BB16_60;
	ld.shared.u64 	%rd88, [_ZZN3cub18CUB_300001_SM_10006detail6reduce18DeviceReduceKernelINS2_10policy_hubIPfy9sum_deltaE10Policy1000EN6thrust24THRUST_300001_SM_1000_NS6detail15normal_iteratorINSA_10device_ptrIS5_EEEEyS6_S5_N4cuda3std3__410__identityEEEvT0_PT3_T1_NS0_13GridEvenShareISN_EET2_T4_E12temp_storage+24];
	ld.f32 	%f5889, [%rd88];
	add.f32 	%f257, %f5889, %f193;
	st.f32 	[%rd115], %f257;
	ld.f32 	%f5890, [%rd88+4];
	add.f32 	%f258, %f5890, %f194;
	st.f32 	[%rd115+4], %f258;
	ld.f32 	%f5891, [%rd88+8];
	add.f32 	%f259, %f5891, %f195;
	st.f32 	[%rd115+8], %f259;
	ld.f32 	%f5892, [%rd88+12];
	add.f32 	%f260, %f5892, %f196;
	st.f32 	[%rd115+12], %f260;
	ld.f32 	%f5893, [%rd88+16];
	add.f32 	%f261, %f5893, %f197;
	st.f32 	[%rd115+16], %f261;
	ld.f32 	%f5894, [%rd88+20];
	add.f32 	%f262, %f5894, %f198;
	st.f32 	[%rd115+20], %f262;
	ld.f32 	%f5895, [%rd88+24];
	add.f32 	%f263, %f5895, %f199;
	st.f32 	[%rd115+24], %f263;
	ld.f32 	%f5896, [%rd88+28];
	add.f32 	%f264, %f5896, %f200;
	st.f32 	[%rd115+28], %f264;
	ld.f32 	%f5897, [%rd88+32];
	add.f32 	%f265, %f5897, %f201;
	st.f32 	[%rd115+32], %f265;
	ld.f32 	%f5898, [%rd88+36];
	add.f32 	%f266, %f5898, %f202;
	st.f32 	[%rd115+36], %f266;
	ld.f32 	%f5899, [%rd88+40];
	add.f32 	%f267, %f5899, %f203;
	st.f32 	[%rd115+40], %f267;
	ld.f32 	%f5900, [%rd88+44];
	add.f32 	%f268, %f5900, %f204;
	st.f32 	[%rd115+44], %f268;
	ld.f32 	%f5901, [%rd88+48];
	add.f32 	%f269, %f5901, %f205;
	st.f32 	[%rd115+48], %f269;
	ld.f32 	%f5902, [%rd88+52];
	add.f32 	%f270, %f5902, %f206;
	st.f32 	[%rd115+52], %f270;
	ld.f32 	%f5903, [%rd88+56];
	add.f32 	%f271, %f5903, %f207;
	st.f32 	[%rd115+56], %f271;
	ld.f32 	%f5904, [%rd88+60];
	add.f32 	%f272, %f5904, %f208;
	st.f32 	[%rd115+60], %f272;
	ld.f32 	%f5905, [%rd88+64];
	add.f32 	%f273, %f5905, %f209;
	st.f32 	[%rd115+64], %f273;
	ld.f32 	%f5906, [%rd88+68];
	add.f32 	%f274, %f5906, %f210;
	st.f32 	[%rd115+68], %f274;
	ld.f32 	%f5907, [%rd88+72];
	add.f32 	%f275, %f5907, %f211;
	st.f32 	[%rd115+72], %f275;
	ld.f32 	%f5908, [%rd88+76];
	add.f32 	%f276, %f5908, %f212;
	st.f32 	[%rd115+76], %f276;
	ld.f32 	%f5909, [%rd88+80];
	add.f32 	%f277, %f5909, %f213;
	st.f32 	[%rd115+80], %f277;
	ld.f32 	%f5910, [%rd88+84];
	add.f32 	%f278, %f5910, %f214;
	st.f32 	[%rd115+84], %f278;
	ld.f32 	%f5911, [%rd88+88];
	add.f32 	%f279, %f5911, %f215;
	st.f32 	[%rd115+88], %f279;
	ld.f32 	%f5912, [%rd88+92];
	add.f32 	%f280, %f5912, %f216;
	st.f32 	[%rd115+92], %f280;
	ld.f32 	%f5913, [%rd88+96];
	add.f32 	%f281, %f5913, %f217;
	st.f32 	[%rd115+96], %f281;
	ld.f32 	%f5914, [%rd88+100];
	add.f32 	%f282, %f5914, %f218;
	st.f32 	[%rd115+100], %f282;
	ld.f32 	%f5915, [%rd88+104];
	add.f32 	%f283, %f5915, %f219;
	st.f32 	[%rd115+104], %f283;
	ld.f32 	%f5916, [%rd88+108];
	add.f32 	%f284, %f5916, %f220;
	st.f32 	[%rd115+108], %f284;
	ld.f32 	%f5917, [%rd88+112];
	add.f32 	%f285, %f5917, %f221;
	st.f32 	[%rd115+112], %f285;
	ld.f32 	%f5918, [%rd88+116];
	add.f32 	%f286, %f5918, %f222;
	st.f32 	[%rd115+116], %f286;
	ld.f32 	%f5919, [%rd88+120];
	add.f32 	%f287, %f5919, %f223;
	st.f32 	[%rd115+120], %f287;
	ld.f32 	%f5920, [%rd88+124];
	add.f32 	%f288, %f5920, %f224;
	st.f32 	[%rd115+124], %f288;
	ld.f32 	%f5921, [%rd88+128];
	add.f32 	%f289, %f5921, %f225;
	st.f32 	[%rd115+128], %f289;
	ld.f32 	%f5922, [%rd88+132];
	add.f32 	%f290, %f5922, %f226;
	st.f32 	[%rd115+132], %f290;
	ld.f32 	%f5923, [%rd88+136];
	add.f32 	%f291, %f5923, %f227;
	st.f32 	[%rd115+136], %f291;
	ld.f32 	%f5924, [%rd88+140];
	add.f32 	%f292, %f5924, %f228;
	st.f32 	[%rd115+140], %f292;
	ld.f32 	%f5925, [%rd88+144];
	add.f32 	%f293, %f5925, %f229;
	st.f32 	[%rd115+144], %f293;
	ld.f32 	%f5926, [%rd88+148];
	add.f32 	%f294, %f5926, %f230;
	st.f32 	[%rd115+148], %f294;
	ld.f32 	%f5927, [%rd88+152];
	add.f32 	%f295, %f5927, %f231;
	st.f32 	[%rd115+152], %f295;
	ld.f32 	%f5928, [%rd88+156];
	add.f32 	%f296, %f5928, %f232;
	st.f32 	[%rd115+156], %f296;
	ld.f32 	%f5929, [%rd88+160];
	add.f32 	%f297, %f5929, %f233;
	st.f32 	[%rd115+160], %f297;
	ld.f32 	%f5930, [%rd88+164];
	add.f32 	%f298, %f5930, %f234;
	st.f32 	[%rd115+164], %f298;
	ld.f32 	%f5931, [%rd88+168];
	add.f32 	%f299, %f5931, %f235;
	st.f32 	[%rd115+168], %f299;
	ld.f32 	%f5932, [%rd88+172];
	add.f32 	%f300, %f5932, %f236;
	st.f32 	[%rd115+172], %f300;
	ld.f32 	%f5933, [%rd88+176];
	add.f32 	%f301, %f5933, %f237;
	st.f32 	[%rd115+176], %f301;
	ld.f32 	%f5934, [%rd88+180];
	add.f32 	%f302, %f5934, %f238;
	st.f32 	[%rd115+180], %f302;
	ld.f32 	%f5935, [%rd88+184];
	add.f32 	%f303, %f5935, %f239;
	st.f32 	[%rd115+184], %f303;
	ld.f32 	%f5936, [%rd88+188];
	add.f32 	%f304, %f5936, %f240;
	st.f32 	[%rd115+188], %f304;
	ld.f32 	%f5937, [%rd88+192];
	add.f32 	%f305, %f5937, %f241;
	st.f32 	[%rd115+192], %f305;
	ld.f32 	%f5938, [%rd88+196];
	add.f32 	%f306, %f5938, %f242;
	st.f32 	[%rd115+196], %f306;
	ld.f32 	%f5939, [%rd88+200];
	add.f32 	%f307, %f5939, %f243;
	st.f32 	[%rd115+200], %f307;
	ld.f32 	%f5940, [%rd88+204];
	add.f32 	%f308, %f5940, %f244;
	st.f32 	[%rd115+204], %f308;
	ld.f32 	%f5941, [%rd88+208];
	add.f32 	%f309, %f5941, %f245;
	st.f32 	[%rd115+208], %f309;
	ld.f32 	%f5942, [%rd88+212];
	add.f32 	%f310, %f5942, %f246;
	st.f32 	[%rd115+212], %f310;
	ld.f32 	%f5943, [%rd88+216];
	add.f32 	%f311, %f5943, %f247;
	st.f32 	[%rd115+216], %f311;
	ld.f32 	%f5944, [%rd88+220];
	add.f32 	%f312, %f5944, %f248;
	st.f32 	[%rd115+220], %f312;
	ld.f32 	%f5945, [%rd88+224];
	add.f32 	%f313, %f5945, %f249;
	st.f32 	[%rd115+224], %f313;
	ld.f32 	%f5946, [%rd88+228];
	add.f32 	%f314, %f5946, %f250;
	st.f32 	[%rd115+228], %f314;
	ld.f32 	%f5947, [%rd88+232];
	add.f32 	%f315, %f5947, %f251;
	st.f32 	[%rd115+232], %f315;
	ld.f32 	%f5948, [%rd88+236];
	add.f32 	%f316, %f5948, %f252;
	st.f32 	[%rd115+236], %f316;
	ld.f32 	%f5949, [%rd88+240];
	add.f32 	%f317, %f5949, %f253;
	st.f32 	[%rd115+240], %f317;
	ld.f32 	%f5950, [%rd88+244];
	add.f32 	%f318, %f5950, %f254;
	st.f32 	[%rd115+244], %f318;
	ld.f32 	%f5951, [%rd88+248];
	add.f32 	%f319, %f5951, %f255;
	st.f32 	[%rd115+248], %f319;
	ld.f32 	%f5952, [%rd88+252];
	add.f32 	%f320, %f5952, %f256;
	st.f32 	[%rd115+252], %f320;
	setp.lt.u32 	%p30, %r2, 97;
	@%p30 bra 	$L__BB16_60;
	ld.shared.u64 	%rd89, [_ZZN3cub18CUB_300001_SM_10006detail6reduce18DeviceReduceKernelINS2_10policy_hubIPfy9sum_deltaE10Policy1000EN6thrust24THRUST_300001_SM_1000_NS6detail15normal_iteratorINSA_10device_ptrIS5_EEEEyS6_S5_N4cuda3std3__410__identityEEEvT0_PT3_T1_NS0_13GridEvenShareISN_EET2_T4_E12temp_storage+32];
	ld.f32 	%f5953, [%rd89];
	add.f32 	%f321, %f5953, %f257;
	st.f32 	[%rd115], %f321;
	ld.f32 	%f5954, [%rd89+4];
	add.f32 	%f322, %f5954, %f258;
	st.f32 	[%rd115+4], %f322;
	ld.f32 	%f5955, [%rd89+8];
	add.f32 	%f323, %f5955, %f259;
	st.f32 	[%rd115+8], %f323;
	ld.f32 	%f5956, [%rd89+12];
	add.f32 	%f324, %f5956, %f260;
	st.f32 	[%rd115+12], %f324;
	ld.f32 	%f5957, [%rd89+16];
	add.f32 	%f325, %f5957, %f261;
	st.f32 	[%rd115+16], %f325;
	ld.f32 	%f5958, [%rd89+20];
	add.f32 	%f326, %f5958, %f262;
	st.f32 	[%rd115+20], %f326;
	ld.f32 	%f5959, [%rd89+24];
	add.f32 	%f327, %f5959, %f263;
	st.f32 	[%rd115+24], %f327;
	ld.f32 	%f5960, [%rd89+28];
	add.f32 	%f328, %f5960, %f264;
	st.f32 	[%rd115+28], %f328;
	ld.f32 	%f5961, [%rd89+32];
	add.f32 	%f329, %f5961, %f265;
	st.f32 	[%rd115+32], %f329;
	ld.f32 	%f5962, [%rd89+36];
	add.f32 	%f330, %f5962, %f266;
	st.f32 	[%rd115+36], %f330;
	ld.f32 	%f5963, [%rd89+40];
	add.f32 	%f331, %f5963, %f267;
	st.f32 	[%rd115+40], %f331;
	ld.f32 	%f5964, [%rd89+44];
	add.f32 	%f332, %f5964, %f268;
	st.f32 	[%rd115+44], %f332;
	ld.f32 	%f5965, [%rd89+48];
	add.f32 	%f333, %f5965, %f269;
	st.f32 	[%rd115+48], %f333;
	ld.f32 	%f5966, [%rd89+52];
	add.f32 	%f334, %f5966, %f270;
	st.f32 	[%rd115+52], %f334;
	ld.f32 	%f5967, [%rd89+56];
	add.f32 	%f335, %f5967, %f271;
	st.f32 	[%rd115+56], %f335;
	ld.f32 	%f5968, [%rd89+60];
	add.f32 	%f336, %f5968, %f272;
	st.f32 	[%rd115+60], %f336;
	ld.f32 	%f5969, [%rd89+64];
	add.f32 	%f337, %f5969, %f273;
	st.f32 	[%rd115+64], %f337;
	ld.f32 	%f5970, [%rd89+68];
	add.f32 	%f338, %f5970, %f274;
	st.f32 	[%rd115+68], %f338;
	ld.f32 	%f5971, [%rd89+72];
	add.f32 	%f339, %f5971, %f275;
	st.f32 	[%rd115+72], %f339;
	ld.f32 	%f5972, [%rd89+76];
	add.f32 	%f340, %f5972, %f276;
	st.f32 	[%rd115+76], %f340;
	ld.f32 	%f5973, [%rd89+80];
	add.f32 	%f341, %f5973, %f277;
	st.f32 	[%rd115+80], %f341;
	ld.f32 	%f5974, [%rd89+84];
	add.f32 	%f342, %f5974, %f278;
	st.f32 	[%rd115+84], %f342;
	ld.f32 	%f5975, [%rd89+88];
	add.f32 	%f343, %f5975, %f279;
	st.f32 	[%rd115+88], %f343;
	ld.f32 	%f5976, [%rd89+92];
	add.f32 	%f344, %f5976, %f280;
	st.f32 	[%rd115+92], %f344;
	ld.f32 	%f5977, [%rd89+96];
	add.f32 	%f345, %f5977, %f281;
	st.f32 	[%rd115+96], %f345;
	ld.f32 	%f5978, [%rd89+100];
	add.f32 	%f346, %f5978, %f282;
	st.f32 	[%rd115+100], %f346;
	ld.f32 	%f5979, [%rd89+104];
	add.f32 	%f347, %f5979, %f283;
	st.f32 	[%rd115+104], %f347;
	ld.f32 	%f5980, [%rd89+108];
	add.f32 	%f348, %f5980, %f284;
	st.f32 	[%rd115+108], %f348;
	ld.f32 	%f5981, [%rd89+112];
	add.f32 	%f349, %f5981, %f285;
	st.f32 	[%rd115+112], %f349;
	ld.f32 	%f5982, [%rd89+116];
	add.f32 	%f350, %f5982, %f286;
	st.f32 	[%rd115+116], %f350;
	ld.f32 	%f5983, [%rd89+120];
	add.f32 	%f351, %f5983, %f287;
	st.f32 	[%rd115+120], %f351;
	ld.f32 	%f5984, [%rd89+124];
	add.f32 	%f352, %f5984, %f288;
	st.f32 	[%rd115+124], %f352;
	ld.f32 	%f5985, [%rd89+128];
	add.f32 	%f353, %f5985, %f289;
	st.f32 	[%rd115+128], %f353;
	ld.f32 	%f5986, [%rd89+132];
	add.f32 	%f354, %f5986, %f290;
	st.f32 	[%rd115+132], %f354;
	ld.f32 	%f5987, [%rd89+136];
	add.f32 	%f355, %f5987, %f291;
	st.f32 	[%rd115+136], %f355;
	ld.f32 	%f5988, [%rd89+140];
	add.f32 	%f356, %f5988, %f292;
	st.f32 	[%rd115+140], %f356;
	ld.f32 	%f5989, [%rd89+144];
	add.f32 	%f357, %f5989, %f293;
	st.f32 	[%rd115+144], %f357;
	ld.f32 	%f5990, [%rd89+148];
	add.f32 	%f358, %f5990, %f294;
	st.f32 	[%rd115+148], %f358;
	ld.f32 	%f5991, [%rd89+152];
	add.f32 	%f359, %f5991, %f295;
	st.f32 	[%rd115+152], %f359;
	ld.f32 	%f5992, [%rd89+156];
	add.f32 	%f360, %f5992, %f296;
	st.f32 	[%rd115+156], %f360;
	ld.f32 	%f5993, [%rd89+160];
	add.f32 	%f361, %f5993, %f297;
	st.f32 	[%rd115+160], %f361;
	ld.f32 	%f5994, [%rd89+164];
	add.f32 	%f362, %f5994, %f298;
	st.f32 	[%rd115+164], %f362;
	ld.f32 	%f5995, [%rd89+168];
	add.f32 	%f363, %f5995, %f299;
	st.f32 	[%rd115+168], %f363;
	ld.f32 	%f5996, [%rd89+172];
	add.f32 	%f364, %f5996, %f300;
	st.f32 	[%rd115+172], %f364;
	ld.f32 	%f5997, [%rd89+176];
	add.f32 	%f365, %f5997, %f301;
	st.f32 	[%rd115+176], %f365;
	ld.f32 	%f5998, [%rd89+180];
	add.f32 	%f366, %f5998, %f302;
	st.f32 	[%rd115+180], %f366;
	ld.f32 	%f5999, [%rd89+184];
	add.f32 	%f367, %f5999, %f303;
	st.f32 	[%rd115+184], %f367;
	ld.f32 	%f6000, [%rd89+188];
	add.f32 	%f368, %f6000, %f304;
	st.f32 	[%rd115+188], %f368;
	ld.f32 	%f6001, [%rd89+192];
	add.f32 	%f369, %f6001, %f305;
	st.f32 	[%rd115+192], %f369;
	ld.f32 	%f6002, [%rd89+196];
	add.f32 	%f370, %f6002, %f306;
	st.f32 	[%rd115+196], %f370;
	ld.f32 	%f6003, [%rd89+200];
	add.f32 	%f371, %f6003, %f307;
	st.f32 	[%rd115+200], %f371;
	ld.f32 	%f6004, [%rd89+204];
	add.f32 	%f372, %f6004, %f308;
	st.f32 	[%rd115+204], %f372;
	ld.f32 	%f6005, [%rd89+208];
	add.f32 	%f373, %f6005, %f309;
	st.f32 	[%rd115+208], %f373;
	ld.f32 	%f6006, [%rd89+212];
	add.f32 	%f374, %f6006, %f310;
	st.f32 	[%rd115+212], %f374;
	ld.f32 	%f6007, [%rd89+216];
	add.f32 	%f375, %f6007, %f311;
	st.f32 	[%rd115+216], %f375;
	ld.f32 	%f6008, [%rd89+220];
	add.f32 	%f376, %f6008, %f312;
	st.f32 	[%rd115+220], %f376;
	ld.f32 	%f6009, [%rd89+224];
	add.f32 	%f377, %f6009, %f313;
	st.f32 	[%rd115+224], %f377;
	ld.f32 	%f6010, [%rd89+228];
	add.f32 	%f378, %f6010, %f314;
	st.f32 	[%rd115+228], %f378;
	ld.f32 	%f6011, [%rd89+232];
	add.f32 	%f379, %f6011, %f315;
	st.f32 	[%rd115+232], %f379;
	ld.f32 	%f6012, [%rd89+236];
	add.f32 	%f380, %f6012, %f316;
	st.f32 	[%rd115+236], %f380;
	ld.f32 	%f6013, [%rd89+240];
	add.f32 	%f381, %f6013, %f317;
	st.f32 	[%rd115+240], %f381;
	ld.f32 	%f6014, [%rd89+244];
	add.f32 	%f382, %f6014, %f318;
	st.f32 	[%rd115+244], %f382;
	ld.f32 	%f6015, [%rd89+248];
	add.f32 	%f383, %f6015, %f319;
	st.f32 	[%rd115+248], %f383;
	ld.f32 	%f6016, [%rd89+252];
	add.f32 	%f384, %f6016, %f320;
	st.f32 	[%rd115+252], %f384;
	setp.lt.u32 	%p31, %r2, 129;
	@%p31 bra 	$L__BB16_60;
	ld.shared.u64 	%rd90, [_ZZN3cub18CUB_300001_SM_10006detail6reduce18DeviceReduceKernelINS2_10policy_hubIPfy9sum_deltaE10Policy1000EN6thrust24THRUST_300001_SM_1000_NS6detail15normal_iteratorINSA_10device_ptrIS5_EEEEyS6_S5_N4cuda3std3__410__identityEEEvT0_PT3_T1_NS0_13GridEvenShareISN_EET2_T4_E12temp_storage+40];
	ld.f32 	%f6017, [%rd90];
	add.f32 	%f385, %f6017, %f321;
	st.f32 	[%rd115], %f385;
	ld.f32 	%f6018, [%rd90+4];
	add.f32 	%f386, %f6018, %f322;
	st.f32 	[%rd115+4], %f386;
	ld.f32 	%f6019, [%rd90+8];
	add.f32 	%f387, %f6019, %f323;
	st.f32 	[%rd115+8], %f387;
	ld.f32 	%f6020, [%rd90+12];
	add.f32 	%f388, %f6020, %f324;
	st.f32 	[%rd115+12], %f388;
	ld.f32 	%f6021, [%rd90+16];
	add.f32 	%f389, %f6021, %f325;
	st.f32 	[%rd115+16], %f389;
	ld.f32 	%f6022, [%rd90+20];
	add.f32 	%f390, %f6022, %f326;
	st.f32 	[%rd115+20], %f390;
	ld.f32 	%f6023, [%rd90+24];
	add.f32 	%f391, %f6023, %f327;
	st.f32 	[%rd115+24], %f391;
	ld.f32 	%f6024, [%rd90+28];
	add.f32 	%f392, %f6024, %f328;
	st.f32 	[%rd115+28], %f392;
	ld.f32 	%f6025, [%rd90+32];
	add.f32 	%f393, %f6025, %f329;
	st.f32 	[%rd115+32], %f393;
	ld.f32 	%f6026, [%rd90+36];
	add.f32 	%f394, %f6026, %f330;
	st.f32 	[%rd115+36], %f394;
	ld.f32 	%f6027, [%rd90+40];
	add.f32 	%f395, %f6027, %f331;
	st.f32 	[%rd115+40], %f395;
	ld.f32 	%f6028, [%rd90+44];
	add.f32 	%f396, %f6028, %f332;
	st.f32 	[%rd115+44], %f396;
	ld.f32 	%f6029, [%rd90+48];
	add.f32 	%f397, %f6029, %f333;
	st.f32 	[%rd115+48], %f397;
	ld.f32 	%f6030, [%rd90+52];
	add.f32 	%f398, %f6030, %f334;
	st.f32 	[%rd115+52], %f398;
	ld.f32 	%f6031, [%rd90+56];
	add.f32 	%f399, %f6031, %f335;
	st.f32 	[%rd115+56], %f399;
	ld.f32 	%f6032, [%rd90+60];
	add.f32 	%f400, %f6032, %f336;
	st.f32 	[%rd115+60], %f400;
	ld.f32 	%f6033, [%rd90+64];
	add.f32 	%f401, %f6033, %f337;
	st.f32 	[%rd115+64], %f401;
	ld.f32 	%f6034, [%rd90+68];
	add.f32 	%f402, %f6034, %f338;
	st.f32 	[%rd115+68], %f402;
	ld.f32 	%f6035, [%rd90+72];
	add.f32 	%f403, %f6035, %f339;
	st.f32 	[%rd115+72], %f403;
	ld.f32 	%f6036, [%rd90+76];
	add.f32 	%f404, %f6036, %f340;
	st.f32 	[%rd115+76], %f404;
	ld.f32 	%f6037, [%rd90+80];
	add.f32 	%f405, %f6037, %f341;
	st.f32 	[%rd115+80], %f405;
	ld.f32 	%f6038, [%rd90+84];
	add.f32 	%f406, %f6038, %f342;
	st.f32 	[%rd115+84], %f406;
	ld.f32 	%f6039, [%rd90+88];
	add.f32 	%f407, %f6039, %f343;
	st.f32 	[%rd115+88], %f407;
	ld.f32 	%f6040, [%rd90+92];
	add.f32 	%f408, %f6040, %f344;
	st.f32 	[%rd115+92], %f408;
	ld.f32 	%f6041, [%rd90+96];
	add.f32 	%f409, %f6041, %f345;
	st.f32 	[%rd115+96], %f409;
	ld.f32 	%f6042, [%rd90+100];
	add.f32 	%f410, %f6042, %f346;
	st.f32 	[%rd115+100], %f410;
	ld.f32 	%f6043, [%rd90+104];
	add.f32 	%f411, %f6043, %f347;
	st.f32 	[%rd115+104], %f411;
	ld.f32 	%f6044, [%rd90+108];
	add.f32 	%f412, %f6044, %f348;
	st.f32 	[%rd115+108], %f412;
	ld.f32 	%f6045, [%rd90+112];
	add.f32 	%f413, %f6045, %f349;
	st.f32 	[%rd115+112], %f413;
	ld.f32 	%f6046, [%rd90+116];
	add.f32 	%f414, %f6046, %f350;
	st.f32 	[%rd115+116], %f414;
	ld.f32 	%f6047, [%rd90+120];
	add.f32 	%f415, %f6047, %f351;
	st.f32 	[%rd115+120], %f415;
	ld.f32 	%f6048, [%rd90+124];
	add.f32 	%f416, %f6048, %f352;
	st.f32 	[%rd115+124], %f416;
	ld.f32 	%f6049, [%rd90+128];
	add.f32 	%f417, %f6049, %f353;
	st.f32 	[%rd115+128], %f417;
	ld.f32 	%f6050, [%rd90+132];
	add.f32 	%f418, %f6050, %f354;
	st.f32 	[%rd115+132], %f418;
	ld.f32 	%f6051, [%rd90+136];
	add.f32 	%f419, %f6051, %f355;
	st.f32 	[%rd115+136], %f419;
	ld.f32 	%f6052, [%rd90+140];
	add.f32 	%f420, %f6052, %f356;
	st.f32 	[%rd115+140], %f420;
	ld.f32 	%f6053, [%rd90+144];
	add.f32 	%f421, %f6053, %f357;
	st.f32 	[%rd115+144], %f421;
	ld.f32 	%f6054, [%rd90+148];
	add.f32 	%f422, %f6054, %f358;
	st.f32 	[%rd115+148], %f422;
	ld.f32 	%f6055, [%rd90+152];
	add.f32 	%f423, %f6055, %f359;
	st.f32 	[%rd115+152], %f423;
	ld.f32 	%f6056, [%rd90+156];
	add.f32 	%f424, %f6056, %f360;
	st.f32 	[%rd115+156], %f424;
	ld.f32 	%f6057, [%rd90+160];
	add.f32 	%f425, %f6057, %f361;
	st.f32 	[%rd115+160], %f425;
	ld.f32 	%f6058, [%rd90+164];
	add.f32 	%f426, %f6058, %f362;
	st.f32 	[%rd115+164], %f426;
	ld.f32 	%f6059, [%rd90+168];
	add.f32 	%f427, %f6059, %f363;
	st.f32 	[%rd115+168], %f427;
	ld.f32 	%f6060, [%rd90+172];
	add.f32 	%f428, %f6060, %f364;
	st.f32 	[%rd115+172], %f428;
	ld.f32 	%f6061, [%rd90+176];
	add.f32 	%f429, %f6061, %f365;
	st.f32 	[%rd115+176], %f429;
	ld.f32 	%f6062, [%rd90+180];
	add.f32 	%f430, %f6062, %f366;
	st.f32 	[%rd115+180], %f430;
	ld.f32 	%f6063, [%rd90+184];
	add.f32 	%f431, %f6063, %f367;
	st.f32 	[%rd115+184], %f431;
	ld.f32 	%f6064, [%rd90+188];
	add.f32 	%f432, %f6064, %f368;
	st.f32 	[%rd115+188], %f432;
	ld.f32 	%f6065, [%rd90+192];
	add.f32 	%f433, %f6065, %f369;
	st.f32 	[%rd115+192], %f433;
	ld.f32 	%f6066, [%rd90+196];
	add.f32 	%f434, %f6066, %f370;
	st.f32 	[%rd115+196], %f434;
	ld.f32 	%f6067, [%rd90+200];
	add.f32 	%f435, %f6067, %f371;
	st.f32 	[%rd115+200], %f435;
	ld.f32 	%f6068, [%rd90+204];
	add.f32 	%f436, %f6068, %f372;
	st.f32 	[%rd115+204], %f436;
	ld.f32 	%f6069, [%rd90+208];
	add.f32 	%f437, %f6069, %f373;
	st.f32 	[%rd115+208], %f437;
	ld.f32 	%f6070, [%rd90+212];
	add.f32 	%f438, %f6070, %f374;
	st.f32 	[%rd115+212], %f438;
	ld.f32 	%f6071, [%rd90+216];
	add.f32 	%f439, %f6071, %f375;
	st.f32 	[%rd115+216], %f439;
	ld.f32 	%f6072, [%rd90+220];
	add.f32 	%f440, %f6072, %f376;
	st.f32 	[%rd115+220], %f440;
	ld.f32 	%f6073, [%rd90+224];
	add.f32 	%f441, %f6073, %f377;
	st.f32 	[%rd115+224], %f441;
	ld.f32 	%f6074, [%rd90+228];
	add.f32 	%f442, %f6074, %f378;
	st.f32 	[%rd115+228], %f442;
	ld.f32 	%f6075, [%rd90+232];
	add.f32 	%f443, %f6075, %f379;
	st.f32 	[%rd115+232], %f443;
	ld.f32 	%f6076, [%rd90+236];
	add.f32 	%f444, %f6076, %f380;
	st.f32 	[%rd115+236], %f444;
	ld.f32 	%f6077, [%rd90+240];
	add.f32 	%f445, %f6077, %f381;
	st.f32 	[%rd115+240], %f445;
	ld.f32 	%f6078, [%rd90+244];
	add.f32 	%f446, %f6078, %f382;
	st.f32 	[%rd115+244], %f446;
	ld.f32 	%f6079, [%rd90+248];
	add.f32 	%f447, %f6079, %f383;
	st.f32 	[%rd115+248], %f447;
	ld.f32 	%f6080, [%rd90+252];
	add.f32 	%f448, %f6080, %f384;
	st.f32 	[%rd115+252], %f448;
	setp.lt.u32 	%p32, %r2, 161;
	@%p32 bra 	$L__BB16_60;
	ld.shared.u64 	%rd91, [_ZZN3cub18CUB_300001_SM_10006detail6reduce18DeviceReduceKernelINS2_10policy_hubIPfy9sum_deltaE10Policy1000EN6thrust24THRUST_300001_SM_1000_NS6detail15normal_iteratorINSA_10device_ptrIS5_EEEEyS6_S5_N4cuda3std3__410__identityEEEvT0_PT3_T1_NS0_13GridEvenShareISN_EET2_T4_E12temp_storage+48];
	ld.f32 	%f6081, [%rd91];
	add.f32 	%f449, %f6081, %f385;
	st.f32 	[%rd115], %f449;
	ld.f32 	%f6082, [%rd91+4];
	add.f32 	%f450, %f6082, %f386;
	st.f32 	[%rd115+4], %f450;
	ld.f32 	%f6083, [%rd91+8];
	add.f32 	%f451, %f6083, %f387;
	st.f32 	[%rd115+8], %f451;
	ld.f32 	%f6084, [%rd91+12];
	add.f32 	%f452, %f6084, %f388;
	st.f32 	[%rd115+12], %f452;
	ld.f32 	%f6085, [%rd91+16];
	add.f32 	%f453, %f6085, %f389;
	st.f32 	[%rd115+16], %f453;
	ld.f32 	%f6086, [%rd91+20];
	add.f32 	%f454, %f6086, %f390;
	st.f32 	[%rd115+20], %f454;
	ld.f32 	%f6087, [%rd91+24];
	add.f32 	%f455, %f6087, %f391;
	st.f32 	[%rd115+24], %f455;
	ld.f32 	%f6088, [%rd91+28];
	add.f32 	%f456, %f6088, %f392;
	st.f32 	[%rd115+28], %f456;
	ld.f32 	%f6089, [%rd91+32];
	add.f32 	%f457, %f6089, %f393;
	st.f32 	[%rd115+32], %f457;
	ld.f32 	%f6090, [%rd91+36];
	add.f32 	%f458, %f6090, %f394;
	st.f32 	[%rd115+36], %f458;
	ld.f32 	%f6091, [%rd91+40];
	add.f32 	%f459, %f6091, %f395;
	st.f32 	[%rd115+40], %f459;
	ld.f32 	%f6092, [%rd91+44];
	add.f32 	%f460, %f6092, %f396;
	st.f32 	[%rd115+44], %f460;
	ld.f32 	%f6093, [%rd91+48];
	add.f32 	%f461, %f6093, %f397;
	st.f32 	[%rd115+48], %f461;
	ld.f32 	%f6094, [%rd91+52];
	add.f32 	%f462, %f6094, %f398;
	st.f32 	[%rd115+52], %f462;
	ld.f32 	%f6095, [%rd91+56];
	add.f32 	%f463, %f6095, %f399;
	st.f32 	[%rd115+56], %f463;
	ld.f32 	%f6096, [%rd91+60];
	add.f32 	%f464, %f6096, %f400;
	st.f32 	[%rd115+60], %f464;
	ld.f32 	%f6097, [%rd91+64];
	add.f32 	%f465, %f6097, %f401;
	st.f32 	[%rd115+64], %f465;
	ld.f32 	%f6098, [%rd91+68];
	add.f32 	%f466, %f6098, %f402;
	st.f32 	[%rd115+68], %f466;
	ld.f32 	%f6099, [%rd91+72];
	add.f32 	%f467, %f6099, %f403;
	st.f32 	[%rd115+72], %f467;
	ld.f32 	%f6100, [%rd91+76];
	add.f32 	%f468, %f6100, %f404;
	st.f32 	[%rd115+76], %f468;
	ld.f32 	%f6101, [%rd91+80];
	add.f32 	%f469, %f6101, %f405;
	st.f32 	[%rd115+80], %f469;
	ld.f32 	%f6102, [%rd91+84];
	add.f32 	%f470, %f6102, %f406;
	st.f32 	[%rd115+84], %f470;
	ld.f32 	%f6103, [%rd91+88];
	add.f32 	%f471, %f6103, %f407;
	st.f32 	[%rd115+88], %f471;
	ld.f32 	%f6104, [%rd91+92];
	add.f32 	%f472, %f6104, %f408;
	st.f32 	[%rd115+92], %f472;
	ld.f32 	%f6105, [%rd91+96];
	add.f32 	%f473, %f6105, %f409;
	st.f32 	[%rd115+96], %f473;
	ld.f32 	%f6106, [%rd91+100];
	add.f32 	%f474, %f6106, %f410;
	st.f32 	[%rd115+100], %f474;
	ld.f32 	%f6107, [%rd91+104];
	add.f32 	%f475, %f6107, %f411;
	st.f32 	[%rd115+104], %f475;
	ld.f32 	%f6108, [%rd91+108];
	add.f32 	%f476, %f6108, %f412;
	st.f32 	[%rd115+108], %f476;
	ld.f32 	%f6109, [%rd91+112];
	add.f32 	%f477, %f6109, %f413;
	st.f32 	[%rd115+112], %f477;
	ld.f32 	%f6110, [%rd91+116];
	add.f32 	%f478, %f6110, %f414;
	st.f32 	[%rd115+116], %f478;
	ld.f32 	%f6111, [%rd91+120];
	add.f32 	%f479, %f6111, %f415;
	st.f32 	[%rd115+120], %f479;
	ld.f32 	%f6112, [%rd91+124];
	add.f32 	%f480, %f6112, %f416;
	st.f32 	[%rd115+124], %f480;
	ld.f32 	%f6113, [%rd91+128];
	add.f32 	%f481, %f6113, %f417;
	st.f32 	[%rd115+128], %f481;
	ld.f32 	%f6114, [%rd91+132];
	add.f32 	%f482, %f6114, %f418;
	st.f32 	[%rd115+132], %f482;
	ld.f32 	%f6115, [%rd91+136];
	add.f32 	%f483, %f6115, %f419;
	st.f32 	[%rd115+136], %f483;
	ld.f32 	%f6116, [%rd91+140];
	add.f32 	%f484, %f6116, %f420;
	st.f32 	[%rd115+140], %f484;
	ld.f32 	%f6117, [%rd91+144];
	add.f32 	%f485, %f6117, %f421;
	st.f32 	[%rd115+144], %f485;
	ld.f32 	%f6118, [%rd91+148];
	add.f32 	%f486, %f6118, %f422;
	st.f32 	[%rd115+148], %f486;
	ld.f32 	%f6119, [%rd91+152];
	add.f32 	%f487, %f6119, %f423;
	st.f32 	[%rd115+152], %f487;
	ld.f32 	%f6120, [%rd91+156];
	add.f32 	%f488, %f6120, %f424;
	st.f32 	[%rd115+156], %f488;
	ld.f32 	%f6121, [%rd91+160];
	add.f32 	%f489, %f6121, %f425;
	st.f32 	[%rd115+160], %f489;
	ld.f32 	%f6122, [%rd91+164];
	add.f32 	%f490, %f6122, %f426;
	st.f32 	[%rd115+164], %f490;
	ld.f32 	%f6123, [%rd91+168];
	add.f32 	%f491, %f6123, %f427;
	st.f32 	[%rd115+168], %f491;
	ld.f32 	%f6124, [%rd91+172];
	add.f32 	%f492, %f6124, %f428;
	st.f32 	[%rd115+172], %f492;
	ld.f32 	%f6125, [%rd91+176];
	add.f32 	%f493, %f6125, %f429;
	st.f32 	[%rd115+176], %f493;
	ld.f32 	%f6126, [%rd91+180];
	add.f32 	%f494, %f6126, %f430;
	st.f32 	[%rd115+180], %f494;
	ld.f32 	%f6127, [%rd91+184];
	add.f32 	%f495, %f6127, %f431;
	st.f32 	[%rd115+184], %f495;
	ld.f32 	%f6128, [%rd91+188];
	add.f32 	%f496, %f6128, %f432;
	st.f32 	[%rd115+188], %f496;
	ld.f32 	%f6129, [%rd91+192];
	add.f32 	%f497, %f6129, %f433;
	st.f32 	[%rd115+192], %f497;
	ld.f32 	%f6130, [%rd91+196];
	add.f32 	%f498, %f6130, %f434;
	st.f32 	[%rd115+196], %f498;
	ld.f32 	%f6131, [%rd91+200];
	add.f32 	%f499, %f6131, %f435;
	st.f32 	[%rd115+200], %f499;
	ld.f32 	%f6132, [%rd91+204];
	add.f32 	%f500, %f6132, %f436;
	st.f32 	[%rd115+204], %f500;
	ld.f32 	%f6133, [%rd91+208];
	add.f32 	%f501, %f6133, %f437;
	st.f32 	[%rd115+208], %f501;
	ld.f32 	%f6134, [%rd91+212];
	add.f32 	%f502, %f6134, %f438;
	st.f32 	[%rd115+212], %f502;
	ld.f32 	%f6135, [%rd91+216];
	add.f32 	%f503, %f6135, %f439;
	st.f32 	[%rd115+216], %f503;
	ld.f32 	%f6136, [%rd91+220];
	add.f32 	%f504, %f6136, %f440;
	st.f32 	[%rd115+220], %f504;
	ld.f32 	%f6137, [%rd91+224];
	add.f32 	%f505, %f6137, %f441;
	st.f32 	[%rd115+224], %f505;
	ld.f32 	%f6138, [%rd91+228];
	add.f32 	%f506, %f6138, %f442;
	st.f32 	[%rd115+228], %f506;
	ld.f32 	%f6139, [%rd91+232];
	add.f32 	%f507, %f6139, %f443;
	st.f32 	[%rd115+232], %f507;
	ld.f32 	%f6140, [%rd91+236];
	add.f32 	%f508, %f6140, %f444;
	st.f32 	[%rd115+236], %f508;
	ld.f32 	%f6141, [%rd91+240];
	add.f32 	%f509, %f6141, %f445;
	st.f32 	[%rd115+240], %f509;
	ld.f32 	%f6142, [%rd91+244];
	add.f32 	%f510, %f6142, %f446;
	st.f32 	[%rd115+244], %f510;
	ld.f32 	%f6143, [%rd91+248];
	add.f32 	%f511, %f6143, %f447;
	st.f32 	[%rd115+248], %f511;
	ld.f32 	%f6144, [%rd91+252];
	add.f32 	%f512, %f6144, %f448;
	st.f32 	[%rd115+252], %f512;
	setp.lt.u32 	%p33, %r2, 193;
	@%p33 bra 	$L__BB16_60;
	ld.shared.u64 	%rd92, [_ZZN3cub18CUB_300001_SM_10006detail6reduce18DeviceReduceKernelINS2_10policy_hubIPfy9sum_deltaE10Policy1000EN6thrust24THRUST_300001_SM_1000_NS6detail15normal_iteratorINSA_10device_ptrIS5_EEEEyS6_S5_N4cuda3std3__410__identityEEEvT0_PT3_T1_NS0_13GridEvenShareISN_EET2_T4_E12temp_storage+56];
	ld.f32 	%f6145, [%rd92];
	add.f32 	%f513, %f6145, %f449;
	st.f32 	[%rd115], %f513;
	ld.f32 	%f6146, [%rd92+4];
	add.f32 	%f514, %f6146, %f450;
	st.f32 	[%rd115+4], %f514;
	ld.f32 	%f6147, [%rd92+8];
	add.f32 	%f515, %f6147, %f451;
	st.f32 	[%rd115+8], %f515;
	ld.f32 	%f6148, [%rd92+12];
	add.f32 	%f516, %f6148, %f452;
	st.f32 	[%rd115+12], %f516;
	ld.f32 	%f6149, [%rd92+16];
	add.f32 	%f517, %f6149, %f453;
	st.f32 	[%rd115+16], %f517;
	ld.f32 	%f6150, [%rd92+20];
	add.f32 	%f518, %f6150, %f454;
	st.f32 	[%rd115+20], %f518;
	ld.f32 	%f6151, [%rd92+24];
	add.f32 	%f519, %f6151, %f455;
	st.f32 	[%rd115+24], %f519;
	ld.f32 	%f6152, [%rd92+28];
	add.f32 	%f520, %f6152, %f456;
	st.f32 	[%rd115+28], %f520;
	ld.f32 	%f6153, [%rd92+32];
	add.f32 	%f521, %f6153, %f457;
	st.f32 	[%rd115+32], %f521;
	ld.f32 	%f6154, [%rd92+36];
	add.f32 	%f522, %f6154, %f458;
	st.f32 	[%rd115+36], %f522;
	ld.f32 	%f6155, [%rd92+40];
	add.f32 	%f523, %f6155, %f459;
	st.f32 	[%rd115+40], %f523;
	ld.f32 	%f6156, [%rd92+44];
	add.f32 	%f524, %f6156, %f460;
	st.f32 	[%rd115+44], %f524;
	ld.f32 	%f6157, [%rd92+48];
	add.f32 	%f525, %f6157, %f461;
	st.f32 	[%rd115+48], %f525;
	ld.f32 	%f6158, [%rd92+52];
	add.f32 	%f526, %f6158, %f462;
	st.f32 	[%rd115+52], %f526;
	ld.f32 	%f6159, [%rd92+56];
	add.f32 	%f527, %f6159, %f463;
	st.f32 	[%rd115+56], %f527;
	ld.f32 	%f6160, [%rd92+60];
	add.f32 	%f528, %f6160, %f464;
	st.f32 	[%rd115+60], %f528;
	ld.f32 	%f6161, [%rd92+64];
	add.f32 	%f529, %f6161, %f465;
	st.f32 	[%rd115+64], %f529;
	ld.f32 	%f6162, [%rd92+68];
	add.f32 	%f530, %f6162, %f466;
	st.f32 	[%rd115+68], %f530;
	ld.f32 	%f6163, [%rd92+72];
	add.f32 	%f531, %f6163, %f467;
	st.f32 	[%rd115+72], %f531;
	ld.f32 	%f6164, [%rd92+76];
	add.f32 	%f532, %f6164, %f468;
	st.f32 	[%rd115+76], %f532;
	ld.f32 	%f6165, [%rd92+80];
	add.f32 	%f533, %f6165, %f469;
	st.f32 	[%rd115+80], %f533;
	ld.f32 	%f6166, [%rd92+84];
	add.f32 	%f534, %f6166, %f470;
	st.f32 	[%rd115+84], %f534;
	ld.f32 	%f6167, [%rd92+88];
	add.f32 	%f535, %f6167, %f471;
	st.f32 	[%rd115+88], %f535;
	ld.f32 	%f6168, [%rd92+92];
	add.f32 	%f536, %f6168, %f472;
	st.f32 	[%rd115+92], %f536;
	ld.f32 	%f6169, [%rd92+96];
	add.f32 	%f537, %f6169, %f473;
	st.f32 	[%rd115+96], %f537;
	ld.f32 	%f6170, [%rd92+100];
	add.f32 	%f538, %f6170, %f474;
	st.f32 	[%rd115+100], %f538;
	ld.f32 	%f6171, [%rd92+104];
	add.f32 	%f539, %f6171, %f475;
	st.f32 	[%rd115+104], %f539;
	ld.f32 	%f6172, [%rd92+108];
	add.f32 	%f540, %f6172, %f476;
	st.f32 	[%rd115+108], %f540;
	ld.f32 	%f6173, [%rd92+112];
	add.f32 	%f541, %f6173, %f477;
	st.f32 	[%rd115+112], %f541;
	ld.f32 	%f6174, [%rd92+116];
	add.f32 	%f542, %f6174, %f478;
	st.f32 	[%rd115+116], %f542;
	ld.f32 	%f6175, [%rd92+120];
	add.f32 	%f543, %f6175, %f479;
	st.f32 	[%rd115+120], %f543;
	ld.f32 	%f6176, [%rd92+124];
	add.f32 	%f544, %f6176, %f480;
	st.f32 	[%rd115+124], %f544;
	ld.f32 	%f6177, [%rd92+128];
	add.f32 	%f545, %f6177, %f481;
	st.f32 	[%rd115+128], %f545;
	ld.f32 	%f6178, [%rd92+132];
	add.f32 	%f546, %f6178, %f482;
	st.f32 	[%rd115+132], %f546;
	ld.f32 	%f6179, [%rd92+136];
	add.f32 	%f547, %f6179, %f483;
	st.f32 	[%rd115+136], %f547;
	ld.f32 	%f6180, [%rd92+140];
	add.f32 	%f548, %f6180, %f484;
	st.f32 	[%rd115+140], %f548;
	ld.f32 	%f6181, [%rd92+144];
	add.f32 	%f549, %f6181, %f485;
	st.f32 	[%rd115+144], %f549;
	ld.f32 	%f6182, [%rd92+148];
	add.f32 	%f550, %f6182, %f486;
	st.f32 	[%rd115+148], %f550;
	ld.f32 	%f6183, [%rd92+152];
	add.f32 	%f551, %f6183, %f487;
	st.f32 	[%rd115+152], %f551;
	ld.f32 	%f6184, [%rd92+156];
	add.f32 	%f552, %f6184, %f488;
	st.f32 	[%rd115+156], %f552;
	ld.f32 	%f6185, [%rd92+160];
	add.f32 	%f553, %f6185, %f489;
	st.f32 	[%rd115+160], %f553;
	ld.f32 	%f6186, [%rd92+164];
	add.f32 	%f554, %f6186, %f490;
	st.f32 	[%rd115+164], %f554;
	ld.f32 	%f6187, [%rd92+168];
	add.f32 	%f555, %f6187, %f491;
	st.f32 	[%rd115+168], %f555;
	ld.f32 	%f6188, [%rd92+172];
	add.f32 	%f556, %f6188, %f492;
	st.f32 	[%rd115+172], %f556;
	ld.f32 	%f6189, [%rd92+176];
	add.f32 	%f557, %f6189, %f493;
	st.f32 	[%rd115+176], %f557;
	ld.f32 	%f6190, [%rd92+180];
	add.f32 	%f558, %f6190, %f494;
	st.f32 	[%rd115+180], %f558;
	ld.f32 	%f6191, [%rd92+184];
	add.f32 	%f559, %f6191, %f495;
	st.f32 	[%rd115+184], %f559;
	ld.f32 	%f6192, [%rd92+188];
	add.f32 	%f560, %f6192, %f496;
	st.f32 	[%rd115+188], %f560;
	ld.f32 	%f6193, [%rd92+192];
	add.f32 	%f561, %f6193, %f497;
	st.f32 	[%rd115+192], %f561;
	ld.f32 	%f6194, [%rd92+196];
	add.f32 	%f562, %f6194, %f498;
	st.f32 	[%rd115+196], %f562;
	ld.f32 	%f6195, [%rd92+200];
	add.f32 	%f563, %f6195, %f499;
	st.f32 	[%rd115+200], %f563;
	ld.f32 	%f6196, [%rd92+204];
	add.f32 	%f564, %f6196, %f500;
	st.f32 	[%rd115+204], %f564;
	ld.f32 	%f6197, [%rd92+208];
	add.f32 	%f565, %f6197, %f501;
	st.f32 	[%rd115+208], %f565;
	ld.f32 	%f6198, [%rd92+212];
	add.f32 	%f566, %f6198, %f502;
	st.f32 	[%rd115+212], %f566;
	ld.f32 	%f6199, [%rd92+216];
	add.f32 	%f567, %f6199, %f503;
	st.f32 	[%rd115+216], %f567;
	ld.f32 	%f6200, [%rd92+220];
	add.f32 	%f568, %f6200, %f504;
	st.f32 	[%rd115+220], %f568;
	ld.f32 	%f6201, [%rd92+224];
	add.f32 	%f569, %f6201, %f505;
	st.f32 	[%rd115+224], %f569;
	ld.f32 	%f6202, [%rd92+228];
	add.f32 	%f570, %f6202, %f506;
	st.f32 	[%rd115+228], %f570;
	ld.f32 	%f6203, [%rd92+232];
	add.f32 	%f571, %f6203, %f507;
	st.f32 	[%rd115+232], %f571;
	ld.f32 	%f6204, [%rd92+236];
	add.f32 	%f572, %f6204, %f508;
	st.f32 	[%rd115+236], %f572;
	ld.f32 	%f6205, [%rd92+240];
	add.f32 	%f573, %f6205, %f509;
	st.f32 	[%rd115+240], %f573;
	ld.f32 	%f6206, [%rd92+244];
	add.f32 	%f574, %f6206, %f510;
	st.f32 	[%rd115+244], %f574;
	ld.f32 	%f6207, [%rd92+248];
	add.f32 	%f575, %f6207, %f511;
	st.f32 	[%rd115+248], %f575;
	ld.f32 	%f6208, [%rd92+252];
	add.f32 	%f576, %f6208, %f512;
	st.f32 	[%rd115+252], %f576;
	setp.lt.u32 	%p34, %r2, 225;
	@%p34 bra 	$L__BB16_60;
	ld.shared.u64 	%rd93, [_ZZN3cub18CUB_300001_SM_10006detail6reduce18DeviceReduceKernelINS2_10policy_hubIPfy9sum_deltaE10Policy1000EN6thrust24THRUST_300001_SM_1000_NS6detail15normal_iteratorINSA_10device_ptrIS5_EEEEyS6_S5_N4cuda3std3__410__identityEEEvT0_PT3_T1_NS0_13GridEvenShareISN_EET2_T4_E12temp_storage+64];
	ld.f32 	%f6209, [%rd93];
	add.f32 	%f6210, %f6209, %f513;
	st.f32 	[%rd115], %f6210;
	ld.f32 	%f6211, [%rd93+4];
	add.f32 	%f6212, %f6211, %f514;
	st.f32 	[%rd115+4], %f6212;
	ld.f32 	%f6213, [%rd93+8];
	add.f32 	%f6214, %f6213, %f515;
	st.f32 	[%rd115+8], %f6214;
	ld.f32 	%f6215, [%rd93+12];
	add.f32 	%f6216, %f6215, %f516;
	st.f32 	[%rd115+12], %f6216;
	ld.f32 	%f6217, [%rd93+16];
	add.f32 	%f6218, %f6217, %f517;
	st.f32 	[%rd115+16], %f6218;
	ld.f32 	%f6219, [%rd93+20];
	add.f32 	%f6220, %f6219, %f518;
	st.f32 	[%rd115+20], %f6220;
	ld.f32 	%f6221, [%rd93+24];
	add.f32 	%f6222, %f6221, %f519;
	st.f32 	[%rd115+24], %f6222;
	ld.f32 	%f6223, [%rd93+28];
	add.f32 	%f6224, %f6223, %f520;
	st.f32 	[%rd115+28], %f6224;
	ld.f32 	%f6225, [%rd93+32];
	add.f32 	%f6226, %f6225, %f521;
	st.f32 	[%rd115+32], %f6226;
	ld.f32 	%f6227, [%rd93+36];
	add.f32 	%f6228, %f6227, %f522;
	st.f32 	[%rd115+36], %f6228;
	ld.f32 	%f6229, [%rd93+40];
	add.f32 	%f6230, %f6229, %f523;
	st.f32 	[%rd115+40], %f6230;
	ld.f32 	%f6231, [%rd93+44];
	add.f32 	%f6232, %f6231, %f524;
	st.f32 	[%rd115+44], %f6232;
	ld.f32 	%f6233, [%rd93+48];
	add.f32 	%f6234, %f6233, %f525;
	st.f32 	[%rd115+48], %f6234;
	ld.f32 	%f6235, [%rd93+52];
	add.f32 	%f6236, %f6235, %f526;
	st.f32 	[%rd115+52], %f6236;
	ld.f32 	%f6237, [%rd93+56];
	add.f32 	%f6238, %f6237, %f527;
	st.f32 	[%rd115+56], %f6238;
	ld.f32 	%f6239, [%rd93+60];
	add.f32 	%f6240, %f6239, %f528;
	st.f32 	[%rd115+60], %f6240;
	ld.f32 	%f6241, [%rd93+64];
	add.f32 	%f6242, %f6241, %f529;
	st.f32 	[%rd115+64], %f6242;
	ld.f32 	%f6243, [%rd93+68];
	add.f32 	%f6244, %f6243, %f530;
	st.f32 	[%rd115+68], %f6244;
	ld.f32 	%f6245, [%rd93+72];
	add.f32 	%f6246, %f6245, %f531;
	st.f32 	[%rd115+72], %f6246;
	ld.f32 	%f6247, [%rd93+76];
	add.f32 	%f6248, %f6247, %f532;
	st.f32 	[%rd115+76], %f6248;
	ld.f32 	%f6249, [%rd93+80];
	add.f32 	%f6250, %f6249, %f533;
	st.f32 	[%rd115+80], %f6250;
	ld.f32 	%f6251, [%rd93+84];
	add.f32 	%f6252, %f6251, %f534;
	st.f32 	[%rd115+84], %f6252;
	ld.f32 	%f6253, [%rd93+88];
	add.f32 	%f6254, %f6253, %f535;
	st.f32 	[%rd115+88], %f6254;
	ld.f32 	%f6255, [%rd93+92];
	add.f32 	%f6256, %f6255, %f536;
	st.f32 	[%rd115+92], %f6256;
	ld.f32 	%f6257, [%rd93+96];
	add.f32 	%f6258, %f6257, %f537;
	st.f32 	[%rd115+96], %f6258;
	ld.f32 	%f6259, [%rd93+100];
	add.f32 	%f6260, %f6259, %f538;
	st.f32 	[%rd115+100], %f6260;
	ld.f32 	%f6261, [%rd93+104];
	add.f32 	%f6262, %f6261, %f539;
	st.f32 	[%rd115+104], %f6262;
	ld.f32 	%f6263, [%rd93+108];
	add.f32 	%f6264, %f6263, %f540;
	st.f32 	[%rd115+108], %f6264;
	ld.f32 	%f6265, [%rd93+112];
	add.f32 	%f6266, %f6265, %f541;
	st.f32 	[%rd115+112], %f6266;
	ld.f32 	%f6267, [%rd93+116];
	add.f32 	%f6268, %f6267, %f542;
	st.f32 	[%rd115+116], %f6268;
	ld.f32 	%f6269, [%rd93+120];
	add.f32 	%f6270, %f6269, %f543;
	st.f32 	[%rd115+120], %f6270;
	ld.f32 	%f6271, [%rd93+124];
	add.f32 	%f6272, %f6271, %f544;
	st.f32 	[%rd115+124], %f6272;
	ld.f32 	%f6273, [%rd93+128];
	add.f32 	%f6274, %f6273, %f545;
	st.f32 	[%rd115+128], %f6274;
	ld.f32 	%f6275, [%rd93+132];
	add.f32 	%f6276, %f6275, %f546;
	st.f32 	[%rd115+132], %f6276;
	ld.f32 	%f6277, [%rd93+136];
	add.f32 	%f6278, %f6277, %f547;
	st.f32 	[%rd115+136], %f6278;
	ld.f32 	%f6279, [%rd93+140];
	add.f32 	%f6280, %f6279, %f548;
	st.f32 	[%rd115+140], %f6280;
	ld.f32 	%f6281, [%rd93+144];
	add.f32 	%f6282, %f6281, %f549;
	st.f32 	[%rd115+144], %f6282;
	ld.f32 	%f6283, [%rd93+148];
	add.f32 	%f6284, %f6283, %f550;
	st.f32 	[%rd115+148], %f6284;
	ld.f32 	%f6285, [%rd93+152];
	add.f32 	%f6286, %f6285, %f551;
	st.f32 	[%rd115+152], %f6286;
	ld.f32 	%f6287, [%rd93+156];
	add.f32 	%f6288, %f6287, %f552;
	st.f32 	[%rd115+156], %f6288;
	ld.f32 	%f6289, [%rd93+160];
	add.f32 	%f6290, %f6289, %f553;
	st.f32 	[%rd115+160], %f6290;
	ld.f32 	%f6291, [%rd93+164];
	add.f32 	%f6292, %f6291, %f554;
	st.f32 	[%rd115+164], %f6292;
	ld.f32 	%f6293, [%rd93+168];
	add.f32 	%f6294, %f6293, %f555;
	st.f32 	[%rd115+168], %f6294;
	ld.f32 	%f6295, [%rd93+172];
	add.f32 	%f6296, %f6295, %f556;
	st.f32 	[%rd115+172], %f6296;
	ld.f32 	%f6297, [%rd93+176];
	add.f32 	%f6298, %f6297, %f557;
	st.f32 	[%rd115+176], %f6298;
	ld.f32 	%f6299, [%rd93+180];
	add.f32 	%f6300, %f6299, %f558;
	st.f32 	[%rd115+180], %f6300;
	ld.f32 	%f6301, [%rd93+184];
	add.f32 	%f6302, %f6301, %f559;
	st.f32 	[%rd115+184], %f6302;
	ld.f32 	%f6303, [%rd93+188];
	add.f32 	%f6304, %f6303, %f560;
	st.f32 	[%rd115+188], %f6304;
	ld.f32 	%f6305, [%rd93+192];
	add.f32 	%f6306, %f6305, %f561;
	st.f32 	[%rd115+192], %f6306;
	ld.f32 	%f6307, [%rd93+196];
	add.f32 	%f6308, %f6307, %f562;
	st.f32 	[%rd115+196], %f6308;
	ld.f32 	%f6309, [%rd93+200];
	add.f32 	%f6310, %f6309, %f563;
	st.f32 	[%rd115+200], %f6310;
	ld.f32 	%f6311, [%rd93+204];
	add.f32 	%f6312, %f6311, %f564;
	st.f32 	[%rd115+204], %f6312;
	ld.f32 	%f6313, [%rd93+208];
	add.f32 	%f6314, %f6313, %f565;
	st.f32 	[%rd115+208], %f6314;
	ld.f32 	%f6315, [%rd93+212];
	add.f32 	%f6316, %f6315, %f566;
	st.f32 	[%rd115+212], %f6316;
	ld.f32 	%f6317, [%rd93+216];
	add.f32 	%f6318, %f6317, %f567;
	st.f32 	[%rd115+216], %f6318;
	ld.f32 	%f6319, [%rd93+220];
	add.f32 	%f6320, %f6319, %f568;
	st.f32 	[%rd115+220], %f6320;
	ld.f32 	%f6321, [%rd93+224];
	add.f32 	%f6322, %f6321, %f569;
	st.f32 	[%rd115+224], %f6322;
	ld.f32 	%f6323, [%rd93+228];
	add.f32 	%f6324, %f6323, %f570;
	st.f32 	[%rd115+228], %f6324;
	ld.f32 	%f6325, [%rd93+232];
	add.f32 	%f6326, %f6325, %f571;
	st.f32 	[%rd115+232], %f6326;
	ld.f32 	%f6327, [%rd93+236];
	add.f32 	%f6328, %f6327, %f572;
	st.f32 	[%rd115+236], %f6328;
	ld.f32 	%f6329, [%rd93+240];
	add.f32 	%f6330, %f6329, %f573;
	st.f32 	[%rd115+240], %f6330;
	ld.f32 	%f6331, [%rd93+244];
	add.f32 	%f6332, %f6331, %f574;
	st.f32 	[%rd115+244], %f6332;
	ld.f32 	%f6333, [%rd93+248];
	add.f32 	%f6334, %f6333, %f575;
	st.f32 	[%rd115+248], %f6334;
	ld.f32 	%f6335, [%rd93+252];
	add.f32 	%f6336, %f6335, %f576;
	st.f32 	[%rd115+252], %f6336;
	bra.uni 	$L__BB16_60;
$L__BB16_40:
	mov.u32 	%r58, %ctaid.x;
	shl.b32 	%r59, %r58, 11;
	cvt.u64.u32 	%rd113, %r59;
	mov.u32 	%r35, %tid.x;
	or.b32  	%r60, %r35, %r59;
	mul.wide.u32 	%rd31, %r60, 8;
	add.s64 	%rd32, %rd2, %rd31;
	ld.global.u64 	%rd115, [%rd32];
	ld.global.u64 	%rd33, [%rd32+2048];
	ld.global.u64 	%rd34, [%rd32+4096];
	ld.global.u64 	%rd35, [%rd32+6144];
	ld.global.u64 	%rd36, [%rd32+8192];
	ld.global.u64 	%rd37, [%rd32+10240];
	ld.global.u64 	%rd38, [%rd32+12288];
	ld.global.u64 	%rd39, [%rd32+14336];
	ld.f32 	%f897, [%rd33];
	ld.f32 	%f898, [%rd115];
	add.f32 	%f899, %f897, %f898;
	st.f32 	[%rd115], %f899;
	ld.f32 	%f900, [%rd33+4];
	ld.f32 	%f901, [%rd115+4];
	add.f32 	%f902, %f900, %f901;
	st.f32 	[%rd115+4], %f902;
	ld.f32 	%f903, [%rd33+8];
	ld.f32 	%f904, [%rd115+8];
	add.f32 	%f905, %f903, %f904;
	st.f32 	[%rd115+8], %f905;
	ld.f32 	%f906, [%rd33+12];
	ld.f32 	%f907, [%rd115+12];
	add.f32 	%f908, %f906, %f907;
	st.f32 	[%rd115+12], %f908;
	ld.f32 	%f909, [%rd33+16];
	ld.f32 	%f910, [%rd115+16];
	add.f32 	%f911, %f909, %f910;
	st.f32 	[%rd115+16], %f911;
	ld.f32 	%f912, [%rd33+20];
	ld.f32 	%f913, [%rd115+20];
	add.f32 	%f914, %f912, %f913;
	st.f32 	[%rd115+20], %f914;
	ld.f32 	%f915, [%rd33+24];
	ld.f32 	%f916, [%rd115+24];
	add.f32 	%f917, %f915, %f916;
	st.f32 	[%rd115+24], %f917;
	ld.f32 	%f918, [%rd33+28];
	ld.f32 	%f919, [%rd115+28];
	add.f32 	%f920, %f918, %f919;
	st.f32 	[%rd115+28], %f920;
	ld.f32 	%f921, [%rd33+32];
	ld.f32 	%f922, [%rd115+32];
	add.f32 	%f923, %f921, %f922;
	st.f32 	[%rd115+32], %f923;
	ld.f32 	%f924, [%rd33+36];
	ld.f32 	%f925, [%rd115+36];
	add.f32 	%f926, %f924, %f925;
	st.f32 	[%rd115+36], %f926;
	ld.f32 	%f927, [%rd33+40];
	ld.f32 	%f928, [%rd115+40];
	add.f32 	%f929, %f927, %f928;
	st.f32 	[%rd115+40], %f929;
	ld.f32 	%f930, [%rd33+44];
	ld.f32 	%f931, [%rd115+44];
	add.f32 	%f932, %f930, %f931;
	st.f32 	[%rd115+44], %f932;
	ld.f32 	%f933, [%rd33+48];
	ld.f32 	%f934, [%rd115+48];
	add.f32 	%f935, %f933, %f934;
	st.f32 	[%rd115+48], %f935;
	ld.f32 	%f936, [%rd33+52];
	ld.f32 	%f937, [%rd115+52];
	add.f32 	%f938, %f936, %f937;
	st.f32 	[%rd115+52], %f938;
	ld.f32 	%f939, [%rd33+56];
	ld.f32 	%f940, [%rd115+56];
	add.f32 	%f941, %f939, %f940;
	st.f32 	[%rd115+56], %f941;
	ld.f32 	%f942, [%rd33+60];
	ld.f32 	%f943, [%rd115+60];
	add.f32 	%f944, %f942, %f943;
	st.f32 	[%rd115+60], %f944;
	ld.f32 	%f945, [%rd33+64];
	ld.f32 	%f946, [%rd115+64];
	add.f32 	%f947, %f945, %f946;
	st.f32 	[%rd115+64], %f947;
	ld.f32 	%f948, [%rd33+68];
	ld.f32 	%f949, [%rd115+68];
	add.f32 	%f950, %f948, %f949;
	st.f32 	[%rd115+68], %f950;
	ld.f32 	%f951, [%rd33+72];
	ld.f32 	%f952, [%rd115+72];
	add.f32 	%f953, %f951, %f952;
	st.f32 	[%rd115+72], %f953;
	ld.f32 	%f954, [%rd33+76];
	ld.f32 	%f955, [%rd115+76];
	add.f32 	%f956, %f954, %f955;
	st.f32 	[%rd115+76], %f956;
	ld.f32 	%f957, [%rd33+80];
	ld.f32 	%f958, [%rd115+80];
	add.f32 	%f959, %f957, %f958;
	st.f32 	[%rd115+80], %f959;
	ld.f32 	%f960, [%rd33+84];
	ld.f32 	%f961, [%rd115+84];
	add.f32 	%f962, %f960, %f961;
	st.f32 	[%rd115+84], %f962;
	ld.f32 	%f963, [%rd33+88];
	ld.f32 	%f964, [%rd115+88];
	add.f32 	%f965, %f963, %f964;
	st.f32 	[%rd115+88], %f965;
	ld.f32 	%f966, [%rd33+92];
	ld.f32 	%f967, [%rd115+92];
	add.f32 	%f968, %f966, %f967;
	st.f32 	[%rd115+92], %f968;
	ld.f32 	%f969, [%rd33+96];
	ld.f32 	%f970, [%rd115+96];
	add.f32 	%f971, %f969, %f970;
	st.f32 	[%rd115+96], %f971;
	ld.f32 	%f972, [%rd33+100];
	ld.f32 	%f973, [%rd115+100];
	add.f32 	%f974, %f972, %f973;
	st.f32 	[%rd115+100], %f974;
	ld.f32 	%f975, [%rd33+104];
	ld.f32 	%f976, [%rd115+104];
	add.f32 	%f977, %f975, %f976;
	st.f32 	[%rd115+104], %f977;
	ld.f32 	%f978, [%rd33+108];
	ld.f32 	%f979, [%rd115+108];
	add.f32 	%f980, %f978, %f979;
	st.f32 	[%rd115+108], %f980;
	ld.f32 	%f981, [%rd33+112];
	ld.f32 	%f982, [%rd115+112];
	add.f32 	%f983, %f981, %f982;
	st.f32 	[%rd115+112], %f983;
	ld.f32 	%f984, [%rd33+116];
	ld.f32 	%f985, [%rd115+116];
	add.f32 	%f986, %f984, %f985;
	st.f32 	[%rd115+116], %f986;
	ld.f32 	%f987, [%rd33+120];
	ld.f32 	%f988, [%rd115+120];
	add.f32 	%f989, %f987, %f988;
	st.f32 	[%rd115+120], %f989;
	ld.f32 	%f990, [%rd33+124];
	ld.f32 	%f991, [%rd115+124];
	add.f32 	%f992, %f990, %f991;
	st.f32 	[%rd115+124], %f992;
	ld.f32 	%f993, [%rd33+128];
	ld.f32 	%f994, [%rd115+128];
	add.f32 	%f995, %f993, %f994;
	st.f32 	[%rd115+128], %f995;
	ld.f32 	%f996, [%rd33+132];
	ld.f32 	%f997, [%rd115+132];
	add.f32 	%f998, %f996, %f997;
	st.f32 	[%rd115+132], %f998;
	ld.f32 	%f999, [%rd33+136];
	ld.f32 	%f1000, [%rd115+136];
	add.f32 	%f1001, %f999, %f1000;
	st.f32 	[%rd115+136], %f1001;
	ld.f32 	%f1002, [%rd33+140];
	ld.f32 	%f1003, [%rd115+140];
	add.f32 	%f1004, %f1002, %f1003;
	st.f32 	[%rd115+140], %f1004;
	ld.f32 	%f1005, [%rd33+144];
	ld.f32 	%f1006, [%rd115+144];
	add.f32 	%f1007, %f1005, %f1006;
	st.f32 	[%rd115+144], %f1007;
	ld.f32 	%f1008, [%rd33+148];
	ld.f32 	%f1009, [%rd115+148];
	add.f32 	%f1010, %f1008, %f1009;
	st.f32 	[%rd115+148], %f1010;
	ld.f32 	%f1011, [%rd33+152];
	ld.f32 	%f1012, [%rd115+152];
	add.f32 	%f1013, %f1011, %f1012;
	st.f32 	[%rd115+152], %f1013;
	ld.f32 	%f1014, [%rd33+156];
	ld.f32 	%f1015, [%rd115+156];
	add.f32 	%f1016, %f1014, %f1015;
	st.f32 	[%rd115+156], %f1016;
	ld.f32 	%f1017, [%rd33+160];
	ld.f32 	%f1018, [%rd115+160];
	add.f32 	%f1019, %f1017, %f1018;
	st.f32 	[%rd115+160], %f1019;
	ld.f32 	%f1020, [%rd33+164];
	ld.f32 	%f1021, [%rd115+164];
	add.f32 	%f1022, %f1020, %f1021;
	st.f32 	[%rd115+164], %f1022;
	ld.f32 	%f1023, [%rd33+168];
	ld.f32 	%f1024, [%rd115+168];
	add.f32 	%f1025, %f1023, %f1024;
	st.f32 	[%rd115+168], %f1025;
	ld.f32 	%f1026, [%rd33+172];
	ld.f32 	%f1027, [%rd115+172];
	add.f32 	%f1028, %f1026, %f1027;
	st.f32 	[%rd115+172], %f1028;
	ld.f32 	%f1029, [%rd33+176];
	ld.f32 	%f1030, [%rd115+176];
	add.f32 	%f1031, %f1029, %f1030;
	st.f32 	[%rd115+176], %f1031;
	ld.f32 	%f1032, [%rd33+180];
	ld.f32 	%f1033, [%rd115+180];
	add.f32 	%f1034, %f1032, %f1033;
	st.f32 	[%rd115+180], %f1034;
	ld.f32 	%f1035, [%rd33+184];
	ld.f32 	%f1036, [%rd115+184];
	add.f32 	%f1037, %f1035, %f1036;
	st.f32 	[%rd115+184], %f1037;
	ld.f32 	%f1038, [%rd33+188];
	ld.f32 	%f1039, [%rd115+188];
	add.f32 	%f1040, %f1038, %f1039;
	st.f32 	[%rd115+188], %f1040;
	ld.f32 	%f1041, [%rd33+192];
	ld.f32 	%f1042, [%rd115+192];
	add.f32 	%f1043, %f1041, %f1042;
	st.f32 	[%rd115+192], %f1043;
	ld.f32 	%f1044, [%rd33+196];
	ld.f32 	%f1045, [%rd115+196];
	add.f32 	%f1046, %f1044, %f1045;
	st.f32 	[%rd115+196], %f1046;
	ld.f32 	%f1047, [%rd33+200];
	ld.f32 	%f1048, [%rd115+200];
	add.f32 	%f1049, %f1047, %f1048;
	st.f32 	[%rd115+200], %f1049;
	ld.f32 	%f1050, [%rd33+204];
	ld.f32 	%f1051, [%rd115+204];
	add.f32 	%f1052, %f1050, %f1051;
	st.f32 	[%rd115+204], %f1052;
	ld.f32 	%f1053, [%rd33+208];
	ld.f32 	%f1054, [%rd115+208];
	add.f32 	%f1055, %f1053, %f1054;
	st.f32 	[%rd115+208], %f1055;
	ld.f32 	%f1056, [%rd33+212];
	ld.f32 	%f1057, [%rd115+212];
	add.f32 	%f1058, %f1056, %f1057;
	st.f32 	[%rd115+212], %f1058;
	ld.f32 	%f1059, [%rd33+216];
	ld.f32 	%f1060, [%rd115+216];
	add.f32 	%f1061, %f1059, %f1060;
	st.f32 	[%rd115+216], %f1061;
	ld.f32 	%f1062, [%rd33+220];
	ld.f32 	%f1063, [%rd115+220];
	add.f32 	%f1064, %f1062, %f1063;
	st.f32 	[%rd115+220], %f1064;
	ld.f32 	%f1065, [%rd33+224];
	ld.f32 	%f1066, [%rd115+224];
	add.f32 	%f1067, %f1065, %f1066;
	st.f32 	[%rd115+224], %f1067;
	ld.f32 	%f1068, [%rd33+228];
	ld.f32 	%f1069, [%rd115+228];
	add.f32 	%f1070, %f1068, %f1069;
	st.f32 	[%rd115+228], %f1070;
	ld.f32 	%f1071, [%rd33+232];
	ld.f32 	%f1072, [%rd115+232];
	add.f32 	%f1073, %f1071, %f1072;
	st.f32 	[%rd115+232], %f1073;
	ld.f32 	%f1074, [%rd33+236];
	ld.f32 	%f1075, [%rd115+236];
	add.f32 	%f1076, %f1074, %f1075;
	st.f32 	[%rd115+236], %f1076;
	ld.f32 	%f1077, [%rd33+240];
	ld.f32 	%f1078, [%rd115+240];
	add.f32 	%f1079, %f1077, %f1078;
	st.f32 	[%rd115+240], %f1079;
	ld.f32 	%f1080, [%rd33+244];
	ld.f32 	%f1081, [%rd115+244];
	add.f32 	%f1082, %f1080, %f1081;
	st.f32 	[%rd115+244], %f1082;
	ld.f32 	%f1083, [%rd33+248];
	ld.f32 	%f1084, [%rd115+248];
	add.f32 	%f1085, %f1083, %f1084;
	st.f32 	[%rd115+248], %f1085;
	ld.f32 	%f1086, [%rd33+252];
	ld.f32 	%f1087, [%rd115+252];
	add.f32 	%f1088, %f1086, %f1087;
	st.f32 	[%rd115+252], %f1088;
	ld.f32 	%f1089, [%rd34];
	add.f32 	%f1090, %f1089, %f899;
	st.f32 	[%rd115], %f1090;
	ld.f32 	%f1091, [%rd34+4];
	add.f32 	%f1092, %f1091, %f902;
	st.f32 	[%rd115+4], %f1092;
	ld.f32 	%f1093, [%rd34+8];
	add.f32 	%f1094, %f1093, %f905;
	st.f32 	[%rd115+8], %f1094;
	ld.f32 	%f1095, [%rd34+12];
	add.f32 	%f1096, %f1095, %f908;
	st.f32 	[%rd115+12], %f1096;
	ld.f32 	%f1097, [%rd34+16];
	add.f32 	%f1098, %f1097, %f911;
	st.f32 	[%rd115+16], %f1098;
	ld.f32 	%f1099, [%rd34+20];
	add.f32 	%f1100, %f1099, %f914;
	st.f32 	[%rd115+20], %f1100;
	ld.f32 	%f1101, [%rd34+24];
	add.f32 	%f1102, %f1101, %f917;
	st.f32 	[%rd115+24], %f1102;
	ld.f32 	%f1103, [%rd34+28];
	add.f32 	%f1104, %f1103, %f920;
	st.f32 	[%rd115+28], %f1104;
	ld.f32 	%f1105, [%rd34+32];
	add.f32 	%f1106, %f1105, %f923;
	st.f32 	[%rd115+32], %f1106;
	ld.f32 	%f1107, [%rd34+36];
	add.f32 	%f1108, %f1107, %f926;
	st.f32 	[%rd115+36], %f1108;
	ld.f32 	%f1109, [%rd34+40];
	add.f32 	%f1110, %f1109, %f929;
	st.f32 	[%rd115+40], %f1110;
	ld.f32 	%f1111, [%rd34+44];
	add.f32 	%f1112, %f1111, %f932;
	st.f32 	[%rd115+44], %f1112;
	ld.f32 	%f1113, [%rd34+48];
	add.f32 	%f1114, %f1113, %f935;
	st.f32 	[%rd115+48], %f1114;
	ld.f32 	%f1115, [%rd34+52];
	add.f32 	%f1116, %f1115, %f938;
	st.f32 	[%rd115+52], %f1116;
	ld.f32 	%f1117, [%rd34+56];
	add.f32 	%f1118, %f1117, %f941;
	st.f32 	[%rd115+56], %f1118;
	ld.f32 	%f1119, [%rd34+60];
	add.f32 	%f1120, %f1119, %f944;
	st.f32 	[%rd115+60], %f1120;
	ld.f32 	%f1121, [%rd34+64];
	add.f32 	%f1122, %f1121, %f947;
	st.f32 	[%rd115+64], %f1122;
	ld.f32 	%f1123, [%rd34+68];
	add.f32 	%f1124, %f1123, %f950;
	st.f32 	[%rd115+68], %f1124;
	ld.f32 	%f1125, [%rd34+72];
	add.f32 	%f1126, %f1125, %f953;
	st.f32 	[%rd115+72], %f1126;
	ld.f32 	%f1127, [%rd34+76];
	add.f32 	%f1128, %f1127, %f956;
	st.f32 	[%rd115+76], %f1128;
	ld.f32 	%f1129, [%rd34+80];
	add.f32 	%f1130, %f1129, %f959;
	st.f32 	[%rd115+80], %f1130;
	ld.f32 	%f1131, [%rd34+84];
	add.f32 	%f1132, %f1131, %f962;
	st.f32 	[%rd115+84], %f1132;
	ld.f32 	%f1133, [%rd34+88];
	add.f32 	%f1134, %f1133, %f965;
	st.f32 	[%rd115+88], %f1134;
	ld.f32 	%f1135, [%rd34+92];
	add.f32 	%f1136, %f1135, %f968;
	st.f32 	[%rd115+92], %f1136;
	ld.f32 	%f1137, [%rd34+96];
	add.f32 	%f1138, %f1137, %f971;
	st.f32 	[%rd115+96], %f1138;
	ld.f32 	%f1139, [%rd34+100];
	add.f32 	%f1140, %f1139, %f974;
	st.f32 	[%rd115+100], %f1140;
	ld.f32 	%f1141, [%rd34+104];
	add.f32 	%f1142, %f1141, %f977;
	st.f32 	[%rd115+104], %f1142;
	ld.f32 	%f1143, [%rd34+108];
	add.f32 	%f1144, %f1143, %f980;
	st.f32 	[%rd115+108], %f1144;
	ld.f32 	%f1145, [%rd34+112];
	add.f32 	%f1146, %f1145, %f983;
	st.f32 	[%rd115+112], %f1146;
	ld.f32 	%f1147, [%rd34+116];
	add.f32 	%f1148, %f1147, %f986;
	st.f32 	[%rd115+116], %f1148;
	ld.f32 	%f1149, [%rd34+120];
	add.f32 	%f1150, %f1149, %f989;
	st.f32 	[%rd115+120], %f1150;
	ld.f32 	%f1151, [%rd34+124];
	add.f32 	%f1152, %f1151, %f992;
	st.f32 	[%rd115+124], %f1152;
	ld.f32 	%f1153, [%rd34+128];
	add.f32 	%f1154, %f1153, %f995;
	st.f32 	[%rd115+128], %f1154;
	ld.f32 	%f1155, [%rd34+132];
	add.f32 	%f1156, %f1155, %f998;
	st.f32 	[%rd115+132], %f1156;
	ld.f32 	%f1157, [%rd34+136];
	add.f32 	%f1158, %f1157, %f1001;
	st.f32 	[%rd115+136], %f1158;
	ld.f32 	%f1159, [%rd34+140];
	add.f32 	%f1160, %f1159, %f1004;
	st.f32 	[%rd115+140], %f1160;
	ld.f32 	%f1161, [%rd34+144];
	add.f32 	%f1162, %f1161, %f1007;
	st.f32 	[%rd115+144], %f1162;
	ld.f32 	%f1163, [%rd34+148];
	add.f32 	%f1164, %f1163, %f1010;
	st.f32 	[%rd115+148], %f1164;
	ld.f32 	%f1165, [%rd34+152];
	add.f32 	%f1166, %f1165, %f1013;
	st.f32 	[%rd115+152], %f1166;
	ld.f32 	%f1167, [%rd34+156];
	add.f32 	%f1168, %f1167, %f1016;
	st.f32 	[%rd115+156], %f1168;
	ld.f32 	%f1169, [%rd34+160];
	add.f32 	%f1170, %f1169, %f1019;
	st.f32 	[%rd115+160], %f1170;
	ld.f32 	%f1171, [%rd34+164];
	add.f32 	%f1172, %f1171, %f1022;
	st.f32 	[%rd115+164], %f1172;
	ld.f32 	%f1173, [%rd34+168];
	add.f32 	%f1174, %f1173, %f1025;
	st.f32 	[%rd115+168], %f1174;
	ld.f32 	%f1175, [%rd34+172];
	add.f32 	%f1176, %f1175, %f1028;
	st.f32 	[%rd115+172], %f1176;
	ld.f32 	%f1177, [%rd34+176];
	add.f32 	%f1178, %f1177, %f1031;
	st.f32 	[%rd115+176], %f1178;
	ld.f32 	%f1179, [%rd34+180];
	add.f32 	%f1180, %f1179, %f1034;
	st.f32 	[%rd115+180], %f1180;
	ld.f32 	%f1181, [%rd34+184];
	add.f32 	%f1182, %f1181, %f1037;
	st.f32 	[%rd115+184], %f1182;
	ld.f32 	%f1183, [%rd34+188];
	add.f32 	%f1184, %f1183, %f1040;
	st.f32 	[%rd115+188], %f1184;
	ld.f32 	%f1185, [%rd34+192];
	add.f32 	%f1186, %f1185, %f1043;
	st.f32 	[%rd115+192], %f1186;
	ld.f32 	%f1187, [%rd34+196];
	add.f32 	%f1188, %f1187, %f1046;
	st.f32 	[%rd115+196], %f1188;
	ld.f32 	%f1189, [%rd34+200];
	add.f32 	%f1190, %f1189, %f1049;
	st.f32 	[%rd115+200], %f1190;
	ld.f32 	%f1191, [%rd34+204];
	add.f32 	%f1192, %f1191, %f1052;
	st.f32 	[%rd115+204], %f1192;
	ld.f32 	%f1193, [%rd34+208];
	add.f32 	%f1194, %f1193, %f1055;
	st.f32 	[%rd115+208], %f1194;
	ld.f32 	%f1195, [%rd34+212];
	add.f32 	%f1196, %f1195, %f1058;
	st.f32 	[%rd115+212], %f1196;
	ld.f32 	%f1197, [%rd34+216];
	add.f32 	%f1198, %f1197, %f1061;
	st.f32 	[%rd115+216], %f1198;
	ld.f32 	%f1199, [%rd34+220];
	add.f32 	%f1200, %f1199, %f1064;
	st.f32 	[%rd115+220], %f1200;
	ld.f32 	%f1201, [%rd34+224];
	add.f32 	%f1202, %f1201, %f1067;
	st.f32 	[%rd115+224], %f1202;
	ld.f32 	%f1203, [%rd34+228];
	add.f32 	%f1204, %f1203, %f1070;
	st.f32 	[%rd115+228], %f1204;
	ld.f32 	%f1205, [%rd34+232];
	add.f32 	%f1206, %f1205, %f1073;
	st.f32 	[%rd115+232], %f1206;
	ld.f32 	%f1207, [%rd34+236];
	add.f32 	%f1208, %f1207, %f1076;
	st.f32 	[%rd115+236], %f1208;
	ld.f32 	%f1209, [%rd34+240];
	add.f32 	%f1210, %f1209, %f1079;
	st.f32 	[%rd115+240], %f1210;
	ld.f32 	%f1211, [%rd34+244];
	add.f32 	%f1212, %f1211, %f1082;
	st.f32 	[%rd115+244], %f1212;
	ld.f32 	%f1213, [%rd34+248];
	add.f32 	%f1214, %f1213, %f1085;
	st.f32 	[%rd115+248], %f1214;
	ld.f32 	%f1215, [%rd34+252];
	add.f32 	%f1216, %f1215, %f1088;
	st.f32 	[%rd115+252], %f1216;
	ld.f32 	%f1217, [%rd35];
	add.f32 	%f1218, %f1217, %f1090;
	st.f32 	[%rd115], %f1218;
	ld.f32 	%f1219, [%rd35+4];
	add.f32 	%f1220, %f1219, %f1092;
	st.f32 	[%rd115+4], %f1220;
	ld.f32 	%f1221, [%rd35+8];
	add.f32 	%f1222, %f1221, %f1094;
	st.f32 	[%rd115+8], %f1222;
	ld.f32 	%f1223, [%rd35+12];
	add.f32 	%f1224, %f1223, %f1096;
	st.f32 	[%rd115+12], %f1224;
	ld.f32 	%f1225, [%rd35+16];
	add.f32 	%f1226, %f1225, %f1098;
	st.f32 	[%rd115+16], %f1226;
	ld.f32 	%f1227, [%rd35+20];
	add.f32 	%f1228, %f1227, %f1100;
	st.f32 	[%rd115+20], %f1228;
	ld.f32 	%f1229, [%rd35+24];
	add.f32 	%f1230, %f1229, %f1102;
	st.f32 	[%rd115+24], %f1230;
	ld.f32 	%f1231, [%rd35+28];
	add.f32 	%f1232, %f1231, %f1104;
	st.f32 	[%rd115+28], %f1232;
	ld.f32 	%f1233, [%rd35+32];
	add.f32 	%f1234, %f1233, %f1106;
	st.f32 	[%rd115+32], %f1234;
	ld.f32 	%f1235, [%rd35+36];
	add.f32 	%f1236, %f1235, %f1108;
	st.f32 	[%rd115+36], %f1236;
	ld.f32 	%f1237, [%rd35+40];
	add.f32 	%f1238, %f1237, %f1110;
	st.f32 	[%rd115+40], %f1238;
	ld.f32 	%f1239, [%rd35+44];
	add.f32 	%f1240, %f1239, %f1112;
	st.f32 	[%rd115+44], %f1240;
	ld.f32 	%f1241, [%rd35+48];
	add.f32 	%f1242, %f1241, %f1114;
	st.f32 	[%rd115+48], %f1242;
	ld.f32 	%f1243, [%rd35+52];
	add.f32 	%f1244, %f1243, %f1116;
	st.f32 	[%rd115+52], %f1244;
	ld.f32 	%f1245, [%rd35+56];
	add.f32 	%f1246, %f1245, %f1118;
	st.f32 	[%rd115+56], %f1246;
	ld.f32 	%f1247, [%rd35+60];
	add.f32 	%f1248, %f1247, %f1120;
	st.f32 	[%rd115+60], %f1248;
	ld.f32 	%f1249, [%rd35+64];
	add.f32 	%f1250, %f1249, %f1122;
	st.f32 	[%rd115+64], %f1250;
	ld.f32 	%f1251, [%rd35+68];
	add.f32 	%f1252, %f1251, %f1124;
	st.f32 	[%rd115+68], %f1252;
	ld.f32 	%f1253, [%rd35+72];
	add.f32 	%f1254, %f1253, %f1126;
	st.f32 	[%rd115+72], %f1254;
	ld.f32 	%f1255, [%rd35+76];
	add.f32 	%f1256, %f1255, %f1128;
	st.f32 	[%rd115+76], %f1256;
	ld.f32 	%f1257, [%rd35+80];
	add.f32 	%f1258, %f1257, %f1130;
	st.f32 	[%rd115+80], %f1258;
	ld.f32 	%f1259, [%rd35+84];
	add.f32 	%f1260, %f1259, %f1132;
	st.f32 	[%rd115+84], %f1260;
	ld.f32 	%f1261, [%rd35+88];
	add.f32 	%f1262, %f1261, %f1134;
	st.f32 	[%rd115+88], %f1262;
	ld.f32 	%f1263, [%rd35+92];
	add.f32 	%f1264, %f1263, %f1136;
	st.f32 	[%rd115+92], %f1264;
	ld.f32 	%f1265, [%rd35+96];
	add.f32 	%f1266, %f1265, %f1138;
	st.f32 	[%rd115+96], %f1266;
	ld.f32 	%f1267, [%rd35+100];
	add.f32 	%f1268, %f1267, %f1140;
	st.f32 	[%rd115+100], %f1268;
	ld.f32 	%f1269, [%rd35+104];
	add.f32 	%f1270, %f1269, %f1142;
	st.f32 	[%rd115+104], %f1270;
	ld.f32 	%f1271, [%rd35+108];
	add.f32 	%f1272, %f1271, %f1144;
	st.f32 	[%rd115+108], %f1272;
	ld.f32 	%f1273, [%rd35+112];
	add.f32 	%f1274, %f1273, %f1146;
	st.f32 	[%rd115+112], %f1274;
	ld.f32 	%f1275, [%rd35+116];
	add.f32 	%f1276, %f1275, %f1148;
	st.f32 	[%rd115+116], %f1276;
	ld.f32 	%f1277, [%rd35+120];
	add.f32 	%f1278, %f1277, %f1150;
	st.f32 	[%rd115+120], %f1278;
	ld.f32 	%f1279, [%rd35+124];
	add.f32 	%f1280, %f1279, %f1152;
	st.f32 	[%rd115+124], %f1280;
	ld.f32 	%f1281, [%rd35+128];
	add.f32 	%f1282, %f1281, %f1154;
	st.f32 	[%rd115+128], %f1282;
	ld.f32 	%f1283, [%rd35+132];
	add.f32 	%f1284, %f1283, %f1156;
	st.f32 	[%rd115+132], %f1284;
	ld.f32 	%f1285, [%rd35+136];
	add.f32 	%f1286, %f1285, %f1158;
	st.f32 	[%rd115+136], %f1286;
	ld.f32 	%f1287, [%rd35+140];
	add.f32 	%f1288, %f1287, %f1160;
	st.f32 	[%rd115+140], %f1288;
	ld.f32 	%f1289, [%rd35+144];
	add.f32 	%f1290, %f1289, %f1162;
	st.f32 	[%rd115+144], %f1290;
	ld.f32 	%f1291, [%rd35+148];
	add.f32 	%f1292, %f1291, %f1164;
	st.f32 	[%rd115+148], %f1292;
	ld.f32 	%f1293, [%rd35+152];
	add.f32 	%f1294, %f1293, %f1166;
	st.f32 	[%rd115+152], %f1294;
	ld.f32 	%f1295, [%rd35+156];
	add.f32 	%f1296, %f1295, %f1168;
	st.f32 	[%rd115+156], %f1296;
	ld.f32 	%f1297, [%rd35+160];
	add.f32 	%f1298, %f1297, %f1170;
	st.f32 	[%rd115+160], %f1298;
	ld.f32 	%f1299, [%rd35+164];
	add.f32 	%f1300, %f1299, %f1172;
	st.f32 	[%rd115+164], %f1300;
	ld.f32 	%f1301, [%rd35+168];
	add.f32 	%f1302, %f1301, %f1174;
	st.f32 	[%rd115+168], %f1302;
	ld.f32 	%f1303, [%rd35+172];
	add.f32 	%f1304, %f1303, %f1176;
	st.f32 	[%rd115+172], %f1304;
	ld.f32 	%f1305, [%rd35+176];
	add.f32 	%f1306, %f1305, %f1178;
	st.f32 	[%rd115+176], %f1306;
	ld.f32 	%f1307, [%rd35+180];
	add.f32 	%f1308, %f1307, %f1180;
	st.f32 	[%rd115+180], %f1308;
	ld.f32 	%f1309, [%rd35+184];
	add.f32 	%f1310, %f1309, %f1182;
	st.f32 	[%rd115+184], %f1310;
	ld.f32 	%f1311, [%rd35+188];
	add.f32 	%f1312, %f1311, %f1184;
	st.f32 	[%rd115+188], %f1312;
	ld.f32 	%f1313, [%rd35+192];
	add.f32 	%f1314, %f1313, %f1186;
	st.f32 	[%rd115+192], %f1314;
	ld.f32 	%f1315, [%rd35+196];
	add.f32 	%f1316, %f1315, %f1188;
	st.f32 	[%rd115+196], %f1316;
	ld.f32 	%f1317, [%rd35+200];
	add.f32 	%f1318, %f1317, %f1190;
	st.f32 	[%rd115+200], %f1318;
	ld.f32 	%f1319, [%rd35+204];
	add.f32 	%f1320, %f1319, %f1192;
	st.f32 	[%rd115+204], %f1320;
	ld.f32 	%f1321, [%rd35+208];
	add.f32 	%f1322, %f1321, %f1194;
	st.f32 	[%rd115+208], %f1322;
	ld.f32 	%f1323, [%rd35+212];
	add.f32 	%f1324, %f1323, %f1196;
	st.f32 	[%rd115+212], %f1324;
	ld.f32 	%f1325, [%rd35+216];
	add.f32 	%f1326, %f1325, %f1198;
	st.f32 	[%rd115+216], %f1326;
	ld.f32 	%f1327, [%rd35+220];
	add.f32 	%f1328, %f1327, %f1200;
	st.f32 	[%rd115+220], %f1328;
	ld.f32 	%f1329, [%rd35+224];
	add.f32 	%f1330, %f1329, %f1202;
	st.f32 	[%rd115+224], %f1330;
	ld.f32 	%f1331, [%rd35+228];
	add.f32 	%f1332, %f1331, %f1204;
	st.f32 	[%rd115+228], %f1332;
	ld.f32 	%f1333, [%rd35+232];
	add.f32 	%f1334, %f1333, %f1206;
	st.f32 	[%rd115+232], %f1334;
	ld.f32 	%f1335, [%rd35+236];
	add.f32 	%f1336, %f1335, %f1208;
	st.f32 	[%rd115+236], %f1336;
	ld.f32 	%f1337, [%rd35+240];
	add.f32 	%f1338, %f1337, %f1210;
	st.f32 	[%rd115+240], %f1338;
	ld.f32 	%f1339, [%rd35+244];
	add.f32 	%f1340, %f1339, %f1212;
	st.f32 	[%rd115+244], %f1340;
	ld.f32 	%f1341, [%rd35+248];
	add.f32 	%f1342, %f1341, %f1214;
	st.f32 	[%rd115+248], %f1342;
	ld.f32 	%f1343, [%rd35+252];
	add.f32 	%f1344, %f1343, %f1216;
	st.f32 	[%rd115+252], %f1344;
	ld.f32 	%f1345, [%rd36];
	add.f32 	%f1346, %f1345, %f1218;
	st.f32 	[%rd115], %f1346;
	ld.f32 	%f1347, [%rd36+4];
	add.f32 	%f1348, %f1347, %f1220;
	st.f32 	[%rd115+4], %f1348;
	ld.f32 	%f1349, [%rd36+8];
	add.f32 	%f1350, %f1349, %f1222;
	st.f32 	[%rd115+8], %f1350;
	ld.f32 	%f1351, [%rd36+12];
	add.f32 	%f1352, %f1351, %f1224;
	st.f32 	[%rd115+12], %f1352;
	ld.f32 	%f1353, [%rd36+16];
	add.f32 	%f1354, %f1353, %f1226;
	st.f32 	[%rd115+16], %f1354;
	ld.f32 	%f1355, [%rd36+20];
	add.f32 	%f1356, %f1355, %f1228;
	st.f32 	[%rd115+20], %f1356;
	ld.f32 	%f1357, [%rd36+24];
	add.f32 	%f1358, %f1357, %f1230;
	st.f32 	[%rd115+24], %f1358;
	ld.f32 	%f1359, [%rd36+28];
	add.f32 	%f1360, %f1359, %f1232;
	st.f32 	[%rd115+28], %f1360;
	ld.f32 	%f1361, [%rd36+32];
	add.f32 	%f1362, %f1361, %f1234;
	st.f32 	[%rd115+32], %f1362;
	ld.f32 	%f1363, [%rd36+36];
	add.f32 	%f1364, %f1363, %f1236;
	st.f32 	[%rd115+36], %f1364;
	ld.f32 	%f1365, [%rd36+40];
	add.f32 	%f1366, %f1365, %f1238;
	st.f32 	[%rd115+40], %f1366;
	ld.f32 	%f1367, [%rd36+44];
	add.f32 	%f1368, %f1367, %f1240;
	st.f32 	[%rd115+44], %f1368;
	ld.f32 	%f1369, [%rd36+48];
	add.f32 	%f1370, %f1369, %f1242;
	st.f32 	[%rd115+48], %f1370;
	ld.f32 	%f1371, [%rd36+52];
	add.f32 	%f1372, %f1371, %f1244;
	st.f32 	[%rd115+52], %f1372;
	ld.f32 	%f1373, [%rd36+56];
	add.f32 	%f1374, %f1373, %f1246;
	st.f32 	[%rd115+56], %f1374;
	ld.f32 	%f1375, [%rd36+60];
	add.f32 	%f1376, %f1375, %f1248;
	st.f32 	[%rd115+60], %f1376;
	ld.f32 	%f1377, [%rd36+64];
	add.f32 	%f1378, %f1377, %f1250;
	st.f32 	[%rd115+64], %f1378;
	ld.f32 	%f1379, [%rd36+68];
	add.f32 	%f1380, %f1379, %f1252;
	st.f32 	[%rd115+68], %f1380;
	ld.f32 	%f1381, [%rd36+72];
	add.f32 	%f1382, %f1381, %f1254;
	st.f32 	[%rd115+72], %f1382;
	ld.f32 	%f1383, [%rd36+76];
	add.f32 	%f1384, %f1383, %f1256;
	st.f32 	[%rd115+76], %f1384;
	ld.f32 	%f1385, [%rd36+80];
	add.f32 	%f1386, %f1385, %f1258;
	st.f32 	[%rd115+80], %f1386;
	ld.f32 	%f1387, [%rd36+84];
	add.f32 	%f1388, %f1387, %f1260;
	st.f32 	[%rd115+84], %f1388;
	ld.f32 	%f1389, [%rd36+88];
	add.f32 	%f1390, %f1389, %f1262;
	st.f32 	[%rd115+88], %f1390;
	ld.f32 	%f1391, [%rd36+92];
	add.f32 	%f1392, %f1391, %f1264;
	st.f32 	[%rd115+92], %f1392;
	ld.f32 	%f1393, [%rd36+96];
	add.f32 	%f1394, %f1393, %f1266;
	st.f32 	[%rd115+96], %f1394;
	ld.f32 	%f1395, [%rd36+100];
	add.f32 	%f1396, %f1395, %f1268;
	st.f32 	[%rd115+100], %f1396;
	ld.f32 	%f1397, [%rd36+104];
	add.f32 	%f1398, %f1397, %f1270;
	st.f32 	[%rd115+104], %f1398;
	ld.f32 	%f1399, [%rd36+108];
	add.f32 	%f1400, %f1399, %f1272;
	st.f32 	[%rd115+108], %f1400;
	ld.f32 	%f1401, [%rd36+112];
	add.f32 	%f1402, %f1401, %f1274;
	st.f32 	[%rd115+112], %f1402;
	ld.f32 	%f1403, [%rd36+116];
	add.f32 	%f1404, %f1403, %f1276;
	st.f32 	[%rd115+116], %f1404;
	ld.f32 	%f1405, [%rd36+120];
	add.f32 	%f1406, %f1405, %f1278;
	st.f32 	[%rd115+120], %f1406;
	ld.f32 	%f1407, [%rd36+124];
	add.f32 	%f1408, %f1407, %f1280;
	st.f32 	[%rd115+124], %f1408;
	ld.f32 	%f1409, [%rd36+128];
	add.f32 	%f1410, %f1409, %f1282;
	st.f32 	[%rd115+128], %f1410;
	ld.f32 	%f1411, [%rd36+132];
	add.f32 	%f1412, %f1411, %f1284;
	st.f32 	[%rd115+132], %f1412;
	ld.f32 	%f1413, [%rd36+136];
	add.f32 	%f1414, %f1413, %f1286;
	st.f32 	[%rd115+136], %f1414;
	ld.f32 	%f1415, [%rd36+140];
	add.f32 	%f1416, %f1415, %f1288;
	st.f32 	[%rd115+140], %f1416;
	ld.f32 	%f1417, [%rd36+144];
	add.f32 	%f1418, %f1417, %f1290;
	st.f32 	[%rd115+144], %f1418;
	ld.f32 	%f1419, [%rd36+148];
	add.f32 	%f1420, %f1419, %f1292;
	st.f32 	[%rd115+148], %f1420;
	ld.f32 	%f1421, [%rd36+152];
	add.f32 	%f1422, %f1421, %f1294;
	st.f32 	[%rd115+152], %f1422;
	ld.f32 	%f1423, [%rd36+156];
	add.f32 	%f1424, %f1423, %f1296;
	st.f32 	[%rd115+156], %f1424;
	ld.f32 	%f1425, [%rd36+160];
	add.f32 	%f1426, %f1425, %f1298;
	st.f32 	[%rd115+160], %f1426;
	ld.f32 	%f1427, [%rd36+164];
	add.f32 	%f1428, %f1427, %f1300;
	st.f32 	[%rd115+164], %f1428;
	ld.f32 	%f1429, [%rd36+168];
	add.f32 	%f1430, %f1429, %f1302;
	st.f32 	[%rd115+168], %f1430;
	ld.f32 	%f1431, [%rd36+172];
	add.f32 	%f1432, %f1431, %f1304;
	st.f32 	[%rd115+172], %f1432;
	ld.f32 	%f1433, [%rd36+176];
	add.f32 	%f1434, %f1433, %f1306;
	st.f32 	[%rd115+176], %f1434;
	ld.f32 	%f1435, [%rd36+180];
	add.f32 	%f1436, %f1435, %f1308;
	st.f32 	[%rd115+180], %f1436;
	ld.f32 	%f1437, [%rd36+184];
	add.f32 	%f1438, %f1437, %f1310;
	st.f32 	[%rd115+184], %f1438;
	ld.f32 	%f1439, [%rd36+188];
	add.f32 	%f1440, %f1439, %f1312;
	st.f32 	[%rd115+188], %f1440;
	ld.f32 	%f1441, [%rd36+192];
	add.f32 	%f1442, %f1441, %f1314;
	st.f32 	[%rd115+192], %f1442;
	ld.f32 	%f1443, [%rd36+196];
	add.f32 	%f1444, %f1443, %f1316;
	st.f32 	[%rd115+196], %f1444;
	ld.f32 	%f1445, [%rd36+200];
	add.f32 	%f1446, %f1445, %f1318;
	st.f32 	[%rd115+200], %f1446;
	ld.f32 	%f1447, [%rd36+204];
	add.f32 	%f1448, %f1447, %f1320;
	st.f32 	[%rd115+204], %f1448;
	ld.f32 	%f1449, [%rd36+208];
	add.f32 	%f1450, %f1449, %f1322;
	st.f32 	[%rd115+208], %f1450;
	ld.f32 	%f1451, [%rd36+212];
	add.f32 	%f1452, %f1451, %f1324;
	st.f32 	[%rd115+212], %f1452;
	ld.f32 	%f1453, [%rd36+216];
	add.f32 	%f1454, %f1453, %f1326;
	st.f32 	[%rd115+216], %f1454;
	ld.f32 	%f1455, [%rd36+220];
	add.f32 	%f1456, %f1455, %f1328;
	st.f32 	[%rd115+220], %f1456;
	ld.f32 	%f1457, [%rd36+224];
	add.f32 	%f1458, %f1457, %f1330;
	st.f32 	[%rd115+224], %f1458;
	ld.f32 	%f1459, [%rd36+228];
	add.f32 	%f1460, %f1459, %f1332;
	st.f32 	[%rd115+228], %f1460;
	ld.f32 	%f1461, [%rd36+232];
	add.f32 	%f1462, %f1461, %f1334;
	st.f32 	[%rd115+232], %f1462;
	ld.f32 	%f1463, [%rd36+236];
	add.f32 	%f1464, %f1463, %f1336;
	st.f32 	[%rd115+236], %f1464;
	ld.f32 	%f1465, [%rd36+240];
	add.f32 	%f1466, %f1465, %f1338;
	st.f32 	[%rd115+240], %f1466;
	ld.f32 	%f1467, [%rd36+244];
	add.f32 	%f1468, %f1467, %f1340;
	st.f32 	[%rd115+244], %f1468;
	ld.f32 	%f1469, [%rd36+248];
	add.f32 	%f1470, %f1469, %f1342;
	st.f32 	[%rd115+248], %f1470;
	ld.f32 	%f1471, [%rd36+252];
	add.f32 	%f1472, %f1471, %f1344;
	st.f32 	[%rd115+252], %f1472;
	ld.f32 	%f1473, [%rd37];
	add.f32 	%f1474, %f1473, %f1346;
	st.f32 	[%rd115], %f1474;
	ld.f32 	%f1475, [%rd37+4];
	add.f32 	%f1476, %f1475, %f1348;
	st.f32 	[%rd115+4], %f1476;
	ld.f32 	%f1477, [%rd37+8];
	add.f32 	%f1478, %f1477, %f1350;
	st.f32 	[%rd115+8], %f1478;
	ld.f32 	%f1479, [%rd37+12];
	add.f32 	%f1480, %f1479, %f1352;
	st.f32 	[%rd115+12], %f1480;
	ld.f32 	%f1481, [%rd37+16];
	add.f32 	%f1482, %f1481, %f1354;
	st.f32 	[%rd115+16], %f1482;
	ld.f32 	%f1483, [%rd37+20];
	add.f32 	%f1484, %f1483, %f1356;
	st.f32 	[%rd115+20], %f1484;
	ld.f32 	%f1485, [%rd37+24];
	add.f32 	%f1486, %f1485, %f1358;
	st.f32 	[%rd115+24], %f1486;
	ld.f32 	%f1487, [%rd37+28];
	add.f32 	%f1488, %f1487, %f1360;
	st.f32 	[%rd115+28], %f1488;
	ld.f32 	%f1489, [%rd37+32];
	add.f32 	%f1490, %f1489, %f1362;
	st.f32 	[%rd115+32], %f1490;
	ld.f32 	%f1491, [%rd37+36];
	add.f32 	%f1492, %f1491, %f1364;
	st.f32 	[%rd115+36], %f1492;
	ld.f32 	%f1493, [%rd37+40];
	add.f32 	%f1494, %f1493, %f1366;
	st.f32 	[%rd115+40], %f1494;
	ld.f32 	%f1495, [%rd37+44];
	add.f32 	%f1496, %f1495, %f1368;
	st.f32 	[%rd115+44], %f1496;
	ld.f32 	%f1497, [%rd37+48];
	add.f32 	%f1498, %f1497, %f1370;
	st.f32 	[%rd115+48], %f1498;
	ld.f32 	%f1499, [%rd37+52];
	add.f32 	%f1500, %f1499, %f1372;
	st.f32 	[%rd115+52], %f1500;
	ld.f32 	%f1501, [%rd37+56];
	add.f32 	%f1502, %f1501, %f1374;
	st.f32 	[%rd115+56], %f1502;
	ld.f32 	%f1503, [%rd37+60];
	add.f32 	%f1504, %f1503, %f1376;
	st.f32 	[%rd115+60], %f1504;
	ld.f32 	%f1505, [%rd37+64];
	add.f32 	%f1506, %f1505, %f1378;
	st.f32 	[%rd115+64], %f1506;
	ld.f32 	%f1507, [%rd37+68];
	add.f32 	%f1508, %f1507, %f1380;
	st.f32 	[%rd115+68], %f1508;
	ld.f32 	%f1509, [%rd37+72];
	add.f32 	%f1510, %f1509, %f1382;
	st.f32 	[%rd115+72], %f1510;
	ld.f32 	%f1511, [%rd37+76];
	add.f32 	%f1512, %f1511, %f1384;
	st.f32 	[%rd115+76], %f1512;
	ld.f32 	%f1513, [%rd37+80];
	add.f32 	%f1514, %f1513, %f1386;
	st.f32 	[%rd115+80], %f1514;
	ld.f32 	%f1515, [%rd37+84];
	add.f32 	%f1516, %f1515, %f1388;
	st.f32 	[%rd115+84], %f1516;
	ld.f32 	%f1517, [%rd37+88];
	add.f32 	%f1518, %f1517, %f1390;
	st.f32 	[%rd115+88], %f1518;
	ld.f32 	%f1519, [%rd37+92];
	add.f32 	%f1520, %f1519, %f1392;
	st.f32 	[%rd115+92], %f1520;
	ld.f32 	%f1521, [%rd37+96];
	add.f32 	%f1522, %f1521, %f1394;
	st.f32 	[%rd115+96], %f1522;
	ld.f32 	%f1523, [%rd37+100];
	add.f32 	%f1524, %f1523, %f1396;
	st.f32 	[%rd115+100], %f1524;
	ld.f32 	%f1525, [%rd37+104];
	add.f32 	%f1526, %f1525, %f1398;
	st.f32 	[%rd115+104], %f1526;
	ld.f32 	%f1527, [%rd37+108];
	add.f32 	%f1528, %f1527, %f1400;
	st.f32 	[%rd115+108], %f1528;
	ld.f32 	%f1529, [%rd37+112];
	add.f32 	%f1530, %f1529, %f1402;
	st.f32 	[%rd115+112], %f1530;
	ld.f32 	%f1531, [%rd37+116];
	add.f32 	%f1532, %f1531, %f1404;
	st.f32 	[%rd115+116], %f1532;
	ld.f32 	%f1533, [%rd37+120];
	add.f32 	%f1534, %f1533, %f1406;
	st.f32 	[%rd115+120], %f1534;
	ld.f32 	%f1535, [%rd37+124];
	add.f32 	%f1536, %f1535, %f1408;
	st.f32 	[%rd115+124], %f1536;
	ld.f32 	%f1537, [%rd37+128];
	add.f32 	%f1538, %f1537, %f1410;
	st.f32 	[%rd115+128], %f1538;
	ld.f32 	%f1539, [%rd37+132];
	add.f32 	%f1540, %f1539, %f1412;
	st.f32 	[%rd115+132], %f1540;
	ld.f32 	%f1541, [%rd37+136];
	add.f32 	%f1542, %f1541, %f1414;
	st.f32 	[%rd115+136], %f1542;
	ld.f32 	%f1543, [%rd37+140];
	add.f32 	%f1544, %f1543, %f1416;
	st.f32 	[%rd115+140], %f1544;
	ld.f32 	%f1545, [%rd37+144];
	add.f32 	%f1546, %f1545, %f1418;
	st.f32 	[%rd115+144], %f1546;
	ld.f32 	%f1547, [%rd37+148];
	add.f32 	%f1548, %f1547, %f1420;
	st.f32 	[%rd115+148], %f1548;
	ld.f32 	%f1549, [%rd37+152];
	add.f32 	%f1550, %f1549, %f1422;
	st.f32 	[%rd115+152], %f1550;
	ld.f32 	%f1551, [%rd37+156];
	add.f32 	%f1552, %f1551, %f1424;
	st.f32 	[%rd115+156], %f1552;
	ld.f32 	%f1553, [%rd37+160];
	add.f32 	%f1554, %f1553, %f1426;
	st.f32 	[%rd115+160], %f1554;
	ld.f32 	%f1555, [%rd37+164];
	add.f32 	%f1556, %f1555, %f1428;
	st.f32 	[%rd115+164], %f1556;
	ld.f32 	%f1557, [%rd37+168];
	add.f32 	%f1558, %f1557, %f1430;
	st.f32 	[%rd115+168], %f1558;
	ld.f32 	%f1559, [%rd37+172];
	add.f32 	%f1560, %f1559, %f1432;
	st.f32 	[%rd115+172], %f1560;
	ld.f32 	%f1561, [%rd37+176];
	add.f32 	%f1562, %f1561, %f1434;
	st.f32 	[%rd115+176], %f1562;
	ld.f32 	%f1563, [%rd37+180];
	add.f32 	%f1564, %f1563, %f1436;
	st.f32 	[%rd115+180], %f1564;
	ld.f32 	%f1565, [%rd37+184];
	add.f32 	%f1566, %f1565, %f1438;
	st.f32 	[%rd115+184], %f1566;
	ld.f32 	%f1567, [%rd37+188];
	add.f32 	%f1568, %f1567, %f1440;
	st.f32 	[%rd115+188], %f1568;
	ld.f32 	%f1569, [%rd37+192];
	add.f32 	%f1570, %f1569, %f1442;
	st.f32 	[%rd115+192], %f1570;
	ld.f32 	%f1571, [%rd37+196];
	add.f32 	%f1572, %f1571, %f1444;
	st.f32 	[%rd115+196], %f1572;
	ld.f32 	%f1573, [%rd37+200];
	add.f32 	%f1574, %f1573, %f1446;
	st.f32 	[%rd115+200], %f1574;
	ld.f32 	%f1575, [%rd37+204];
	add.f32 	%f1576, %f1575, %f1448;
	st.f32 	[%rd115+204], %f1576;
	ld.f32 	%f1577, [%rd37+208];
	add.f32 	%f1578, %f1577, %f1450;
	st.f32 	[%rd115+208], %f1578;
	ld.f32 	%f1579, [%rd37+212];
	add.f32 	%f1580, %f1579, %f1452;
	st.f32 	[%rd115+212], %f1580;
	ld.f32 	%f1581, [%rd37+216];
	add.f32 	%f1582, %f1581, %f1454;
	st.f32 	[%rd115+216], %f1582;
	ld.f32 	%f1583, [%rd37+220];
	add.f32 	%f1584, %f1583, %f1456;
	st.f32 	[%rd115+220], %f1584;
	ld.f32 	%f1585, [%rd37+224];
	add.f32 	%f1586, %f1585, %f1458;
	st.f32 	[%rd115+224], %f1586;
	ld.f32 	%f1587, [%rd37+228];
	add.f32 	%f1588, %f1587, %f1460;
	st.f32 	[%rd115+228], %f1588;
	ld.f32 	%f1589, [%rd37+232];
	add.f32 	%f1590, %f1589, %f1462;
	st.f32 	[%rd115+232], %f1590;
	ld.f32 	%f1591, [%rd37+236];
	add.f32 	%f1592, %f1591, %f1464;
	st.f32 	[%rd115+236], %f1592;
	ld.f32 	%f1593, [%rd37+240];
	add.f32 	%f1594, %f1593, %f1466;
	st.f32 	[%rd115+240], %f1594;
	ld.f32 	%f1595, [%rd37+244];
	add.f32 	%f1596, %f1595, %f1468;
	st.f32 	[%rd115+244], %f1596;
	ld.f32 	%f1597, [%rd37+248];
	add.f32 	%f1598, %f1597, %f1470;
	st.f32 	[%rd115+248], %f1598;
	ld.f32 	%f1599, [%rd37+252];
	add.f32 	%f1600, %f1599, %f1472;
	st.f32 	[%rd115+252], %f1600;
	ld.f32 	%f1601, [%rd38];
	add.f32 	%f1602, %f1601, %f1474;
	st.f32 	[%rd115], %f1602;
	ld.f32 	%f1603, [%rd38+4];
	add.f32 	%f1604, %f1603, %f1476;
	st.f32 	[%rd115+4], %f1604;
	ld.f32 	%f1605, [%rd38+8];
	add.f32 	%f1606, %f1605, %f1478;
	st.f32 	[%rd115+8], %f1606;
	ld.f32 	%f1607, [%rd38+12];
	add.f32 	%f1608, %f1607, %f1480;
	st.f32 	[%rd115+12], %f1608;
	ld.f32 	%f1609, [%rd38+16];
	add.f32 	%f1610, %f1609, %f1482;
	st.f32 	[%rd115+16], %f1610;
	ld.f32 	%f1611, [%rd38+20];
	add.f32 	%f1612, %f1611, %f1484;
	st.f32 	[%rd115+20], %f1612;
	ld.f32 	%f1613, [%rd38+24];
	add.f32 	%f1614, %f1613, %f1486;
	st.f32 	[%rd115+24], %f1614;
	ld.f32 	%f1615, [%rd38+28];
	add.f32 	%f1616, %f1615, %f1488;
	st.f32 	[%rd115+28], %f1616;
	ld.f32 	%f1617, [%rd38+32];
	add.f32 	%f1618, %f1617, %f1490;
	st.f32 	[%rd115+32], %f1618;
	ld.f32 	%f1619, [%rd38+36];
	add.f32 	%f1620, %f1619, %f1492;
	st.f32 	[%rd115+36], %f1620;
	ld.f32 	%f1621, [%rd38+40];
	add.f32 	%f1622, %f1621, %f1494;
	st.f32 	[%rd115+40], %f1622;
	ld.f32 	%f1623, [%rd38+44];
	add.f32 	%f1624, %f1623, %f1496;
	st.f32 	[%rd115+44], %f1624;
	ld.f32 	%f1625, [%rd38+48];
	add.f32 	%f1626, %f1625, %f1498;
	st.f32 	[%rd115+48], %f1626;
	ld.f32 	%f1627, [%rd38+52];
	add.f32 	%f1628, %f1627, %f1500;
	st.f32 	[%rd115+52], %f1628;
	ld.f32 	%f1629, [%rd38+56];
	add.f32 	%f1630, %f1629, %f1502;
	st.f32 	[%rd115+56], %f1630;
	ld.f32 	%f1631, [%rd38+60];
	add.f32 	%f1632, %f1631, %f1504;
	st.f32 	[%rd115+60], %f1632;
	ld.f32 	%f1633, [%rd38+64];
	add.f32 	%f1634, %f1633, %f1506;
	st.f32 	[%rd115+64], %f1634;
	ld.f32 	%f1635, [%rd38+68];
	add.f32 	%f1636, %f1635, %f1508;
	st.f32 	[%rd115+68], %f1636;
	ld.f32 	%f1637, [%rd38+72];
	add.f32 	%f1638, %f1637, %f1510;
	st.f32 	[%rd115+72], %f1638;
	ld.f32 	%f1639, [%rd38+76];
	add.f32 	%f1640, %f1639, %f1512;
	st.f32 	[%rd115+76], %f1640;
	ld.f32 	%f1641, [%rd38+80];
	add.f32 	%f1642, %f1641, %f1514;
	st.f32 	[%rd115+80], %f1642;
	ld.f32 	%f1643, [%rd38+84];
	add.f32 	%f1644, %f1643, %f1516;
	st.f32 	[%rd115+84], %f1644;
	ld.f32 	%f1645, [%rd38+88];
	add.f32 	%f1646, %f1645, %f1518;
	st.f32 	[%rd115+88], %f1646;
	ld.f32 	%f1647, [%rd38+92];
	add.f32 	%f1648, %f1647, %f1520;
	st.f32 	[%rd115+92], %f1648;
	ld.f32 	%f1649, [%rd38+96];
	add.f32 	%f1650, %f1649, %f1522;
	st.f32 	[%rd115+96], %f1650;
	ld.f32 	%f1651, [%rd38+100];
	add.f32 	%f1652, %f1651, %f1524;
	st.f32 	[%rd115+100], %f1652;
	ld.f32 	%f1653, [%rd38+104];
	add.f32 	%f1654, %f1653, %f1526;
	st.f32 	[%rd115+104], %f1654;
	ld.f32 	%f1655, [%rd38+108];
	add.f32 	%f1656, %f1655, %f1528;
	st.f32 	[%rd115+108], %f1656;
	ld.f32 	%f1657, [%rd38+112];
	add.f32 	%f1658, %f1657, %f1530;
	st.f32 	[%rd115+112], %f1658;
	ld.f32 	%f1659, [%rd38+116];
	add.f32 	%f1660, %f1659, %f1532;
	st.f32 	[%rd115+116], %f1660;
	ld.f32 	%f1661, [%rd38+120];
	add.f32 	%f1662, %f1661, %f1534;
	st.f32 	[%rd115+120], %f1662;
	ld.f32 	%f1663, [%rd38+124];
	add.f32 	%f1664, %f1663, %f1536;
	st.f32 	[%rd115+124], %f1664;
	ld.f32 	%f1665, [%rd38+128];
	add.f32 	%f1666, %f1665, %f1538;
	st.f32 	[%rd115+128], %f1666;
	ld.f32 	%f1667, [%rd38+132];
	add.f32 	%f1668, %f1667, %f1540;
	st.f32 	[%rd115+132], %f1668;
	ld.f32 	%f1669, [%rd38+136];
	add.f32 	%f1670, %f1669, %f1542;
	st.f32 	[%rd115+136], %f1670;
	ld.f32 	%f1671, [%rd38+140];
	add.f32 	%f1672, %f1671, %f1544;
	st.f32 	[%rd115+140], %f1672;
	ld.f32 	%f1673, [%rd38+144];
	add.f32 	%f1674, %f1673, %f1546;
	st.f32 	[%rd115+144], %f1674;
	ld.f32 	%f1675, [%rd38+148];
	add.f32 	%f1676, %f1675, %f1548;
	st.f32 	[%rd115+148], %f1676;
	ld.f32 	%f1677, [%rd38+152];
	add.f32 	%f1678, %f1677, %f1550;
	st.f32 	[%rd115+152], %f1678;
	ld.f32 	%f1679, [%rd38+156];
	add.f32 	%f1680, %f1679, %f1552;
	st.f32 	[%rd115+156], %f1680;
	ld.f32 	%f1681, [%rd38+160];
	add.f32 	%f1682, %f1681, %f1554;
	st.f32 	[%rd115+160], %f1682;
	ld.f32 	%f1683, [%rd38+164];
	add.f32 	%f1684, %f1683, %f1556;
	st.f32 	[%rd115+164], %f1684;
	ld.f32 	%f1685, [%rd38+168];
	add.f32 	%f1686, %f1685, %f1558;
	st.f32 	[%rd115+168], %f1686;
	ld.f32 	%f1687, [%rd38+172];
	add.f32 	%f1688, %f1687, %f1560;
	st.f32 	[%rd115+172], %f1688;
	ld.f32 	%f1689, [%rd38+176];
	add.f32 	%f1690, %f1689, %f1562;
	st.f32 	[%rd115+176], %f1690;
	ld.f32 	%f1691, [%rd38+180];
	add.f32 	%f1692, %f1691, %f1564;
	st.f32 	[%rd115+180], %f1692;
	ld.f32 	%f1693, [%rd38+184];
	add.f32 	%f1694, %f1693, %f1566;
	st.f32 	[%rd115+184], %f1694;
	ld.f32 	%f1695, [%rd38+188];
	add.f32 	%f1696, %f1695, %f1568;
	st.f32 	[%rd115+188], %f1696;
	ld.f32 	%f1697, [%rd38+192];
	add.f32 	%f1698, %f1697, %f1570;
	st.f32 	[%rd115+192], %f1698;
	ld.f32 	%f1699, [%rd38+196];
	add.f32 	%f1700, %f1699, %f1572;
	st.f32 	[%rd115+196], %f1700;
	ld.f32 	%f1701, [%rd38+200];
	add.f32 	%f1702, %f1701, %f1574;
	st.f32 	[%rd115+200], %f1702;
	ld.f32 	%f1703, [%rd38+204];
	add.f32 	%f1704, %f1703, %f1576;
	st.f32 	[%rd115+204], %f1704;
	ld.f32 	%f1705, [%rd38+208];
	add.f32 	%f1706, %f1705, %f1578;
	st.f32 	[%rd115+208], %f1706;
	ld.f32 	%f1707, [%rd38+212];
	add.f32 	%f1708, %f1707, %f1580;
	st.f32 	[%rd115+212], %f1708;
	ld.f32 	%f1709, [%rd38+216];
	add.f32 	%f1710, %f1709, %f1582;
	st.f32 	[%rd115+216], %f1710;
	ld.f32 	%f1711, [%rd38+220];
	add.f32 	%f1712, %f1711, %f1584;
	st.f32 	[%rd115+220], %f1712;
	ld.f32 	%f1713, [%rd38+224];
	add.f32 	%f1714, %f1713, %f1586;
	st.f32 	[%rd115+224], %f1714;
	ld.f32 	%f1715, [%rd38+228];
	add.f32 	%f1716, %f1715, %f1588;
	st.f32 	[%rd115+228], %f1716;
	ld.f32 	%f1717, [%rd38+232];
	add.f32 	%f1718, %f1717, %f1590;
	st.f32 	[%rd115+232], %f1718;
	ld.f32 	%f1719, [%rd38+236];
	add.f32 	%f1720, %f1719, %f1592;
	st.f32 	[%rd115+236], %f1720;
	ld.f32 	%f1721, [%rd38+240];
	add.f32 	%f1722, %f1721, %f1594;
	st.f32 	[%rd115+240], %f1722;
	ld.f32 	%f1723, [%rd38+244];
	add.f32 	%f1724, %f1723, %f1596;
	st.f32 	[%rd115+244], %f1724;
	ld.f32 	%f1725, [%rd38+248];
	add.f32 	%f1726, %f1725, %f1598;
	st.f32 	[%rd115+248], %f1726;
	ld.f32 	%f1727, [%rd38+252];
	add.f32 	%f1728, %f1727, %f1600;
	st.f32 	[%rd115+252], %f1728;
	ld.f32 	%f1729, [%rd39];
	add.f32 	%f8384, %f1729, %f1602;
	st.f32 	[%rd115], %f8384;
	ld.f32 	%f1730, [%rd39+4];
	add.f32 	%f8383, %f1730, %f1604;
	st.f32 	[%rd115+4], %f8383;
	ld.f32 	%f1731, [%rd39+8];
	add.f32 	%f8382, %f1731, %f1606;
	st.f32 	[%rd115+8], %f8382;
	ld.f32 	%f1732, [%rd39+12];
	add.f32 	%f8381, %f1732, %f1608;
	st.f32 	[%rd115+12], %f8381;
	ld.f32 	%f1733, [%rd39+16];
	add.f32 	%f8380, %f1733, %f1610;
	st.f32 	[%rd115+16], %f8380;
	ld.f32 	%f1734, [%rd39+20];
	add.f32 	%f8379, %f1734, %f1612;
	st.f32 	[%rd115+20], %f8379;
	ld.f32 	%f1735, [%rd39+24];
	add.f32 	%f8378, %f1735, %f1614;
	st.f32 	[%rd115+24], %f8378;
	ld.f32 	%f1736, [%rd39+28];
	add.f32 	%f8377, %f1736, %f1616;
	st.f32 	[%rd115+28], %f8377;
	ld.f32 	%f1737, [%rd39+32];
	add.f32 	%f8376, %f1737, %f1618;
	st.f32 	[%rd115+32], %f8376;
	ld.f32 	%f1738, [%rd39+36];
	add.f32 	%f8375, %f1738, %f1620;
	st.f32 	[%rd115+36], %f8375;
	ld.f32 	%f1739, [%rd39+40];
	add.f32 	%f8374, %f1739, %f1622;
	st.f32 	[%rd115+40], %f8374;
	ld.f32 	%f1740, [%rd39+44];
	add.f32 	%f8373, %f1740, %f1624;
	st.f32 	[%rd115+44], %f8373;
	ld.f32 	%f1741, [%rd39+48];
	add.f32 	%f8372, %f1741, %f1626;
	st.f32 	[%rd115+48], %f8372;
	ld.f32 	%f1742, [%rd39+52];
	add.f32 	%f8371, %f1742, %f1628;
	st.f32 	[%rd115+52], %f8371;
	ld.f32 	%f1743, [%rd39+56];
	add.f32 	%f8370, %f1743, %f1630;
	st.f32 	[%rd115+56], %f8370;
	ld.f32 	%f1744, [%rd39+60];
	add.f32 	%f8369, %f1744, %f1632;
	st.f32 	[%rd115+60], %f8369;
	ld.f32 	%f1745, [%rd39+64];
	add.f32 	%f8368, %f1745, %f1634;
	st.f32 	[%rd115+64], %f8368;
	ld.f32 	%f1746, [%rd39+68];
	add.f32 	%f8367, %f1746, %f1636;
	st.f32 	[%rd115+68], %f8367;
	ld.f32 	%f1747, [%rd39+72];
	add.f32 	%f8366, %f1747, %f1638;
	st.f32 	[%rd115+72], %f8366;
	ld.f32 	%f1748, [%rd39+76];
	add.f32 	%f8365, %f1748, %f1640;
	st.f32 	[%rd115+76], %f8365;
	ld.f32 	%f1749, [%rd39+80];
	add.f32 	%f8364, %f1749, %f1642;
	st.f32 	[%rd115+80], %f8364;
	ld.f32 	%f1750, [%rd39+84];
	add.f32 	%f8363, %f1750, %f1644;
	st.f32 	[%rd115+84], %f8363;
	ld.f32 	%f1751, [%rd39+88];
	add.f32 	%f8362, %f1751, %f1646;
	st.f32 	[%rd115+88], %f8362;
	ld.f32 	%f1752, [%rd39+92];
	add.f32 	%f8361, %f1752, %f1648;
	st.f32 	[%rd115+92], %f8361;
	ld.f32 	%f1753, [%rd39+96];
	add.f32 	%f8360, %f1753, %f1650;
	st.f32 	[%rd115+96], %f8360;
	ld.f32 	%f1754, [%rd39+100];
	add.f32 	%f8359, %f1754, %f1652;
	st.f32 	[%rd115+100], %f8359;
	ld.f32 	%f1755, [%rd39+104];
	add.f32 	%f8358, %f1755, %f1654;
	st.f32 	[%rd115+104], %f8358;
	ld.f32 	%f1756, [%rd39+108];
	add.f32 	%f8357, %f1756, %f1656;
	st.f32 	[%rd115+108], %f8357;
	ld.f32 	%f1757, [%rd39+112];
	add.f32 	%f8356, %f1757, %f1658;
	st.f32 	[%rd115+112], %f8356;
	ld.f32 	%f1758, [%rd39+116];
	add.f32 	%f8355, %f1758, %f1660;
	st.f32 	[%rd115+116], %f8355;
	ld.f32 	%f1759, [%rd39+120];
	add.f32 	%f8354, %f1759, %f1662;
	st.f32 	[%rd115+120], %f8354;
	ld.f32 	%f1760, [%rd39+124];
	add.f32 	%f8353, %f1760, %f1664;
	st.f32 	[%rd115+124], %f8353;
	ld.f32 	%f1761, [%rd39+128];
	add.f32 	%f8352, %f1761, %f1666;
	st.f32 	[%rd115+128], %f8352;
	ld.f32 	%f1762, [%rd39+132];
	add.f32 	%f8351, %f1762, %f1668;
	st.f32 	[%rd115+132], %f8351;
	ld.f32 	%f1763, [%rd39+136];
	add.f32 	%f8350, %f1763, %f1670;
	st.f32 	[%rd115+136], %f8350;
	ld.f32 	%f1764, [%rd39+140];
	add.f32 	%f8349, %f1764, %f1672;
	st.f32 	[%rd115+140], %f8349;
	ld.f32 	%f1765, [%rd39+144];
	add.f32 	%f8348, %f1765, %f1674;
	st.f32 	[%rd115+144], %f8348;
	ld.f32 	%f1766, [%rd39+148];
	add.f32 	%f8347, %f1766, %f1676;
	st.f32 	[%rd115+148], %f8347;
	ld.f32 	%f1767, [%rd39+152];
	add.f32 	%f8346, %f1767, %f1678;
	st.f32 	[%rd115+152], %f8346;
	ld.f32 	%f1768, [%rd39+156];
	add.f32 	%f8345, %f1768, %f1680;
	st.f32 	[%rd115+156], %f8345;
	ld.f32 	%f1769, [%rd39+160];
	add.f32 	%f8344, %f1769, %f1682;
	st.f32 	[%rd115+160], %f8344;
	ld.f32 	%f1770, [%rd39+164];
	add.f32 	%f8343, %f1770, %f1684;
	st.f32 	[%rd115+164], %f8343;
	ld.f32 	%f1771, [%rd39+168];
	add.f32 	%f8342, %f1771, %f1686;
	st.f32 	[%rd115+168], %f8342;
	ld.f32 	%f1772, [%rd39+172];
	add.f32 	%f8341, %f1772, %f1688;
	st.f32 	[%rd115+172], %f8341;
	ld.f32 	%f1773, [%rd39+176];
	add.f32 	%f8340, %f1773, %f1690;
	st.f32 	[%rd115+176], %f8340;
	ld.f32 	%f1774, [%rd39+180];
	add.f32 	%f8339, %f1774, %f1692;
	st.f32 	[%rd115+180], %f8339;
	ld.f32 	%f1775, [%rd39+184];
	add.f32 	%f8338, %f1775, %f1694;
	st.f32 	[%rd115+184], %f8338;
	ld.f32 	%f1776, [%rd39+188];
	add.f32 	%f8337, %f1776, %f1696;
	st.f32 	[%rd115+188], %f8337;
	ld.f32 	%f1777, [%rd39+192];
	add.f32 	%f8336, %f1777, %f1698;
	st.f32 	[%rd115+192], %f8336;
	ld.f32 	%f1778, [%rd39+196];
	add.f32 	%f8335, %f1778, %f1700;
	st.f32 	[%rd115+196], %f8335;
	ld.f32 	%f1779, [%rd39+200];
	add.f32 	%f8334, %f1779, %f1702;
	st.f32 	[%rd115+200], %f8334;
	ld.f32 	%f1780, [%rd39+204];
	add.f32 	%f8333, %f1780, %f1704;
	st.f32 	[%rd115+204], %f8333;
	ld.f32 	%f1781, [%rd39+208];
	add.f32 	%f8332, %f1781, %f1706;
	st.f32 	[%rd115+208], %f8332;
	ld.f32 	%f1782, [%rd39+212];
	add.f32 	%f8331, %f1782, %f1708;
	st.f32 	[%rd115+212], %f8331;
	ld.f32 	%f1783, [%rd39+216];
	add.f32 	%f8330, %f1783, %f1710;
	st.f32 	[%rd115+216], %f8330;
	ld.f32 	%f1784, [%rd39+220];
	add.f32 	%f8329, %f1784, %f1712;
	st.f32 	[%rd115+220], %f8329;
	ld.f32 	%f1785, [%rd39+224];
	add.f32 	%f8328, %f1785, %f1714;
	st.f32 	[%rd115+224], %f8328;
	ld.f32 	%f1786, [%rd39+228];
	add.f32 	%f8327, %f1786, %f1716;
	st.f32 	[%rd115+228], %f8327;
	ld.f32 	%f1787, [%rd39+232];
	add.f32 	%f8326, %f1787, %f1718;
	st.f32 	[%rd115+232], %f8326;
	ld.f32 	%f1788, [%rd39+236];
	add.f32 	%f8325, %f1788, %f1720;
	st.f32 	[%rd115+236], %f8325;
	ld.f32 	%f1789, [%rd39+240];
	add.f32 	%f8324, %f1789, %f1722;
	st.f32 	[%rd115+240], %f8324;
	ld.f32 	%f1790, [%rd39+244];
	add.f32 	%f8323, %f1790, %f1724;
	st.f32 	[%rd115+244], %f8323;
	ld.f32 	%f1791, [%rd39+248];
	add.f32 	%f8322, %f1791, %f1726;
	st.f32 	[%rd115+248], %f8322;
	ld.f32 	%f1792, [%rd39+252];
	add.f32 	%f8321, %f1792, %f1728;
	st.f32 	[%rd115+252], %f8321;
	shl.b32 	%r61, %r56, 11;
	cvt.s64.s32 	%rd11, %r61;
	sub.s64 	%rd40, %rd25, %rd113;
	setp.lt.u64 	%p2, %rd40, %rd11;
	@%p2 bra 	$L__BB16_47;
	cvt.u64.u32 	%rd41, %r35;
	add.s64 	%rd42, %rd113, %rd11;
	add.s64 	%rd43, %rd42, %rd41;
	shl.b64 	%rd44, %rd43, 3;
	add.s64 	%rd112, %rd2, %rd44;
$L__BB16_42:
	cvt.s64.s32 	%rd45, %r61;
	add.s64 	%rd113, %rd113, %rd45;
	add.s64 	%rd46, %rd25, -2048;
	setp.gt.u64 	%p3, %rd113, %rd46;
	@%p3 bra 	$L__BB16_44;
	cvt.u64.u32 	%rd47, %r35;
	add.s64 	%rd48, %rd113, %rd47;
	shl.b64 	%rd49, %rd48, 3;
	add.s64 	%rd50, %rd2, %rd49;
	ld.global.u64 	%rd51, [%rd50];
	ld.global.u64 	%rd52, [%rd50+2048];
	ld.global.u64 	%rd53, [%rd50+4096];
	ld.global.u64 	%rd54, [%rd50+6144];
	ld.global.u64 	%rd55, [%rd50+8192];
	ld.global.u64 	%rd56, [%rd50+10240];
	ld.global.u64 	%rd57, [%rd50+12288];
	ld.global.u64 	%rd58, [%rd50+14336];
	ld.f32 	%f1793, [%rd51];
	add.f32 	%f1794, %f1793, %f8384;
	st.f32 	[%rd115], %f1794;
	ld.f32 	%f1795, [%rd51+4];
	add.f32 	%f1796, %f1795, %f8383;
	st.f32 	[%rd115+4], %f1796;
	ld.f32 	%f1797, [%rd51+8];
	add.f32 	%f1798, %f1797, %f8382;
	st.f32 	[%rd115+8], %f1798;
	ld.f32 	%f1799, [%rd51+12];
	add.f32 	%f1800, %f1799, %f8381;
	st.f32 	[%rd115+12], %f1800;
	ld.f32 	%f1801, [%rd51+16];
	add.f32 	%f1802, %f1801, %f8380;
	st.f32 	[%rd115+16], %f1802;
	ld.f32 	%f1803, [%rd51+20];
	add.f32 	%f1804, %f1803, %f8379;
	st.f32 	[%rd115+20], %f1804;
	ld.f32 	%f1805, [%rd51+24];
	add.f32 	%f1806, %f1805, %f8378;
	st.f32 	[%rd115+24], %f1806;
	ld.f32 	%f1807, [%rd51+28];
	add.f32 	%f1808, %f1807, %f8377;
	st.f32 	[%rd115+28], %f1808;
	ld.f32 	%f1809, [%rd51+32];
	add.f32 	%f1810, %f1809, %f8376;
	st.f32 	[%rd115+32], %f1810;
	ld.f32 	%f1811, [%rd51+36];
	add.f32 	%f1812, %f1811, %f8375;
	st.f32 	[%rd115+36], %f1812;
	ld.f32 	%f1813, [%rd51+40];
	add.f32 	%f1814, %f1813, %f8374;
	st.f32 	[%rd115+40], %f1814;
	ld.f32 	%f1815, [%rd51+44];
	add.f32 	%f1816, %f1815, %f8373;
	st.f32 	[%rd115+44], %f1816;
	ld.f32 	%f1817, [%rd51+48];
	add.f32 	%f1818, %f1817, %f8372;
	st.f32 	[%rd115+48], %f1818;
	ld.f32 	%f1819, [%rd51+52];
	add.f32 	%f1820, %f1819, %f8371;
	st.f32 	[%rd115+52], %f1820;
	ld.f32 	%f1821, [%rd51+56];
	add.f32 	%f1822, %f1821, %f8370;
	st.f32 	[%rd115+56], %f1822;
	ld.f32 	%f1823, [%rd51+60];
	add.f32 	%f1824, %f1823, %f8369;
	st.f32 	[%rd115+60], %f1824;
	ld.f32 	%f1825, [%rd51+64];
	add.f32 	%f1826, %f1825, %f8368;
	st.f32 	[%rd115+64], %f1826;
	ld.f32 	%f1827, [%rd51+68];
	add.f32 	%f1828, %f1827, %f8367;
	st.f32 	[%rd115+68], %f1828;
	ld.f32 	%f1829, [%rd51+72];
	add.f32 	%f1830, %f1829, %f8366;
	st.f32 	[%rd115+72], %f1830;
	ld.f32 	%f1831, [%rd51+76];
	add.f32 	%f1832, %f1831, %f8365;
	st.f32 	[%rd115+76], %f1832;
	ld.f32 	%f1833, [%rd51+80];
	add.f32 	%f1834, %f1833, %f8364;
	st.f32 	[%rd115+80], %f1834;
	ld.f32 	%f1835, [%rd51+84];
	add.f32 	%f1836, %f1835, %f8363;
	st.f32 	[%rd115+84], %f1836;
	ld.f32 	%f1837, [%rd51+88];
	add.f32 	%f1838, %f1837, %f8362;
	st.f32 	[%rd115+88], %f1838;
	ld.f32 	%f1839, [%rd51+92];
	add.f32 	%f1840, %f1839, %f8361;
	st.f32 	[%rd115+92], %f1840;
	ld.f32 	%f1841, [%rd51+96];
	add.f32 	%f1842, %f1841, %f8360;
	st.f32 	[%rd115+96], %f1842;
	ld.f32 	%f1843, [%rd51+100];
	add.f32 	%f1844, %f1843, %f8359;
	st.f32 	[%rd115+100], %f1844;
	ld.f32 	%f1845, [%rd51+104];
	add.f32 	%f1846, %f1845, %f8358;
	st.f32 	[%rd115+104], %f1846;
	ld.f32 	%f1847, [%rd51+108];
	add.f32 	%f1848, %f1847, %f8357;
	st.f32 	[%rd115+108], %f1848;
	ld.f32 	%f1849, [%rd51+112];
	add.f32 	%f1850, %f1849, %f8356;
	st.f32 	[%rd115+112], %f1850;
	ld.f32 	%f1851, [%rd51+116];
	add.f32 	%f1852, %f1851, %f8355;
	st.f32 	[%rd115+116], %f1852;
	ld.f32 	%f1853, [%rd51+120];
	add.f32 	%f1854, %f1853, %f8354;
	st.f32 	[%rd115+120], %f1854;
	ld.f32 	%f1855, [%rd51+124];
	add.f32 	%f1856, %f1855, %f8353;
	st.f32 	[%rd115+124], %f1856;
	ld.f32 	%f1857, [%rd51+128];
	add.f32 	%f1858, %f1857, %f8352;
	st.f32 	[%rd115+128], %f1858;
	ld.f32 	%f1859, [%rd51+132];
	add.f32 	%f1860, %f1859, %f8351;
	st.f32 	[%rd115+132], %f1860;
	ld.f32 	%f1861, [%rd51+136];
	add.f32 	%f1862, %f1861, %f8350;
	st.f32 	[%rd115+136], %f1862;
	ld.f32 	%f1863, [%rd51+140];
	add.f32 	%f1864, %f1863, %f8349;
	st.f32 	[%rd115+140], %f1864;
	ld.f32 	%f1865, [%rd51+144];
	add.f32 	%f1866, %f1865, %f8348;
	st.f32 	[%rd115+144], %f1866;
	ld.f32 	%f1867, [%rd51+148];
	add.f32 	%f1868, %f1867, %f8347;
	st.f32 	[%rd115+148], %f1868;
	ld.f32 	%f1869, [%rd51+152];
	add.f32 	%f1870, %f1869, %f8346;
	st.f32 	[%rd115+152], %f1870;
	ld.f32 	%f1871, [%rd51+156];
	add.f32 	%f1872, %f1871, %f8345;
	st.f32 	[%rd115+156], %f1872;
	ld.f32 	%f1873, [%rd51+160];
	add.f32 	%f1874, %f1873, %f8344;
	st.f32 	[%rd115+160], %f1874;
	ld.f32 	%f1875, [%rd51+164];
	add.f32 	%f1876, %f1875, %f8343;
	st.f32 	[%rd115+164], %f1876;
	ld.f32 	%f1877, [%rd51+168];
	add.f32 	%f1878, %f1877, %f8342;
	st.f32 	[%rd115+168], %f1878;
	ld.f32 	%f1879, [%rd51+172];
	add.f32 	%f1880, %f1879, %f8341;
	st.f32 	[%rd115+172], %f1880;
	ld.f32 	%f1881, [%rd51+176];
	add.f32 	%f1882, %f1881, %f8340;
	st.f32 	[%rd115+176], %f1882;
	ld.f32 	%f1883, [%rd51+180];
	add.f32 	%f1884, %f1883, %f8339;
	st.f32 	[%rd115+180], %f1884;
	ld.f32 	%f1885, [%rd51+184];
	add.f32 	%f1886, %f1885, %f8338;
	st.f32 	[%rd115+184], %f1886;
	ld.f32 	%f1887, [%rd51+188];
	add.f32 	%f1888, %f1887, %f8337;
	st.f32 	[%rd115+188], %f1888;
	ld.f32 	%f1889, [%rd51+192];
	add.f32 	%f1890, %f1889, %f8336;
	st.f32 	[%rd115+192], %f1890;
	ld.f32 	%f1891, [%rd51+196];
	add.f32 	%f1892, %f1891, %f8335;
	st.f32 	[%rd115+196], %f1892;
	ld.f32 	%f1893, [%rd51+200];
	add.f32 	%f1894, %f1893, %f8334;
	st.f32 	[%rd115+200], %f1894;
	ld.f32 	%f1895, [%rd51+204];
	add.f32 	%f1896, %f1895, %f8333;
	st.f32 	[%rd115+204], %f1896;
	ld.f32 	%f1897, [%rd51+208];
	add.f32 	%f1898, %f1897, %f8332;
	st.f32 	[%rd115+208], %f1898;
	ld.f32 	%f1899, [%rd51+212];
	add.f32 	%f1900, %f1899, %f8331;
	st.f32 	[%rd115+212], %f1900;
	ld.f32 	%f1901, [%rd51+216];
	add.f32 	%f1902, %f1901, %f8330;
	st.f32 	[%rd115+216], %f1902;
	ld.f32 	%f1903, [%rd51+220];
	add.f32 	%f1904, %f1903, %f8329;
	st.f32 	[%rd115+220], %f1904;
	ld.f32 	%f1905, [%rd51+224];
	add.f32 	%f1906, %f1905, %f8328;
	st.f32 	[%rd115+224], %f1906;
	ld.f32 	%f1907, [%rd51+228];
	add.f32 	%f1908, %f1907, %f8327;
	st.f32 	[%rd115+228], %f1908;
	ld.f32 	%f1909, [%rd51+232];
	add.f32 	%f1910, %f1909, %f8326;
	st.f32 	[%rd115+232], %f1910;
	ld.f32 	%f1911, [%rd51+236];
	add.f32 	%f1912, %f1911, %f8325;
	st.f32 	[%rd115+236], %f1912;
	ld.f32 	%f1913, [%rd51+240];
	add.f32 	%f1914, %f1913, %f8324;
	st.f32 	[%rd115+240], %f1914;
	ld.f32 	%f1915, [%rd51+244];
	add.f32 	%f1916, %f1915, %f8323;
	st.f32 	[%rd115+244], %f1916;
	ld.f32 	%f1917, [%rd51+248];
	add.f32 	%f1918, %f1917, %f8322;
	st.f32 	[%rd115+248], %f1918;
	ld.f32 	%f1919, [%rd51+252];
	add.f32 	%f1920, %f1919, %f8321;
	st.f32 	[%rd115+252], %f1920;
	ld.f32 	%f1921, [%rd52];
	add.f32 	%f1922, %f1921, %f1794;
	st.f32 	[%rd115], %f1922;
	ld.f32 	%f1923, [%rd52+4];
	add.f32 	%f1924, %f1923, %f1796;
	st.f32 	[%rd115+4], %f1924;
	ld.f32 	%f1925, [%rd52+8];
	add.f32 	%f1926, %f1925, %f1798;
	st.f32 	[%rd115+8], %f1926;
	ld.f32 	%f1927, [%rd52+12];
	add.f32 	%f1928, %f1927, %f1800;
	st.f32 	[%rd115+12], %f1928;
	ld.f32 	%f1929, [%rd52+16];
	add.f32 	%f1930, %f1929, %f1802;
	st.f32 	[%rd115+16], %f1930;
	ld.f32 	%f1931, [%rd52+20];
	add.f32 	%f1932, %f1931, %f1804;
	st.f32 	[%rd115+20], %f1932;
	ld.f32 	%f1933, [%rd52+24];
	add.f32 	%f1934, %f1933, %f1806;
	st.f32 	[%rd115+24], %f1934;
	ld.f32 	%f1935, [%rd52+28];
	add.f32 	%f1936, %f1935, %f1808;
	st.f32 	[%rd115+28], %f1936;
	ld.f32 	%f1937, [%rd52+32];
	add.f32 	%f1938, %f1937, %f1810;
	st.f32 	[%rd115+32], %f1938;
	ld.f32 	%f1939, [%rd52+36];
	add.f32 	%f1940, %f1939, %f1812;
	st.f32 	[%rd115+36], %f1940;
	ld.f32 	%f1941, [%rd52+40];
	add.f32 	%f1942, %f1941, %f1814;
	st.f32 	[%rd115+40], %f1942;
	ld.f32 	%f1943, [%rd52+44];
	add.f32 	%f1944, %f1943, %f1816;
	st.f32 	[%rd115+44], %f1944;
	ld.f32 	%f1945, [%rd52+48];
	add.f32 	%f1946, %f1945, %f1818;
	st.f32 	[%rd115+48], %f1946;
	ld.f32 	%f1947, [%rd52+52];
	add.f32 	%f1948, %f1947, %f1820;
	st.f32 	[%rd115+52], %f1948;
	ld.f32 	%f1949, [%rd52+56];
	add.f32 	%f1950, %f1949, %f1822;
	st.f32 	[%rd115+56], %f1950;
	ld.f32 	%f1951, [%rd52+60];
	add.f32 	%f1952, %f1951, %f1824;
	st.f32 	[%rd115+60], %f1952;
	ld.f32 	%f1953, [%rd52+64];
	add.f32 	%f1954, %f1953, %f1826;
	st.f32 	[%rd115+64], %f1954;
	ld.f32 	%f1955, [%rd52+68];
	add.f32 	%f1956, %f1955, %f1828;
	st.f32 	[%rd115+68], %f1956;
	ld.f32 	%f1957, [%rd52+72];
	add.f32 	%f1958, %f1957, %f1830;
	st.f32 	[%rd115+72], %f1958;
	ld.f32 	%f1959, [%rd52+76];
	add.f32 	%f1960, %f1959, %f1832;
	st.f32 	[%rd115+76], %f1960;
	ld.f32 	%f1961, [%rd52+80];
	add.f32 	%f1962, %f1961, %f1834;
	st.f32 	[%rd115+80], %f1962;
	ld.f32 	%f1963, [%rd52+84];
	add.f32 	%f1964, %f1963, %f1836;
	st.f32 	[%rd115+84], %f1964;
	ld.f32 	%f1965, [%rd52+88];
	add.f32 	%f1966, %f1965, %f1838;
	st.f32 	[%rd115+88], %f1966;
	ld.f32 	%f1967, [%rd52+92];
	add.f32 	%f1968, %f1967, %f1840;
	st.f32 	[%rd115+92], %f1968;
	ld.f32 	%f1969, [%rd52+96];
	add.f32 	%f1970, %f1969, %f1842;
	st.f32 	[%rd115+96], %f1970;
	ld.f32 	%f1971, [%rd52+100];
	add.f32 	%f1972, %f1971, %f1844;
	st.f32 	[%rd115+100], %f1972;
	ld.f32 	%f1973, [%rd52+104];
	add.f32 	%f1974, %f1973, %f1846;
	st.f32 	[%rd115+104], %f1974;
	ld.f32 	%f1975, [%rd52+108];
	add.f32 	%f1976, %f1975, %f1848;
	st.f32 	[%rd115+108], %f1976;
	ld.f32 	%f1977, [%rd52+112];
	add.f32 	%f1978, %f1977, %f1850;
	st.f32 	[%rd115+112], %f1978;
	ld.f32 	%f1979, [%rd52+116];
	add.f32 	%f1980, %f1979, %f1852;
	st.f32 	[%rd115+116], %f1980;
	ld.f32 	%f1981, [%rd52+120];
	add.f32 	%f1982, %f1981, %f1854;
	st.f32 	[%rd115+120], %f1982;
	ld.f32 	%f1983, [%rd52+124];
	add.f32 	%f1984, %f1983, %f1856;
	st.f32 	[%rd115+124], %f1984;
	ld.f32 	%f1985, [%rd52+128];
	add.f32 	%f1986, %f1985, %f1858;
	st.f32 	[%rd115+128], %f1986;
	ld.f32 	%f1987, [%rd52+132];
	add.f32 	%f1988, %f1987, %f1860;
	st.f32 	[%rd115+132], %f1988;
	ld.f32 	%f1989, [%rd52+136];
	add.f32 	%f1990, %f1989, %f1862;
	st.f32 	[%rd115+136], %f1990;
	ld.f32 	%f1991, [%rd52+140];
	add.f32 	%f1992, %f1991, %f1864;
	st.f32 	[%rd115+140], %f1992;
	ld.f32 	%f1993, [%rd52+144];
	add.f32 	%f1994, %f1993, %f1866;
	st.f32 	[%rd115+144], %f1994;
	ld.f32 	%f1995, [%rd52+148];
	add.f32 	%f1996, %f1995, %f1868;
	st.f32 	[%rd115+148], %f1996;
	ld.f32 	%f1997, [%rd52+152];
	add.f32 	%f1998, %f1997, %f1870;
	st.f32 	[%rd115+152], %f1998;
	ld.f32 	%f1999, [%rd52+156];
	add.f32 	%f2000, %f1999, %f1872;
	st.f32 	[%rd115+156], %f2000;
	ld.f32 	%f2001, [%rd52+160];
	add.f32 	%f2002, %f2001, %f1874;
	st.f32 	[%rd115+160], %f2002;
	ld.f32 	%f2003, [%rd52+164];
	add.f32 	%f2004, %f2003, %f1876;
	st.f32 	[%rd115+164], %f2004;
	ld.f32 	%f2005, [%rd52+168];
	add.f32 	%f2006, %f2005, %f1878;
	st.f32 	[%rd115+168], %f2006;
	ld.f32 	%f2007, [%rd52+172];
	add.f32 	%f2008, %f2007, %f1880;
	st.f32 	[%rd115+172], %f2008;
	ld.f32 	%f2009, [%rd52+176];
	add.f32 	%f2010, %f2009, %f1882;
	st.f32 	[%rd115+176], %f2010;
	ld.f32 	%f2011, [%rd52+180];
	add.f32 	%f2012, %f2011, %f1884;
	st.f32 	[%rd115+180], %f2012;
	ld.f32 	%f2013, [%rd52+184];
	add.f32 	%f2014, %f2013, %f1886;
	st.f32 	[%rd115+184], %f2014;
	ld.f32 	%f2015, [%rd52+188];
	add.f32 	%f2016, %f2015, %f1888;
	st.f32 	[%rd115+188], %f2016;
	ld.f32 	%f2017, [%rd52+192];
	add.f32 	%f2018, %f2017, %f1890;
	st.f32 	[%rd115+192], %f2018;
	ld.f32 	%f2019, [%rd52+196];
	add.f32 	%f2020, %f2019, %f1892;
	st.f32 	[%rd115+196], %f2020;
	ld.f32 	%f2021, [%rd52+200];
	add.f32 	%f2022, %f2021, %f1894;
	st.f32 	[%rd115+200], %f2022;
	ld.f32 	%f2023, [%rd52+204];
	add.f32 	%f2024, %f2023, %f1896;
	st.f32 	[%rd115+204], %f2024;
	ld.f32 	%f2025, [%rd52+208];
	add.f32 	%f2026, %f2025, %f1898;
	st.f32 	[%rd115+208], %f2026;
	ld.f32 	%f2027, [%rd52+212];
	add.f32 	%f2028, %f2027, %f1900;
	st.f32 	[%rd115+212], %f2028;
	ld.f32 	%f2029, [%rd52+216];
	add.f32 	%f2030, %f2029, %f1902;
	st.f32 	[%rd115+216], %f2030;
	ld.f32 	%f2031, [%rd52+220];
	add.f32 	%f2032, %f2031, %f1904;
	st.f32 	[%rd115+220], %f2032;
	ld.f32 	%f2033, [%rd52+224];
	add.f32 	%f2034, %f2033, %f1906;
	st.f32 	[%rd115+224], %f2034;
	ld.f32 	%f2035, [%rd52+228];
	add.f32 	%f2036, %f2035, %f1908;
	st.f32 	[%rd115+228], %f2036;
	ld.f32 	%f2037, [%rd52+232];
	add.f32 	%f2038, %f2037, %f1910;
	st.f32 	[%rd115+232], %f2038;
	ld.f32 	%f2039, [%rd52+236];
	add.f32 	%f2040, %f2039, %f1912;
	st.f32 	[%rd115+236], %f2040;
	ld.f32 	%f2041, [%rd52+240];
	add.f32 	%f2042, %f2041, %f1914;
	st.f32 	[%rd115+240], %f2042;
	ld.f32 	%f2043, [%rd52+244];
	add.f32 	%f2044, %f2043, %f1916;
	st.f32 	[%rd115+244], %f2044;
	ld.f32 	%f2045, [%rd52+248];
	add.f32 	%f2046, %f2045, %f1918;
	st.f32 	[%rd115+248], %f2046;
	ld.f32 	%f2047, [%rd52+252];
	add.f32 	%f2048, %f2047, %f1920;
	st.f32 	[%rd115+252], %f2048;
	ld.f32 	%f2049, [%rd53];
	add.f32 	%f2050, %f2049, %f1922;
	st.f32 	[%rd115], %f2050;
	ld.f32 	%f2051, [%rd53+4];
	add.f32 	%f2052, %f2051, %f1924;
	st.f32 	[%rd115+4], %f2052;
	ld.f32 	%f2053, [%rd53+8];
	add.f32 	%f2054, %f2053, %f1926;
	st.f32 	[%rd115+8], %f2054;
	ld.f32 	%f2055, [%rd53+12];
	add.f32 	%f2056, %f2055, %f1928;
	st.f32 	[%rd115+12], %f2056;
	ld.f32 	%f2057, [%rd53+16];
	add.f32 	%f2058, %f2057, %f1930;
	st.f32 	[%rd115+16], %f2058;
	ld.f32 	%f2059, [%rd53+20];
	add.f32 	%f2060, %f2059, %f1932;
	st.f32 	[%rd115+20], %f2060;
	ld.f32 	%f2061, [%rd53+24];
	add.f32 	%f2062, %f2061, %f1934;
	st.f32 	[%rd115+24], %f2062;
	ld.f32 	%f2063, [%rd53+28];
	add.f32 	%f2064, %f2063, %f1936;
	st.f32 	[%rd115+28], %f2064;
	ld.f32 	%f2065, [%rd53+32];
	add.f32 	%f2066, %f2065, %f1938;
	st.f32 	[%rd115+32], %f2066;
	ld.f32 	%f2067, [%rd53+36];
	add.f32 	%f2068, %f2067, %f1940;
	st.f32 	[%rd115+36], %f2068;
	ld.f32 	%f2069, [%rd53+40];
	add.f32 	%f2070, %f2069, %f1942;
	st.f32 	[%rd115+40], %f2070;
	ld.f32 	%f2071, [%rd53+44];
	add.f32 	%f2072, %f2071, %f1944;
	st.f32 	[%rd115+44], %f2072;
	ld.f32 	%f2073, [%rd53+48];
	add.f32 	%f2074, %f2073, %f1946;
	st.f32 	[%rd115+48], %f2074;
	ld.f32 	%f2075, [%rd53+52];
	add.f32 	%f2076, %f2075, %f1948;
	st.f32 	[%rd115+52], %f2076;
	ld.f32 	%f2077, [%rd53+56];
	add.f32 	%f2078, %f2077, %f1950;
	st.f32 	[%rd115+56], %f2078;
	ld.f32 	%f2079, [%rd53+60];
	add.f32 	%f2080, %f2079, %f1952;
	st.f32 	[%rd115+60], %f2080;
	ld.f32 	%f2081, [%rd53+64];
	add.f32 	%f2082, %f2081, %f1954;
	st.f32 	[%rd115+64], %f2082;
	ld.f32 	%f2083, [%rd53+68];
	add.f32 	%f2084, %f2083, %f1956;
	st.f32 	[%rd115+68], %f2084;
	ld.f32 	%f2085, [%rd53+72];
	add.f32 	%f2086, %f2085, %f1958;
	st.f32 	[%rd115+72], %f2086;
	ld.f32 	%f2087, [%rd53+76];
	add.f32 	%f2088, %f2087, %f1960;
	st.f32 	[%rd115+76], %f2088;
	ld.f32 	%f2089, [%rd53+80];
	add.f32 	%f2090, %f2089, %f1962;
	st.f32 	[%rd115+80], %f2090;
	ld.f32 	%f2091, [%rd53+84];
	add.f32 	%f2092, %f2091, %f1964;
	st.f32 	[%rd115+84], %f2092;
	ld.f32 	%f2093, [%rd53+88];
	add.f32 	%f2094, %f2093, %f1966;
	st.f32 	[%rd115+88], %f2094;
	ld.f32 	%f2095, [%rd53+92];
	add.f32 	%f2096, %f2095, %f1968;
	st.f32 	[%rd115+92], %f2096;
	ld.f32 	%f2097, [%rd53+96];
	add.f32 	%f2098, %f2097, %f1970;
	st.f32 	[%rd115+96], %f2098;
	ld.f32 	%f2099, [%rd53+100];
	add.f32 	%f2100, %f2099, %f1972;
	st.f32 	[%rd115+100], %f2100;
	ld.f32 	%f2101, [%rd53+104];
	add.f32 	%f2102, %f2101, %f1974;
	st.f32 	[%rd115+104], %f2102;
	ld.f32 	%f2103, [%rd53+108];
	add.f32 	%f2104, %f2103, %f1976;
	st.f32 	[%rd115+108], %f2104;
	ld.f32 	%f2105, [%rd53+112];
	add.f32 	%f2106, %f2105, %f1978;
	st.f32 	[%rd115+112], %f2106;
	ld.f32 	%f2107, [%rd53+116];
	add.f32 	%f2108, %f2107, %f1980;
	st.f32 	[%rd115+116], %f2108;
	ld.f32 	%f2109, [%rd53+120];
	add.f32 	%f2110, %f2109, %f1982;
	st.f32 	[%rd115+120], %f2110;
	ld.f32 	%f2111, [%rd53+124];
	add.f32 	%f2112, %f2111, %f1984;
	st.f32 	[%rd115+124], %f2112;
	ld.f32 	%f2113, [%rd53+128];
	add.f32 	%f2114, %f2113, %f1986;
	st.f32 	[%rd115+128], %f2114;
	ld.f32 	%f2115, [%rd53+132];
	add.f32 	%f2116, %f2115, %f1988;
	st.f32 	[%rd115+132], %f2116;
	ld.f32 	%f2117, [%rd53+136];
	add.f32 	%f2118, %f2117, %f1990;
	st.f32 	[%rd115+136], %f2118;
	ld.f32 	%f2119, [%rd53+140];
	add.f32 	%f2120, %f2119, %f1992;
	st.f32 	[%rd115+140], %f2120;
	ld.f32 	%f2121, [%rd53+144];
	add.f32 	%f2122, %f2121, %f1994;
	st.f32 	[%rd115+144], %f2122;
	ld.f32 	%f2123, [%rd53+148];
	add.f32 	%f2124, %f2123, %f1996;
	st.f32 	[%rd115+148], %f2124;
	ld.f32 	%f2125, [%rd53+152];
	add.f32 	%f2126, %f2125, %f1998;
	st.f32 	[%rd115+152], %f2126;
	ld.f32 	%f2127, [%rd53+156];
	add.f32 	%f2128, %f2127, %f2000;
	st.f32 	[%rd115+156], %f2128;
	ld.f32 	%f2129, [%rd53+160];
	add.f32 	%f2130, %f2129, %f2002;
	st.f32 	[%rd115+160], %f2130;
	ld.f32 	%f2131, [%rd53+164];
	add.f32 	%f2132, %f2131, %f2004;
	st.f32 	[%rd115+164], %f2132;
	ld.f32 	%f2133, [%rd53+168];
	add.f32 	%f2134, %f2133, %f2006;
	st.f32 	[%rd115+168], %f2134;
	ld.f32 	%f2135, [%rd53+172];
	add.f32 	%f2136, %f2135, %f2008;
	st.f32 	[%rd115+172], %f2136;
	ld.f32 	%f2137, [%rd53+176];
	add.f32 	%f2138, %f2137, %f2010;
	st.f32 	[%rd115+176], %f2138;
	ld.f32 	%f2139, [%rd53+180];
	add.f32 	%f2140, %f2139, %f2012;
	st.f32 	[%rd115+180], %f2140;
	ld.f32 	%f2141, [%rd53+184];
	add.f32 	%f2142, %f2141, %f2014;
	st.f32 	[%rd115+184], %f2142;
	ld.f32 	%f2143, [%rd53+188];
	add.f32 	%f2144, %f2143, %f2016;
	st.f32 	[%rd115+188], %f2144;
	ld.f32 	%f2145, [%rd53+192];
	add.f32 	%f2146, %f2145, %f2018;
	st.f32 	[%rd115+192], %f2146;
	ld.f32 	%f2147, [%rd53+196];
	add.f32 	%f2148, %f2147, %f2020;
	st.f32 	[%rd115+196], %f2148;
	ld.f32 	%f2149, [%rd53+200];
	add.f32 	%f2150, %f2149, %f2022;
	st.f32 	[%rd115+200], %f2150;
	ld.f32 	%f2151, [%rd53+204];
	add.f32 	%f2152, %f2151, %f2024;
	st.f32 	[%rd115+204], %f2152;
	ld.f32 	%f2153, [%rd53+208];
	add.f32 	%f2154, %f2153, %f2026;
	st.f32 	[%rd115+208], %f2154;
	ld.f32 	%f2155, [%rd53+212];
	add.f32 	%f2156, %f2155, %f2028;
	st.f32 	[%rd115+212], %f2156;
	ld.f32 	%f2157, [%rd53+216];
	add.f32 	%f2158, %f2157, %f2030;
	st.f32 	[%rd115+216], %f2158;
	ld.f32 	%f2159, [%rd53+220];
	add.f32 	%f2160, %f2159, %f2032;
	st.f32 	[%rd115+220], %f2160;
	ld.f32 	%f2161, [%rd53+224];
	add.f32 	%f2162, %f2161, %f2034;
	st.f32 	[%rd115+224], %f2162;
	ld.f32 	%f2163, [%rd53+228];
	add.f32 	%f2164, %f2163, %f2036;
	st.f32 	[%rd115+228], %f2164;
	ld.f32 	%f2165, [%rd53+232];
	add.f32 	%f2166, %f2165, %f2038;
	st.f32 	[%rd115+232], %f2166;
	ld.f32 	%f2167, [%rd53+236];
	add.f32 	%f2168, %f2167, %f2040;
	st.f32 	[%rd115+236], %f2168;
	ld.f32 	%f2169, [%rd53+240];
	add.f32 	%f2170, %f2169, %f2042;
	st.f32 	[%rd115+240], %f2170;
	ld.f32 	%f2171, [%rd53+244];
	add.f32 	%f2172, %f2171, %f2044;
	st.f32 	[%rd115+244], %f2172;
	ld.f32 	%f2173, [%rd53+248];
	add.f32 	%f2174, %f2173, %f2046;
	st.f32 	[%rd115+248], %f2174;
	ld.f32 	%f2175, [%rd53+252];
	add.f32 	%f2176, %f2175, %f2048;
	st.f32 	[%rd115+252], %f2176;
	ld.f32 	%f2177, [%rd54];
	add.f32 	%f2178, %f2177, %f2050;
	st.f32 	[%rd115], %f2178;
	ld.f32 	%f2179, [%rd54+4];
	add.f32 	%f2180, %f2179, %f2052;
	st.f32 	[%rd115+4], %f2180;
	ld.f32 	%f2181, [%rd54+8];
	add.f32 	%f2182, %f2181, %f2054;
	st.f32 	[%rd115+8], %f2182;
	ld.f32 	%f2183, [%rd54+12];
	add.f32 	%f2184, %f2183, %f2056;
	st.f32 	[%rd115+12], %f2184;
	ld.f32 	%f2185, [%rd54+16];
	add.f32 	%f2186, %f2185, %f2058;
	st.f32 	[%rd115+16], %f2186;
	ld.f32 	%f2187, [%rd54+20];
	add.f32 	%f2188, %f2187, %f2060;
	st.f32 	[%rd115+20], %f2188;
	ld.f32 	%f2189, [%rd54+24];
	add.f32 	%f2190, %f2189, %f2062;
	st.f32 	[%rd115+24], %f2190;
	ld.f32 	%f2191, [%rd54+28];
	add.f32 	%f2192, %f2191, %f2064;
	st.f32 	[%rd115+28], %f2192;
	ld.f32 	%f2193, [%rd54+32];
	add.f32 	%f2194, %f2193, %f2066;
	st.f32 	[%rd115+32], %f2194;
	ld.f32 	%f2195, [%rd54+36];
	add.f32 	%f2196, %f2195, %f2068;
	st.f32 	[%rd115+36], %f2196;
	ld.f32 	%f2197, [%rd54+40];
	add.f32 	%f2198, %f2197, %f2070;
	st.f32 	[%rd115+40], %f2198;
	ld.f32 	%f2199, [%rd54+44];
	add.f32 	%f2200, %f2199, %f2072;
	st.f32 	[%rd115+44], %f2200;
	ld.f32 	%f2201, [%rd54+48];
	add.f32 	%f2202, %f2201, %f2074;
	st.f32 	[%rd115+48], %f2202;
	ld.f32 	%f2203, [%rd54+52];
	add.f32 	%f2204, %f2203, %f2076;
	st.f32 	[%rd115+52], %f2204;
	ld.f32 	%f2205, [%rd54+56];
	add.f32 	%f2206, %f2205, %f2078;
	st.f32 	[%rd115+56], %f2206;
	ld.f32 	%f2207, [%rd54+60];
	add.f32 	%f2208, %f2207, %f2080;
	st.f32 	[%rd115+60], %f2208;
	ld.f32 	%f2209, [%rd54+64];
	add.f32 	%f2210, %f2209, %f2082;
	st.f32 	[%rd115+64], %f2210;
	ld.f32 	%f2211, [%rd54+68];
	add.f32 	%f2212, %f2211, %f2084;
	st.f32 	[%rd115+68], %f2212;
	ld.f32 	%f2213, [%rd54+72];
	add.f32 	%f2214, %f2213, %f2086;
	st.f32 	[%rd115+72], %f2214;
	ld.f32 	%f2215, [%rd54+76];
	add.f32 	%f2216, %f2215, %f2088;
	st.f32 	[%rd115+76], %f2216;
	ld.f32 	%f2217, [%rd54+80];
	add.f32 	%f2218, %f2217, %f2090;
	st.f32 	[%rd115+80], %f2218;
	ld.f32 	%f2219, [%rd54+84];
	add.f32 	%f2220, %f2219, %f2092;
	st.f32 	[%rd115+84], %f2220;
	ld.f32 	%f2221, [%rd54+88];
	add.f32 	%f2222, %f2221, %f2094;
	st.f32 	[%rd115+88], %f2222;
	ld.f32 	%f2223, [%rd54+92];
	add.f32 	%f2224, %f2223, %f2096;
	st.f32 	[%rd115+92], %f2224;
	ld.f32 	%f2225, [%rd54+96];
	add.f32 	%f2226, %f2225, %f2098;
	st.f32 	[%rd115+96], %f2226;
	ld.f32 	%f2227, [%rd54+100];
	add.f32 	%f2228, %f2227, %f2100;
	st.f32 	[%rd115+100], %f2228;
	ld.f32 	%f2229, [%rd54+104];
	add.f32 	%f2230, %f2229, %f2102;
	st.f32 	[%rd115+104], %f2230;
	ld.f32 	%f2231, [%rd54+108];
	add.f32 	%f2232, %f2231, %f2104;
	st.f32 	[%rd115+108], %f2232;
	ld.f32 	%f2233, [%rd54+112];
	add.f32 	%f2234, %f2233, %f2106;
	st.f32 	[%rd115+112], %f2234;
	ld.f32 	%f2235, [%rd54+116];
	add.f32 	%f2236, %f2235, %f2108;
	st.f32 	[%rd115+116], %f2236;
	ld.f32 	%f2237, [%rd54+120];
	add.f32 	%f2238, %f2237, %f2110;
	st.f32 	[%rd115+120], %f2238;
	ld.f32 	%f2239, [%rd54+124];
	add.f32 	%f2240, %f2239, %f2112;
	st.f32 	[%rd115+124], %f2240;
	ld.f32 	%f2241, [%rd54+128];
	add.f32 	%f2242, %f2241, %f2114;
	st.f32 	[%rd115+128], %f2242;
	ld.f32 	%f2243, [%rd54+132];
	add.f32 	%f2244, %f2243, %f2116;
	st.f32 	[%rd115+132], %f2244;
	ld.f32 	%f2245, [%rd54+136];
	add.f32 	%f2246, %f2245, %f2118;
	st.f32 	[%rd115+136], %f2246;
	ld.f32 	%f2247, [%rd54+140];
	add.f32 	%f2248, %f2247, %f2120;
	st.f32 	[%rd115+140], %f2248;
	ld.f32 	%f2249, [%rd54+144];
	add.f32 	%f2250, %f2249, %f2122;
	st.f32 	[%rd115+144], %f2250;
	ld.f32 	%f2251, [%rd54+148];
	add.f32 	%f2252, %f2251, %f2124;
	st.f32 	[%rd115+148], %f2252;
	ld.f32 	%f2253, [%rd54+152];
	add.f32 	%f2254, %f2253, %f2126;
	st.f32 	[%rd115+152], %f2254;
	ld.f32 	%f2255, [%rd54+156];
	add.f32 	%f2256, %f2255, %f2128;
	st.f32 	[%rd115+156], %f2256;
	ld.f32 	%f2257, [%rd54+160];
	add.f32 	%f2258, %f2257, %f2130;
	st.f32 	[%rd115+160], %f2258;
	ld.f32 	%f2259, [%rd54+164];
	add.f32 	%f2260, %f2259, %f2132;
	st.f32 	[%rd115+164], %f2260;
	ld.f32 	%f2261, [%rd54+168];
	add.f32 	%f2262, %f2261, %f2134;
	st.f32 	[%rd115+168], %f2262;
	ld.f32 	%f2263, [%rd54+172];
	add.f32 	%f2264, %f2263, %f2136;
	st.f32 	[%rd115+172], %f2264;
	ld.f32 	%f2265, [%rd54+176];
	add.f32 	%f2266, %f2265, %f2138;
	st.f32 	[%rd115+176], %f2266;
	ld.f32 	%f2267, [%rd54+180];
	add.f32 	%f2268, %f2267, %f2140;
	st.f32 	[%rd115+180], %f2268;
	ld.f32 	%f2269, [%rd54+184];
	add.f32 	%f2270, %f2269, %f2142;
	st.f32 	[%rd115+184], %f2270;
	ld.f32 	%f2271, [%rd54+188];
	add.f32 	%f2272, %f2271, %f2144;
	st.f32 	[%rd115+188], %f2272;
	ld.f32 	%f2273, [%rd54+192];
	add.f32 	%f2274, %f2273, %f2146;
	st.f32 	[%rd115+192], %f2274;
	ld.f32 	%f2275, [%rd54+196];
	add.f32 	%f2276, %f2275, %f2148;
	st.f32 	[%rd115+196], %f2276;
	ld.f32 	%f2277, [%rd54+200];
	add.f32 	%f2278, %f2277, %f2150;
	st.f32 	[%rd115+200], %f2278;
	ld.f32 	%f2279, [%rd54+204];
	add.f32 	%f2280, %f2279, %f2152;
	st.f32 	[%rd115+204], %f2280;
	ld.f32 	%f2281, [%rd54+208];
	add.f32 	%f2282, %f2281, %f2154;
	st.f32 	[%rd115+208], %f2282;
	ld.f32 	%f2283, [%rd54+212];
	add.f32 	%f2284, %f2283, %f2156;
	st.f32 	[%rd115+212], %f2284;
	ld.f32 	%f2285, [%rd54+216];
	add.f32 	%f2286, %f2285, %f2158;
	st.f32 	[%rd115+216], %f2286;
	ld.f32 	%f2287, [%rd54+220];
	add.f32 	%f2288, %f2287, %f2160;
	st.f32 	[%rd115+220], %f2288;
	ld.f32 	%f2289, [%rd54+224];
	add.f32 	%f2290, %f2289, %f2162;
	st.f32 	[%rd115+224], %f2290;
	ld.f32 	%f2291, [%rd54+228];
	add.f32 	%f2292, %f2291, %f2164;
	st.f32 	[%rd115+228], %f2292;
	ld.f32 	%f2293, [%rd54+232];
	add.f32 	%f2294, %f2293, %f2166;
	st.f32 	[%rd115+232], %f2294;
	ld.f32 	%f2295, [%rd54+236];
	add.f32 	%f2296, %f2295, %f2168;
	st.f32 	[%rd115+236], %f2296;
	ld.f32 	%f2297, [%rd54+240];
	add.f32 	%f2298, %f2297, %f2170;
	st.f32 	[%rd115+240], %f2298;
	ld.f32 	%f2299, [%rd54+244];
	add.f32 	%f2300, %f2299, %f2172;
	st.f32 	[%rd115+244], %f2300;
	ld.f32 	%f2301, [%rd54+248];
	add.f32 	%f2302, %f2301, %f2174;
	st.f32 	[%rd115+248], %f2302;
	ld.f32 	%f2303, [%rd54+252];
	add.f32 	%f2304, %f2303, %f2176;
	st.f32 	[%rd115+252], %f2304;
	ld.f32 	%f2305, [%rd55];
	add.f32 	%f2306, %f2305, %f2178;
	st.f32 	[%rd115], %f2306;
	ld.f32 	%f2307, [%rd55+4];
	add.f32 	%f2308, %f2307, %f2180;
	st.f32 	[%rd115+4], %f2308;
	ld.f32 	%f2309, [%rd55+8];
	add.f32 	%f2310, %f2309, %f2182;
	st.f32 	[%rd115+8], %f2310;
	ld.f32 	%f2311, [%rd55+12];
	add.f32 	%f2312, %f2311, %f2184;
	st.f32 	[%rd115+12], %f2312;
	ld.f32 	%f2313, [%rd55+16];
	add.f32 	%f2314, %f2313, %f2186;
	st.f32 	[%rd115+16], %f2314;
	ld.f32 	%f2315, [%rd55+20];
	add.f32 	%f2316, %f2315, %f2188;
	st.f32 	[%rd115+20], %f2316;
	ld.f32 	%f2317, [%rd55+24];
	add.f32 	%f2318, %f2317, %f2190;
	st.f32 	[%rd115+24], %f2318;
	ld.f32 	%f2319, [%rd55+28];
	add.f32 	%f2320, %f2319, %f2192;
	st.f32 	[%rd115+28], %f2320;
	ld.f32 	%f2321, [%rd55+32];
	add.f32 	%f2322, %f2321, %f2194;
	st.f32 	[%rd115+32], %f2322;
	ld.f32 	%f2323, [%rd55+36];
	add.f32 	%f2324, %f2323, %f2196;
	st.f32 	[%rd115+36], %f2324;
	ld.f32 	%f2325, [%rd55+40];
	add.f32 	%f2326, %f2325, %f2198;
	st.f32 	[%rd115+40], %f2326;
	ld.f32 	%f2327, [%rd55+44];
	add.f32 	%f2328, %f2327, %f2200;
	st.f32 	[%rd115+44], %f2328;
	ld.f32 	%f2329, [%rd55+48];
	add.f32 	%f2330, %f2329, %f2202;
	st.f32 	[%rd115+48], %f2330;
	ld.f32 	%f2331, [%rd55+52];
	add.f32 	%f2332, %f2331, %f2204;
	st.f32 	[%rd115+52], %f2332;
	ld.f32 	%f2333, [%rd55+56];
	add.f32 	%f2334, %f2333, %f2206;
	st.f32 	[%rd115+56], %f2334;
	ld.f32 	%f2335, [%rd55+60];
	add.f32 	%f2336, %f2335, %f2208;
	st.f32 	[%rd115+60], %f2336;
	ld.f32 	%f2337, [%rd55+64];
	add.f32 	%f2338, %f2337, %f2210;
	st.f32 	[%rd115+64], %f2338;
	ld.f32 	%f2339, [%rd55+68];
	add.f32 	%f2340, %f2339, %f2212;
	st.f32 	[%rd115+68], %f2340;
	ld.f32 	%f2341, [%rd55+72];
	add.f32 	%f2342, %f2341, %f2214;
	st.f32 	[%rd115+72], %f2342;
	ld.f32 	%f2343, [%rd55+76];
	add.f32 	%f2344, %f2343, %f2216;
	st.f32 	[%rd115+76], %f2344;
	ld.f32 	%f2345, [%rd55+80];
	add.f32 	%f2346, %f2345, %f2218;
	st.f32 	[%rd115+80], %f2346;
	ld.f32 	%f2347, [%rd55+84];
	add.f32 	%f2348, %f2347, %f2220;
	st.f32 	[%rd115+84], %f2348;
	ld.f32 	%f2349, [%rd55+88];
	add.f32 	%f2350, %f2349, %f2222;
	st.f32 	[%rd115+88], %f2350;
	ld.f32 	%f2351, [%rd55+92];
	add.f32 	%f2352, %f2351, %f2224;
	st.f32 	[%rd115+92], %f2352;
	ld.f32 	%f2353, [%rd55+96];
	add.f32 	%f2354, %f2353, %f2226;
	st.f32 	[%rd115+96], %f2354;
	ld.f32 	%f2355, [%rd55+100];
	add.f32 	%f2356, %f2355, %f2228;
	st.f32 	[%rd115+100], %f2356;
	ld.f32 	%f2357, [%rd55+104];
	add.f32 	%f2358, %f2357, %f2230;
	st.f32 	[%rd115+104], %f2358;
	ld.f32 	%f2359, [%rd55+108];
	add.f32 	%f2360, %f2359, %f2232;
	st.f32 	[%rd115+108], %f2360;
	ld.f32 	%f2361, [%rd55+112];
	add.f32 	%f2362, %f2361, %f2234;
	st.f32 	[%rd115+112], %f2362;
	ld.f32 	%f2363, [%rd55+116];
	add.f32 	%f2364, %f2363, %f2236;
	st.f32 	[%rd115+116], %f2364;
	ld.f32 	%f2365, [%rd55+120];
	add.f32 	%f2366, %f2365, %f2238;
	st.f32 	[%rd115+120], %f2366;
	ld.f32 	%f2367, [%rd55+124];
	add.f32 	%f2368, %f2367, %f2240;
	st.f32 	[%rd115+124], %f2368;
	ld.f32 	%f2369, [%rd55+128];
	add.f32 	%f2370, %f2369, %f2242;
	st.f32 	[%rd115+128], %f2370;
	ld.f32 	%f2371, [%rd55+132];
	add.f32 	%f2372, %f2371, %f2244;
	st.f32 	[%rd115+132], %f2372;
	ld.f32 	%f2373, [%rd55+136];
	add.f32 	%f2374, %f2373, %f2246;
	st.f32 	[%rd115+136], %f2374;
	ld.f32 	%f2375, [%rd55+140];
	add.f32 	%f2376, %f2375, %f2248;
	st.f32 	[%rd115+140], %f2376;
	ld.f32 	%f2377, [%rd55+144];
	add.f32 	%f2378, %f2377, %f2250;
	st.f32 	[%rd115+144], %f2378;
	ld.f32 	%f2379, [%rd55+148];
	add.f32 	%f2380, %f2379, %f2252;
	st.f32 	[%rd115+148], %f2380;
	ld.f32 	%f2381, [%rd55+152];
	add.f32 	%f2382, %f2381, %f2254;
	st.f32 	[%rd115+152], %f2382;
	ld.f32 	%f2383, [%rd55+156];
	add.f32 	%f2384, %f2383, %f2256;
	st.f32 	[%rd115+156], %f2384;
	ld.f32 	%f2385, [%rd55+160];
	add.f32 	%f2386, %f2385, %f2258;
	st.f32 	[%rd115+160], %f2386;
	ld.f32 	%f2387, [%rd55+164];
	add.f32 	%f2388, %f2387, %f2260;
	st.f32 	[%rd115+164], %f2388;
	ld.f32 	%f2389, [%rd55+168];
	add.f32 	%f2390, %f2389, %f2262;
	st.f32 	[%rd115+168], %f2390;
	ld.f32 	%f2391, [%rd55+172];
	add.f32 	%f2392, %f2391, %f2264;
	st.f32 	[%rd115+172], %f2392;
	ld.f32 	%f2393, [%rd55+176];
	add.f32 	%f2394, %f2393, %f2266;
	st.f32 	[%rd115+176], %f2394;
	ld.f32 	%f2395, [%rd55+180];
	add.f32 	%f2396, %f2395, %f2268;
	st.f32 	[%rd115+180], %f2396;
	ld.f32 	%f2397, [%rd55+184];
	add.f32 	%f2398, %f2397, %f2270;
	st.f32 	[%rd115+184], %f2398;
	ld.f32 	%f2399, [%rd55+188];
	add.f32 	%f2400, %f2399, %f2272;
	st.f32 	[%rd115+188], %f2400;
	ld.f32 	%f2401, [%rd55+192];
	add.f32 	%f2402, %f2401, %f2274;
	st.f32 	[%rd115+192], %f2402;
	ld.f32 	%f2403, [%rd55+196];
	add.f32 	%f2404, %f2403, %f2276;
	st.f32 	[%rd115+196], %f2404;
	ld.f32 	%f2405, [%rd55+200];
	add.f32 	%f2406, %f2405, %f2278;
	st.f32 	[%rd115+200], %f2406;
	ld.f32 	%f2407, [%rd55+204];
	add.f32 	%f2408, %f2407, %f2280;
	st.f32 	[%rd115+204], %f2408;
	ld.f32 	%f2409, [%rd55+208];
	add.f32 	%f2410, %f2409, %f2282;
	st.f32 	[%rd115+208], %f2410;
	ld.f32 	%f2411, [%rd55+212];
	add.f32 	%f2412, %f2411, %f2284;
	st.f32 	[%rd115+212], %f2412;
	ld.f32 	%f2413, [%rd55+216];
	add.f32 	%f2414, %f2413, %f2286;
	st.f32 	[%rd115+216], %f2414;
	ld.f32 	%f2415, [%rd55+220];
	add.f32 	%f2416, %f2415, %f2288;
	st.f32 	[%rd115+220], %f2416;
	ld.f32 	%f2417, [%rd55+224];
	add.f32 	%f2418, %f2417, %f2290;
	st.f32 	[%rd115+224], %f2418;
	ld.f32 	%f2419, [%rd55+228];
	add.f32 	%f2420, %f2419, %f2292;
	st.f32 	[%rd115+228], %f2420;
	ld.f32 	%f2421, [%rd55+232];
	add.f32 	%f2422, %f2421, %f2294;
	st.f32 	[%rd115+232], %f2422;
	ld.f32 	%f2423, [%rd55+236];
	add.f32 	%f2424, %f2423, %f2296;
	st.f32 	[%rd115+236], %f2424;
	ld.f32 	%f2425, [%rd55+240];
	add.f32 	%f2426, %f2425, %f2298;
	st.f32 	[%rd115+240], %f2426;
	ld.f32 	%f2427, [%rd55+244];
	add.f32 	%f2428, %f2427, %f2300;
	st.f32 	[%rd115+244], %f2428;
	ld.f32 	%f2429, [%rd55+248];
	add.f32 	%f2430, %f2429, %f2302;
	st.f32 	[%rd115+248], %f2430;
	ld.f32 	%f2431, [%rd55+252];
	add.f32 	%f2432, %f2431, %f2304;
	st.f32 	[%rd115+252], %f2432;
	ld.f32 	%f2433, [%rd56];
	add.f32 	%f2434, %f2433, %f2306;
	st.f32 	[%rd115], %f2434;
	ld.f32 	%f2435, [%rd56+4];
	add.f32 	%f2436, %f2435, %f2308;
	st.f32 	[%rd115+4], %f2436;
	ld.f32 	%f2437, [%rd56+8];
	add.f32 	%f2438, %f2437, %f2310;
	st.f32 	[%rd115+8], %f2438;
	ld.f32 	%f2439, [%rd56+12];
	add.f32 	%f2440, %f2439, %f2312;
	st.f32 	[%rd115+12], %f2440;
	ld.f32 	%f2441, [%rd56+16];
	add.f32 	%f2442, %f2441, %f2314;
	st.f32 	[%rd115+16], %f2442;
	ld.f32 	%f2443, [%rd56+20];
	add.f32 	%f2444, %f2443, %f2316;
	st.f32 	[%rd115+20], %f2444;
	ld.f32 	%f2445, [%rd56+24];
	add.f32 	%f2446, %f2445, %f2318;
	st.f32 	[%rd115+24], %f2446;
	ld.f32 	%f2447, [%rd56+28];
	add.f32 	%f2448, %f2447, %f2320;
	st.f32 	[%rd115+28], %f2448;
	ld.f32 	%f2449, [%rd56+32];
	add.f32 	%f2450, %f2449, %f2322;
	st.f32 	[%rd115+32], %f2450;
	ld.f32 	%f2451, [%rd56+36];
	add.f32 	%f2452, %f2451, %f2324;
	st.f32 	[%rd115+36], %f2452;
	ld.f32 	%f2453, [%rd56+40];
	add.f32 	%f2454, %f2453, %f2326;
	st.f32 	[%rd115+40], %f2454;
	ld.f32 	%f2455, [%rd56+44];
	add.f32 	%f2456, %f2455, %f2328;
	st.f32 	[%rd115+44], %f2456;
	ld.f32 	%f2457, [%rd56+48];
	add.f32 	%f2458, %f2457, %f2330;
	st.f32 	[%rd115+48], %f2458;
	ld.f32 	%f2459, [%rd56+52];
	add.f32 	%f2460, %f2459, %f2332;
	st.f32 	[%rd115+52], %f2460;
	ld.f32 	%f2461, [%rd56+56];
	add.f32 	%f2462, %f2461, %f2334;
	st.f32 	[%rd115+56], %f2462;
	ld.f32 	%f2463, [%rd56+60];
	add.f32 	%f2464, %f2463, %f2336;
	st.f32 	[%rd115+60], %f2464;
	ld.f32 	%f2465, [%rd56+64];
	add.f32 	%f2466, %f2465, %f2338;
	st.f32 	[%rd115+64], %f2466;
	ld.f32 	%f2467, [%rd56+68];
	add.f32 	%f2468, %f2467, %f2340;
	st.f32 	[%rd115+68], %f2468;
	ld.f32 	%f2469, [%rd56+72];
	add.f32 	%f2470, %f2469, %f2342;
	st.f32 	[%rd115+72], %f2470;
	ld.f32 	%f2471, [%rd56+76];
	add.f32 	%f2472, %f2471, %f2344;
	st.f32 	[%rd115+76], %f2472;
	ld.f32 	%f2473, [%rd56+80];
	add.f32 	%f2474, %f2473, %f2346;
	st.f32 	[%rd115+80], %f2474;
	ld.f32 	%f2475, [%rd56+84];
	add.f32 	%f2476, %f2475, %f2348;
	st.f32 	[%rd115+84], %f2476;
	ld.f32 	%f2477, [%rd56+88];
	add.f32 	%f2478, %f2477, %f2350;
	st.f32 	[%rd115+88], %f2478;
	ld.f32 	%f2479, [%rd56+92];
	add.f32 	%f2480, %f2479, %f2352;
	st.f32 	[%rd115+92], %f2480;
	ld.f32 	%f2481, [%rd56+96];
	add.f32 	%f2482, %f2481, %f2354;
	st.f32 	[%rd115+96], %f2482;
	ld.f32 	%f2483, [%rd56+100];
	add.f32 	%f2484, %f2483, %f2356;
	st.f32 	[%rd115+100], %f2484;
	ld.f32 	%f2485, [%rd56+104];
	add.f32 	%f2486, %f2485, %f2358;
	st.f32 	[%rd115+104], %f2486;
	ld.f32 	%f2487, [%rd56+108];
	add.f32 	%f2488, %f2487, %f2360;
	st.f32 	[%rd115+108], %f2488;
	ld.f32 	%f2489, [%rd56+112];
	add.f32 	%f2490, %f2489, %f2362;
	st.f32 	[%rd115+112], %f2490;
	ld.f32 	%f2491, [%rd56+116];
	add.f32 	%f2492, %f2491, %f2364;
	st.f32 	[%rd115+116], %f2492;
	ld.f32 	%f2493, [%rd56+120];
	add.f32 	%f2494, %f2493, %f2366;
	st.f32 	[%rd115+120], %f2494;
	ld.f32 	%f2495, [%rd56+124];
	add.f32 	%f2496, %f2495, %f2368;
	st.f32 	[%rd115+124], %f2496;
	ld.f32 	%f2497, [%rd56+128];
	add.f32 	%f2498, %f2497, %f2370;
	st.f32 	[%rd115+128], %f2498;
	ld.f32 	%f2499, [%rd56+132];
	add.f32 	%f2500, %f2499, %f2372;
	st.f32 	[%rd115+132], %f2500;
	ld.f32 	%f2501, [%rd56+136];
	add.f32 	%f2502, %f2501, %f2374;
	st.f32 	[%rd115+136], %f2502;
	ld.f32 	%f2503, [%rd56+140];
	add.f32 	%f2504, %f2503, %f2376;
	st.f32 	[%rd115+140], %f2504;
	ld.f32 	%f2505, [%rd56+144];
	add.f32 	%f2506, %f2505, %f2378;
	st.f32 	[%rd115+144], %f2506;
	ld.f32 	%f2507, [%rd56+148];
	add.f32 	%f2508, %f2507, %f2380;
	st.f32 	[%rd115+148], %f2508;
	ld.f32 	%f2509, [%rd56+152];
	add.f32 	%f2510, %f2509, %f2382;
	st.f32 	[%rd115+152], %f2510;
	ld.f32 	%f2511, [%rd56+156];
	add.f32 	%f2512, %f2511, %f2384;
	st.f32 	[%rd115+156], %f2512;
	ld.f32 	%f2513, [%rd56+160];
	add.f32 	%f2514, %f2513, %f2386;
	st.f32 	[%rd115+160], %f2514;
	ld.f32 	%f2515, [%rd56+164];
	add.f32 	%f2516, %f2515, %f2388;
	st.f32 	[%rd115+164], %f2516;
	ld.f32 	%f2517, [%rd56+168];
	add.f32 	%f2518, %f2517, %f2390;
	st.f32 	[%rd115+168], %f2518;
	ld.f32 	%f2519, [%rd56+172];
	add.f32 	%f2520, %f2519, %f2392;
	st.f32 	[%rd115+172], %f2520;
	ld.f32 	%f2521, [%rd56+176];
	add.f32 	%f2522, %f2521, %f2394;
	st.f32 	[%rd115+176], %f2522;
	ld.f32 	%f2523, [%rd56+180];
	add.f32 	%f2524, %f2523, %f2396;
	st.f32 	[%rd115+180], %f2524;
	ld.f32 	%f2525, [%rd56+184];
	add.f32 	%f2526, %f2525, %f2398;
	st.f32 	[%rd115+184], %f2526;
	ld.f32 	%f2527, [%rd56+188];
	add.f32 	%f2528, %f2527, %f2400;
	st.f32 	[%rd115+188], %f2528;
	ld.f32 	%f2529, [%rd56+192];
	add.f32 	%f2530, %f2529, %f2402;
	st.f32 	[%rd115+192], %f2530;
	ld.f32 	%f2531, [%rd56+196];
	add.f32 	%f2532, %f2531, %f2404;
	st.f32 	[%rd115+196], %f2532;
	ld.f32 	%f2533, [%rd56+200];
	add.f32 	%f2534, %f2533, %f2406;
	st.f32 	[%rd115+200], %f2534;
	ld.f32 	%f2535, [%rd56+204];
	add.f32 	%f2536, %f2535, %f2408;
	st.f32 	[%rd115+204], %f2536;
	ld.f32 	%f2537, [%rd56+208];
	add.f32 	%f2538, %f2537, %f2410;
	st.f32 	[%rd115+208], %f2538;
	ld.f32 	%f2539, [%rd56+212];
	add.f32 	%f2540, %f2539, %f2412;
	st.f32 	[%rd115+212], %f2540;
	ld.f32 	%f2541, [%rd56+216];
	add.f32 	%f2542, %f2541, %f2414;
	st.f32 	[%rd115+216], %f2542;
	ld.f32 	%f2543, [%rd56+220];
	add.f32 	%f2544, %f2543, %f2416;
	st.f32 	[%rd115+220], %f2544;
	ld.f32 	%f2545, [%rd56+224];
	add.f32 	%f2546, %f2545, %f2418;
	st.f32 	[%rd115+224], %f2546;
	ld.f32 	%f2547, [%rd56+228];
	add.f32 	%f2548, %f2547, %f2420;
	st.f32 	[%rd115+228], %f2548;
	ld.f32 	%f2549, [%rd56+232];
	add.f32 	%f2550, %f2549, %f2422;
	st.f32 	[%rd115+232], %f2550;
	ld.f32 	%f2551, [%rd56+236];
	add.f32 	%f2552, %f2551, %f2424;
	st.f32 	[%rd115+236], %f2552;
	ld.f32 	%f2553, [%rd56+240];
	add.f32 	%f2554, %f2553, %f2426;
	st.f32 	[%rd115+240], %f2554;
	ld.f32 	%f2555, [%rd56+244];
	add.f32 	%f2556, %f2555, %f2428;
	st.f32 	[%rd115+244], %f2556;
	ld.f32 	%f2557, [%rd56+248];
	add.f32 	%f2558, %f2557, %f2430;
	st.f32 	[%rd115+248], %f2558;
	ld.f32 	%f2559, [%rd56+252];
	add.f32 	%f2560, %f2559, %f2432;
	st.f32 	[%rd115+252], %f2560;
	ld.f32 	%f2561, [%rd57];
	add.f32 	%f2562, %f2561, %f2434;
	st.f32 	[%rd115], %f2562;
	ld.f32 	%f2563, [%rd57+4];
	add.f32 	%f2564, %f2563, %f2436;
	st.f32 	[%rd115+4], %f2564;
	ld.f32 	%f2565, [%rd57+8];
	add.f32 	%f2566, %f2565, %f2438;
	st.f32 	[%rd115+8], %f2566;
	ld.f32 	%f2567, [%rd57+12];
	add.f32 	%f2568, %f2567, %f2440;
	st.f32 	[%rd115+12], %f2568;
	ld.f32 	%f2569, [%rd57+16];
	add.f32 	%f2570, %f2569, %f2442;
	st.f32 	[%rd115+16], %f2570;
	ld.f32 	%f2571, [%rd57+20];
	add.f32 	%f2572, %f2571, %f2444;
	st.f32 	[%rd115+20], %f2572;
	ld.f32 	%f2573, [%rd57+24];
	add.f32 	%f2574, %f2573, %f2446;
	st.f32 	[%rd115+24], %f2574;
	ld.f32 	%f2575, [%rd57+28];
	add.f32 	%f2576, %f2575, %f2448;
	st.f32 	[%rd115+28], %f2576;
	ld.f32 	%f2577, [%rd57+32];
	add.f32 	%f2578, %f2577, %f2450;
	st.f32 	[%rd115+32], %f2578;
	ld.f32 	%f2579, [%rd57+36];
	add.f32 	%f2580, %f2579, %f2452;
	st.f32 	[%rd115+36], %f2580;
	ld.f32 	%f2581, [%rd57+40];
	add.f32 	%f2582, %f2581, %f2454;
	st.f32 	[%rd115+40], %f2582;
	ld.f32 	%f2583, [%rd57+44];
	add.f32 	%f2584, %f2583, %f2456;
	st.f32 	[%rd115+44], %f2584;
	ld.f32 	%f2585, [%rd57+48];
	add.f32 	%f2586, %f2585, %f2458;
	st.f32 	[%rd115+48], %f2586;
	ld.f32 	%f2587, [%rd57+52];
	add.f32 	%f2588, %f2587, %f2460;
	st.f32 	[%rd115+52], %f2588;
	ld.f32 	%f2589, [%rd57+56];
	add.f32 	%f2590, %f2589, %f2462;
	st.f32 	[%rd115+56], %f2590;
	ld.f32 	%f2591, [%rd57+60];
	add.f32 	%f2592, %f2591, %f2464;
	st.f32 	[%rd115+60], %f2592;
	ld.f32 	%f2593, [%rd57+64];
	add.f32 	%f2594, %f2593, %f2466;
	st.f32 	[%rd115+64], %f2594;
	ld.f32 	%f2595, [%rd57+68];
	add.f32 	%f2596, %f2595, %f2468;
	st.f32 	[%rd115+68], %f2596;
	ld.f32 	%f2597, [%rd57+72];
	add.f32 	%f2598, %f2597, %f2470;
	st.f32 	[%rd115+72], %f2598;
	ld.f32 	%f2599, [%rd57+76];
	add.f32 	%f2600, %f2599, %f2472;
	st.f32 	[%rd115+76], %f2600;
	ld.f32 	%f2601, [%rd57+80];
	add.f32 	%f2602, %f2601, %f2474;
	st.f32 	[%rd115+80], %f2602;
	ld.f32 	%f2603, [%rd57+84];
	add.f32 	%f2604, %f2603, %f2476;
	st.f32 	[%rd115+84], %f2604;
	ld.f32 	%f2605, [%rd57+88];
	add.f32 	%f2606, %f2605, %f2478;
	st.f32 	[%rd115+88], %f2606;
	ld.f32 	%f2607, [%rd57+92];
	add.f32 	%f2608, %f2607, %f2480;
	st.f32 	[%rd115+92], %f2608;
	ld.f32 	%f2609, [%rd57+96];
	add.f32 	%f2610, %f2609, %f2482;
	st.f32 	[%rd115+96], %f2610;
	ld.f32 	%f2611, [%rd57+100];
	add.f32 	%f2612, %f2611, %f2484;
	st.f32 	[%rd115+100], %f2612;
	ld.f32 	%f2613, [%rd57+104];
	add.f32 	%f2614, %f2613, %f2486;
	st.f32 	[%rd115+104], %f2614;
	ld.f32 	%f2615, [%rd57+108];
	add.f32 	%f2616, %f2615, %f2488;
	st.f32 	[%rd115+108], %f2616;
	ld.f32 	%f2617, [%rd57+112];
	add.f32 	%f2618, %f2617, %f2490;
	st.f32 	[%rd115+112], %f2618;
	ld.f32 	%f2619, [%rd57+116];
	add.f32 	%f2620, %f2619, %f2492;
	st.f32 	[%rd115+116], %f2620;
	ld.f32 	%f2621, [%rd57+120];
	add.f32 	%f2622, %f2621, %f2494;
	st.f32 	[%rd115+120], %f2622;
	ld.f32 	%f2623, [%rd57+124];
	add.f32 	%f2624, %f2623, %f2496;
	st.f32 	[%rd115+124], %f2624;
	ld.f32 	%f2625, [%rd57+128];
	add.f32 	%f2626, %f2625, %f2498;
	st.f32 	[%rd115+128], %f2626;
	ld.f32 	%f2627, [%rd57+132];
	add.f32 	%f2628, %f2627, %f2500;
	st.f32 	[%rd115+132], %f2628;
	ld.f32 	%f2629, [%rd57+136];
	add.f32 	%f2630, %f2629, %f2502;
	st.f32 	[%rd115+136], %f2630;
	ld.f32 	%f2631, [%rd57+140];
	add.f32 	%f2632, %f2631, %f2504;
	st.f32 	[%rd115+140], %f2632;
	ld.f32 	%f2633, [%rd57+144];
	add.f32 	%f2634, %f2633, %f2506;
	st.f32 	[%rd115+144], %f2634;
	ld.f32 	%f2635, [%rd57+148];
	add.f32 	%f2636, %f2635, %f2508;
	st.f32 	[%rd115+148], %f2636;
	ld.f32 	%f2637, [%rd57+152];
	add.f32 	%f2638, %f2637, %f2510;
	st.f32 	[%rd115+152], %f2638;
	ld.f32 	%f2639, [%rd57+156];
	add.f32 	%f2640, %f2639, %f2512;
	st.f32 	[%rd115+156], %f2640;
	ld.f32 	%f2641, [%rd57+160];
	add.f32 	%f2642, %f2641, %f2514;
	st.f32 	[%rd115+160], %f2642;
	ld.f32 	%f2643, [%rd57+164];
	add.f32 	%f2644, %f2643, %f2516;
	st.f32 	[%rd115+164], %f2644;
	ld.f32 	%f2645, [%rd57+168];
	add.f32 	%f2646, %f2645, %f2518;
	st.f32 	[%rd115+168], %f2646;
	ld.f32 	%f2647, [%rd57+172];
	add.f32 	%f2648, %f2647, %f2520;
	st.f32 	[%rd115+172], %f2648;
	ld.f32 	%f2649, [%rd57+176];
	add.f32 	%f2650, %f2649, %f2522;
	st.f32 	[%rd115+176], %f2650;
	ld.f32 	%f2651, [%rd57+180];
	add.f32 	%f2652, %f2651, %f2524;
	st.f32 	[%rd115+180], %f2652;
	ld.f32 	%f2653, [%rd57+184];
	add.f32 	%f2654, %f2653, %f2526;
	st.f32 	[%rd115+184], %f2654;
	ld.f32 	%f2655, [%rd57+188];
	add.f32 	%f2656, %f2655, %f2528;
	st.f32 	[%rd115+188], %f2656;
	ld.f32 	%f2657, [%rd57+192];
	add.f32 	%f2658, %f2657, %f2530;
	st.f32 	[%rd115+192], %f2658;
	ld.f32 	%f2659, [%rd57+196];
	add.f32 	%f2660, %f2659, %f2532;
	st.f32 	[%rd115+196], %f2660;
	ld.f32 	%f2661, [%rd57+200];
	add.f32 	%f2662, %f2661, %f2534;
	st.f32 	[%rd115+200], %f2662;
	ld.f32 	%f2663, [%rd57+204];
	add.f32 	%f2664, %f2663, %f2536;
	st.f32 	[%rd115+204], %f2664;
	ld.f32 	%f2665, [%rd57+208];
	add.f32 	%f2666, %f2665, %f2538;
	st.f32 	[%rd115+208], %f2666;
	ld.f32 	%f2667, [%rd57+212];
	add.f32 	%f2668, %f2667, %f2540;
	st.f32 	[%rd115+212], %f2668;
	ld.f32 	%f2669, [%rd57+216];
	add.f32 	%f2670, %f2669, %f2542;
	st.f32 	[%rd115+216], %f2670;
	ld.f32 	%f2671, [%rd57+220];
	add.f32 	%f2672, %f2671, %f2544;
	st.f32 	[%rd115+220], %f2672;
	ld.f32 	%f2673, [%rd57+224];
	add.f32 	%f2674, %f2673, %f2546;
	st.f32 	[%rd115+224], %f2674;
	ld.f32 	%f2675, [%rd57+228];
	add.f32 	%f2676, %f2675, %f2548;
	st.f32 	[%rd115+228], %f2676;
	ld.f32 	%f2677, [%rd57+232];
	add.f32 	%f2678, %f2677, %f2550;
	st.f32 	[%rd115+232], %f2678;
	ld.f32 	%f2679, [%rd57+236];
	add.f32 	%f2680, %f2679, %f2552;
	st.f32 	[%rd115+236], %f2680;
	ld.f32 	%f2681, [%rd57+240];
	add.f32 	%f2682, %f2681, %f2554;
	st.f32 	[%rd115+240], %f2682;
	ld.f32 	%f2683, [%rd57+244];
	add.f32 	%f2684, %f2683, %f2556;
	st.f32 	[%rd115+244], %f2684;
	ld.f32 	%f2685, [%rd57+248];
	add.f32 	%f2686, %f2685, %f2558;
	st.f32 	[%rd115+248], %f2686;
	ld.f32 	%f2687, [%rd57+252];
	add.f32 	%f2688, %f2687, %f2560;
	st.f32 	[%rd115+252], %f2688;
	ld.f32 	%f2689, [%rd58];
	add.f32 	%f8384, %f2689, %f2562;
	st.f32 	[%rd115], %f8384;
	ld.f32 	%f2690, [%rd58+4];
	add.f32 	%f8383, %f2690, %f2564;
	st.f32 	[%rd115+4], %f8383;
	ld.f32 	%f2691, [%rd58+8];
	add.f32 	%f8382, %f2691, %f2566;
	st.f32 	[%rd115+8], %f8382;
	ld.f32 	%f2692, [%rd58+12];
	add.f32 	%f8381, %f2692, %f2568;
	st.f32 	[%rd115+12], %f8381;
	ld.f32 	%f2693, [%rd58+16];
	add.f32 	%f8380, %f2693, %f2570;
	st.f32 	[%rd115+16], %f8380;
	ld.f32 	%f2694, [%rd58+20];
	add.f32 	%f8379, %f2694, %f2572;
	st.f32 	[%rd115+20], %f8379;
	ld.f32 	%f2695, [%rd58+24];
	add.f32 	%f8378, %f2695, %f2574;
	st.f32 	[%rd115+24], %f8378;
	ld.f32 	%f2696, [%rd58+28];
	add.f32 	%f8377, %f2696, %f2576;
	st.f32 	[%rd115+28], %f8377;
	ld.f32 	%f2697, [%rd58+32];
	add.f32 	%f8376, %f2697, %f2578;
	st.f32 	[%rd115+32], %f8376;
	ld.f32 	%f2698, [%rd58+36];
	add.f32 	%f8375, %f2698, %f2580;
	st.f32 	[%rd115+36], %f8375;
	ld.f32 	%f2699, [%rd58+40];
	add.f32 	%f8374, %f2699, %f2582;
	st.f32 	[%rd115+40], %f8374;
	ld.f32 	%f2700, [%rd58+44];
	add.f32 	%f8373, %f2700, %f2584;
	st.f32 	[%rd115+44], %f8373;
	ld.f32 	%f2701, [%rd58+48];
	add.f32 	%f8372, %f2701, %f2586;
	st.f32 	[%rd115+48], %f8372;
	ld.f32 	%f2702, [%rd58+52];
	add.f32 	%f8371, %f2702, %f2588;
	st.f32 	[%rd115+52], %f8371;
	ld.f32 	%f2703, [%rd58+56];
	add.f32 	%f8370, %f2703, %f2590;
	st.f32 	[%rd115+56], %f8370;
	ld.f32 	%f2704, [%rd58+60];
	add.f32 	%f8369, %f2704, %f2592;
	st.f32 	[%rd115+60], %f8369;
	ld.f32 	%f2705, [%rd58+64];
	add.f32 	%f8368, %f2705, %f2594;
	st.f32 	[%rd115+64], %f8368;
	ld.f32 	%f2706, [%rd58+68];
	add.f32 	%f8367, %f2706, %f2596;
	st.f32 	[%rd115+68], %f8367;
	ld.f32 	%f2707, [%rd58+72];
	add.f32 	%f8366, %f2707, %f2598;
	st.f32 	[%rd115+72], %f8366;
	ld.f32 	%f2708, [%rd58+76];
	add.f32 	%f8365, %f2708, %f2600;
	st.f32 	[%rd115+76], %f8365;
	ld.f32 	%f2709, [%rd58+80];
	add.f32 	%f8364, %f2709, %f2602;
	st.f32 	[%rd115+80], %f8364;
	ld.f32 	%f2710, [%rd58+84];
	add.f32 	%f8363, %f2710, %f2604;
	st.f32 	[%rd115+84], %f8363;
	ld.f32 	%f2711, [%rd58+88];
	add.f32 	%f8362, %f2711, %f2606;
	st.f32 	[%rd115+88], %f8362;
	ld.f32 	%f2712, [%rd58+92];
	add.f32 	%f8361, %f2712, %f2608;
	st.f32 	[%rd115+92], %f8361;
	ld.f32 	%f2713, [%rd58+96];
	add.f32 	%f8360, %f2713, %f2610;
	st.f32 	[%rd115+96], %f8360;
	ld.f32 	%f2714, [%rd58+100];
	add.f32 	%f8359, %f2714, %f2612;
	st.f32 	[%rd115+100], %f8359;
	ld.f32 	%f2715, [%rd58+104];
	add.f32 	%f8358, %f2715, %f2614;
	st.f32 	[%rd115+104], %f8358;
	ld.f32 	%f2716, [%rd58+108];
	add.f32 	%f8357, %f2716, %f2616;
	st.f32 	[%rd115+108], %f8357;
	ld.f32 	%f2717, [%rd58+112];
	add.f32 	%f8356, %f2717, %f2618;
	st.f32 	[%rd115+112], %f8356;
	ld.f32 	%f2718, [%rd58+116];
	add.f32 	%f8355, %f2718, %f2620;
	st.f32 	[%rd115+116], %f8355;
	ld.f32 	%f2719, [%rd58+120];
	add.f32 	%f8354, %f2719, %f2622;
	st.f32 	[%rd115+120], %f8354;
	ld.f32 	%f2720, [%rd58+124];
	add.f32 	%f8353, %f2720, %f2624;
	st.f32 	[%rd115+124], %f8353;
	ld.f32 	%f2721, [%rd58+128];
	add.f32 	%f8352, %f2721, %f2626;
	st.f32 	[%rd115+128], %f8352;
	ld.f32 	%f2722, [%rd58+132];
	add.f32 	%f8351, %f2722, %f2628;
	st.f32 	[%rd115+132], %f8351;
	ld.f32 	%f2723, [%rd58+136];
	add.f32 	%f8350, %f2723, %f2630;
	st.f32 	[%rd115+136], %f8350;
	ld.f32 	%f2724, [%rd58+140];
	add.f32 	%f8349, %f2724, %f2632;
	st.f32 	[%rd115+140], %f8349;
	ld.f32 	%f2725, [%rd58+144];
	add.f32 	%f8348, %f2725, %f2634;
	st.f32 	[%rd115+144], %f8348;
	ld.f32 	%f2726, [%rd58+148];
	add.f32 	%f8347, %f2726, %f2636;
	st.f32 	[%rd115+148], %f8347;
	ld.f32 	%f2727, [%rd58+152];
	add.f32 	%f8346, %f2727, %f2638;
	st.f32 	[%rd115+152], %f8346;
	ld.f32 	%f2728, [%rd58+156];
	add.f32 	%f8345, %f2728, %f2640;
	st.f32 	[%rd115+156], %f8345;
	ld.f32 	%f2729, [%rd58+160];
	add.f32 	%f8344, %f2729, %f2642;
	st.f32 	[%rd115+160], %f8344;
	ld.f32 	%f2730, [%rd58+164];
	add.f32 	%f8343, %f2730, %f2644;
	st.f32 	[%rd115+164], %f8343;
	ld.f32 	%f2731, [%rd58+168];
	add.f32 	%f8342, %f2731, %f2646;
	st.f32 	[%rd115+168], %f8342;
	ld.f32 	%f2732, [%rd58+172];
	add.f32 	%f8341, %f2732, %f2648;
	st.f32 	[%rd115+172], %f8341;
	ld.f32 	%f2733, [%rd58+176];
	add.f32 	%f8340, %f2733, %f2650;
	st.f32 	[%rd115+176], %f8340;
	ld.f32 	%f2734, [%rd58+180];
	add.f32 	%f8339, %f2734, %f2652;
	st.f32 	[%rd115+180], %f8339;
	ld.f32 	%f2735, [%rd58+184];
	add.f32 	%f8338, %f2735, %f2654;
	st.f32 	[%rd115+184], %f8338;
	ld.f32 	%f2736, [%rd58+188];
	add.f32 	%f8337, %f2736, %f2656;
	st.f32 	[%rd115+188], %f8337;
	ld.f32 	%f2737, [%rd58+192];
	add.f32 	%f8336, %f2737, %f2658;
	st.f32 	[%rd115+192], %f8336;
	ld.f32 	%f2738, [%rd58+196];
	add.f32 	%f8335, %f2738, %f2660;
	st.f32 	[%rd115+196], %f8335;
	ld.f32 	%f2739, [%rd58+200];
	add.f32 	%f8334, %f2739, %f2662;
	st.f32 	[%rd115+200], %f8334;
	ld.f32 	%f2740, [%rd58+204];
	add.f32 	%f8333, %f2740, %f2664;
	st.f32 	[%rd115+204], %f8333;
	ld.f32 	%f2741, [%rd58+208];
	add.f32 	%f8332, %f2741, %f2666;
	st.f32 	[%rd115+208], %f8332;
	ld.f32 	%f2742, [%rd58+212];
	add.f32 	%f8331, %f2742, %f2668;
	st.f32 	[%rd115+212], %f8331;
	ld.f32 	%f2743, [%rd58+216];
	add.f32 	%f8330, %f2743, %f2670;
	st.f32 	[%rd115+216], %f8330;
	ld.f32 	%f2744, [%rd58+220];
	add.f32 	%f8329, %f2744, %f2672;
	st.f32 	[%rd115+220], %f8329;
	ld.f32 	%f2745, [%rd58+224];
	add.f32 	%f8328, %f2745, %f2674;
	st.f32 	[%rd115+224], %f8328;
	ld.f32 	%f2746, [%rd58+228];
	add.f32 	%f8327, %f2746, %f2676;
	st.f32 	[%rd115+228], %f8327;
	ld.f32 	%f2747, [%rd58+232];
	add.f32 	%f8326, %f2747, %f2678;
	st.f32 	[%rd115+232], %f8326;
	ld.f32 	%f2748, [%rd58+236];
	add.f32 	%f8325, %f2748, %f2680;
	st.f32 	[%rd115+236], %f8325;
	ld.f32 	%f2749, [%rd58+240];
	add.f32 	%f8324, %f2749, %f2682;
	st.f32 	[%rd115+240], %f8324;
	ld.f32 	%f2750, [%rd58+244];
	add.f32 	%f8323, %f2750, %f2684;
	st.f32 	[%rd115+244], %f8323;
	ld.f32 	%f2751, [%rd58+248];
	add.f32 	%f8322, %f2751, %f2686;
	st.f32 	[%rd115+248], %f8322;
	ld.f32 	%f2752, [%rd58+252];
	add.f32 	%f8321, %f2752, %f2688;
	st.f32 	[%rd115+252], %f8321;
	sub.s64 	%rd59, %rd25, %rd113;
	cvt.s64.s32 	%rd60, %r61;
	setp.lt.u64 	%p4, %rd59, %rd60;
	mul.wide.s32 	%rd61, %r61, 8;
	add.s64 	%rd112, %rd112, %rd61;
	@%p4 bra 	$L__BB16_47;
	bra.uni 	$L__BB16_42;
$L__BB16_44:
	setp.le.u64 	%p5, %rd25, %rd113;
	@%p5 bra 	$L__BB16_47;
	cvt.u32.u64 	%r65, %rd113;
	cvt.u32.u64 	%r66, %rd25;
	sub.s32 	%r36, %r66, %r65;
	mov.u32 	%r248, %tid.x;
	setp.ge.s32 	%p6, %r248, %r36;
	@%p6 bra 	$L__BB16_47;
$L__BB16_46:
	ld.global.u64 	%rd62, [%rd112];
	ld.f32 	%f2753, [%rd62];
	add.f32 	%f8384, %f2753, %f8384;
	st.f32 	[%rd115], %f8384;
	ld.f32 	%f2754, [%rd62+4];
	add.f32 	%f8383, %f2754, %f8383;
	st.f32 	[%rd115+4], %f8383;
	ld.f32 	%f2755, [%rd62+8];
	add.f32 	%f8382, %f2755, %f8382;
	st.f32 	[%rd115+8], %f8382;
	ld.f32 	%f2756, [%rd62+12];
	add.f32 	%f8381, %f2756, %f8381;
	st.f32 	[%rd115+12], %f8381;
	ld.f32 	%f2757, [%rd62+16];
	add.f32 	%f8380, %f2757, %f8380;
	st.f32 	[%rd115+16], %f8380;
	ld.f32 	%f2758, [%rd62+20];
	add.f32 	%f8379, %f2758, %f8379;
	st.f32 	[%rd115+20], %f8379;
	ld.f32 	%f2759, [%rd62+24];
	add.f32 	%f8378, %f2759, %f8378;
	st.f32 	[%rd115+24], %f8378;
	ld.f32 	%f2760, [%rd62+28];
	add.f32 	%f8377, %f2760, %f8377;
	st.f32 	[%rd115+28], %f8377;
	ld.f32 	%f2761, [%rd62+32];
	add.f32 	%f8376, %f2761, %f8376;
	st.f32 	[%rd115+32], %f8376;
	ld.f32 	%f2762, [%rd62+36];
	add.f32 	%f8375, %f2762, %f8375;
	st.f32 	[%rd115+36], %f8375;
	ld.f32 	%f2763, [%rd62+40];
	add.f32 	%f8374, %f2763, %f8374;
	st.f32 	[%rd115+40], %f8374;
	ld.f32 	%f2764, [%rd62+44];
	add.f32 	%f8373, %f2764, %f8373;
	st.f32 	[%rd115+44], %f8373;
	ld.f32 	%f2765, [%rd62+48];
	add.f32 	%f8372, %f2765, %f8372;
	st.f32 	[%rd115+48], %f8372;
	ld.f32 	%f2766, [%rd62+52];
	add.f32 	%f8371, %f2766, %f8371;
	st.f32 	[%rd115+52], %f8371;
	ld.f32 	%f2767, [%rd62+56];
	add.f32 	%f8370, %f2767, %f8370;
	st.f32 	[%rd115+56], %f8370;
	ld.f32 	%f2768, [%rd62+60];
	add.f32 	%f8369, %f2768, %f8369;
	st.f32 	[%rd115+60], %f8369;
	ld.f32 	%f2769, [%rd62+64];
	add.f32 	%f8368, %f2769, %f8368;
	st.f32 	[%rd115+64], %f8368;
	ld.f32 	%f2770, [%rd62+68];
	add.f32 	%f8367, %f2770, %f8367;
	st.f32 	[%rd115+68], %f8367;
	ld.f32 	%f2771, [%rd62+72];
	add.f32 	%f8366, %f2771, %f8366;
	st.f32 	[%rd115+72], %f8366;
	ld.f32 	%f2772, [%rd62+76];
	add.f32 	%f8365, %f2772, %f8365;
	st.f32 	[%rd115+76], %f8365;
	ld.f32 	%f2773, [%rd62+80];
	add.f32 	%f8364, %f2773, %f8364;
	st.f32 	[%rd115+80], %f8364;
	ld.f32 	%f2774, [%rd62+84];
	add.f32 	%f8363, %f2774, %f8363;
	st.f32 	[%rd115+84], %f8363;
	ld.f32 	%f2775, [%rd62+88];
	add.f32 	%f8362, %f2775, %f8362;
	st.f32 	[%rd115+88], %f8362;
	ld.f32 	%f2776, [%rd62+92];
	add.f32 	%f8361, %f2776, %f8361;
	st.f32 	[%rd115+92], %f8361;
	ld.f32 	%f2777, [%rd62+96];
	add.f32 	%f8360, %f2777, %f8360;
	st.f32 	[%rd115+96], %f8360;
	ld.f32 	%f2778, [%rd62+100];
	add.f32 	%f8359, %f2778, %f8359;
	st.f32 	[%rd115+100], %f8359;
	ld.f32 	%f2779, [%rd62+104];
	add.f32 	%f8358, %f2779, %f8358;
	st.f32 	[%rd115+104], %f8358;
	ld.f32 	%f2780, [%rd62+108];
	add.f32 	%f8357, %f2780, %f8357;
	st.f32 	[%rd115+108], %f8357;
	ld.f32 	%f2781, [%rd62+112];
	add.f32 	%f8356, %f2781, %f8356;
	st.f32 	[%rd115+112], %f8356;
	ld.f32 	%f2782, [%rd62+116];
	add.f32 	%f8355, %f2782, %f8355;
	st.f32 	[%rd115+116], %f8355;
	ld.f32 	%f2783, [%rd62+120];
	add.f32 	%f8354, %f2783, %f8354;
	st.f32 	[%rd115+120], %f8354;
	ld.f32 	%f2784, [%rd62+124];
	add.f32 	%f8353, %f2784, %f8353;
	st.f32 	[%rd115+124], %f8353;
	ld.f32 	%f2785, [%rd62+128];
	add.f32 	%f8352, %f2785, %f8352;
	st.f32 	[%rd115+128], %f8352;
	ld.f32 	%f2786, [%rd62+132];
	add.f32 	%f8351, %f2786, %f8351;
	st.f32 	[%rd115+132], %f8351;
	ld.f32 	%f2787, [%rd62+136];
	add.f32 	%f8350, %f2787, %f8350;
	st.f32 	[%rd115+136], %f8350;
	ld.f32 	%f2788, [%rd62+140];
	add.f32 	%f8349, %f2788, %f8349;
	st.f32 	[%rd115+140], %f8349;
	ld.f32 	%f2789, [%rd62+144];
	add.f32 	%f8348, %f2789, %f8348;
	st.f32 	[%rd115+144], %f8348;
	ld.f32 	%f2790, [%rd62+148];
	add.f32 	%f8347, %f2790, %f8347;
	st.f32 	[%rd115+148], %f8347;
	ld.f32 	%f2791, [%rd62+152];
	add.f32 	%f8346, %f2791, %f8346;
	st.f32 	[%rd115+152], %f8346;
	ld.f32 	%f2792, [%rd62+156];
	add.f32 	%f8345, %f2792, %f8345;
	st.f32 	[%rd115+156], %f8345;
	ld.f32 	%f2793, [%rd62+160];
	add.f32 	%f8344, %f2793, %f8344;
	st.f32 	[%rd115+160], %f8344;
	ld.f32 	%f2794, [%rd62+164];
	add.f32 	%f8343, %f2794, %f8343;
	st.f32 	[%rd115+164], %f8343;
	ld.f32 	%f2795, [%rd62+168];
	add.f32 	%f8342, %f2795, %f8342;
	st.f32 	[%rd115+168], %f8342;
	ld.f32 	%f2796, [%rd62+172];
	add.f32 	%f8341, %f2796, %f8341;
	st.f32 	[%rd115+172], %f8341;
	ld.f32 	%f2797, [%rd62+176];
	add.f32 	%f8340, %f2797, %f8340;
	st.f32 	[%rd115+176], %f8340;
	ld.f32 	%f2798, [%rd62+180];
	add.f32 	%f8339, %f2798, %f8339;
	st.f32 	[%rd115+180], %f8339;
	ld.f32 	%f2799, [%rd62+184];
	add.f32 	%f8338, %f2799, %f8338;
	st.f32 	[%rd115+184], %f8338;
	ld.f32 	%f2800, [%rd62+188];
	add.f32 	%f8337, %f2800, %f8337;
	st.f32 	[%rd115+188], %f8337;
	ld.f32 	%f2801, [%rd62+192];
	add.f32 	%f8336, %f2801, %f8336;
	st.f32 	[%rd115+192], %f8336;
	ld.f32 	%f2802, [%rd62+196];
	add.f32 	%f8335, %f2802, %f8335;
	st.f32 	[%rd115+196], %f8335;
	ld.f32 	%f2803, [%rd62+200];
	add.f32 	%f8334, %f2803, %f8334;
	st.f32 	[%rd115+200], %f8334;
	ld.f32 	%f2804, [%rd62+204];
	add.f32 	%f8333, %f2804, %f8333;
	st.f32 	[%rd115+204], %f8333;
	ld.f32 	%f2805, [%rd62+208];
	add.f32 	%f8332, %f2805, %f8332;
	st.f32 	[%rd115+208], %f8332;
	ld.f32 	%f2806, [%rd62+212];
	add.f32 	%f8331, %f2806, %f8331;
	st.f32 	[%rd115+212], %f8331;
	ld.f32 	%f2807, [%rd62+216];
	add.f32 	%f8330, %f2807, %f8330;
	st.f32 	[%rd115+216], %f8330;
	ld.f32 	%f2808, [%rd62+220];
	add.f32 	%f8329, %f2808, %f8329;
	st.f32 	[%rd115+220], %f8329;
	ld.f32 	%f2809, [%rd62+224];
	add.f32 	%f8328, %f2809, %f8328;
	st.f32 	[%rd115+224], %f8328;
	ld.f32 	%f2810, [%rd62+228];
	add.f32 	%f8327, %f2810, %f8327;
	st.f32 	[%rd115+228], %f8327;
	ld.f32 	%f2811, [%rd62+232];
	add.f32 	%f8326, %f2811, %f8326;
	st.f32 	[%rd115+232], %f8326;
	ld.f32 	%f2812, [%rd62+236];
	add.f32 	%f8325, %f2812, %f8325;
	st.f32 	[%rd115+236], %f8325;
	ld.f32 	%f2813, [%rd62+240];
	add.f32 	%f8324, %f2813, %f8324;
	st.f32 	[%rd115+240], %f8324;
	ld.f32 	%f2814, [%rd62+244];
	add.f32 	%f8323, %f2814, %f8323;
	st.f32 	[%rd115+244], %f8323;
	ld.f32 	%f2815, [%rd62+248];
	add.f32 	%f8322, %f2815, %f8322;
	st.f32 	[%rd115+248], %f8322;
	ld.f32 	%f2816, [%rd62+252];
	add.f32 	%f8321, %f2816, %f8321;
	st.f32 	[%rd115+252], %f8321;
	add.s32 	%r248, %r248, 256;
	add.s64 	%rd112, %rd112, 2048;
	setp.lt.s32 	%p7, %r248, %r36;
	@%p7 bra 	$L__BB16_46;
$L__BB16_47:
	// begin inline asm
	mov.u32 %r67, %laneid;
	// end inline asm
	mov.b64 	{%r69, %r74}, %rd115;
	mov.b32 	%r75, 1;
	mov.b32 	%r76, 31;
	mov.b32 	%r77, -1;
	// begin inline asm
	shfl.sync.down.b32 %r68, %r69, %r75, %r76, %r77;
	// end inline asm
	// begin inline asm
	shfl.sync.down.b32 %r73, %r74, %r75, %r76, %r77;
	// end inline asm
	setp.gt.s32 	%p8, %r67, 30;
	@%p8 bra 	$L__BB16_49;
	mov.b64 	%rd63, {%r68, %r73};
	ld.f32 	%f2817, [%rd63];
	ld.f32 	%f2818, [%rd115];
	add.f32 	%f2819, %f2817, %f2818;
	st.f32 	[%rd115], %f2819;
	ld.f32 	%f2820, [%rd63+4];
	ld.f32 	%f2821, [%rd115+4];
	add.f32 	%f2822, %f2820, %f2821;
	st.f32 	[%rd115+4], %f2822;
	ld.f32 	%f2823, [%rd63+8];
	ld.f32 	%f2824, [%rd115+8];
	add.f32 	%f2825, %f2823, %f2824;
	st.f32 	[%rd115+8], %f2825;
	ld.f32 	%f2826, [%rd63+12];
	ld.f32 	%f2827, [%rd115+12];
	add.f32 	%f2828, %f2826, %f2827;
	st.f32 	[%rd115+12], %f2828;
	ld.f32 	%f2829, [%rd63+16];
	ld.f32 	%f2830, [%rd115+16];
	add.f32 	%f2831, %f2829, %f2830;
	st.f32 	[%rd115+16], %f2831;
	ld.f32 	%f2832, [%rd63+20];
	ld.f32 	%f2833, [%rd115+20];
	add.f32 	%f2834, %f2832, %f2833;
	st.f32 	[%rd115+20], %f2834;
	ld.f32 	%f2835, [%rd63+24];
	ld.f32 	%f2836, [%rd115+24];
	add.f32 	%f2837, %f2835, %f2836;
	st.f32 	[%rd115+24], %f2837;
	ld.f32 	%f2838, [%rd63+28];
	ld.f32 	%f2839, [%rd115+28];
	add.f32 	%f2840, %f2838, %f2839;
	st.f32 	[%rd115+28], %f2840;
	ld.f32 	%f2841, [%rd63+32];
	ld.f32 	%f2842, [%rd115+32];
	add.f32 	%f2843, %f2841, %f2842;
	st.f32 	[%rd115+32], %f2843;
	ld.f32 	%f2844, [%rd63+36];
	ld.f32 	%f2845, [%rd115+36];
	add.f32 	%f2846, %f2844, %f2845;
	st.f32 	[%rd115+36], %f2846;
	ld.f32 	%f2847, [%rd63+40];
	ld.f32 	%f2848, [%rd115+40];
	add.f32 	%f2849, %f2847, %f2848;
	st.f32 	[%rd115+40], %f2849;
	ld.f32 	%f2850, [%rd63+44];
	ld.f32 	%f2851, [%rd115+44];
	add.f32 	%f2852, %f2850, %f2851;
	st.f32 	[%rd115+44], %f2852;
	ld.f32 	%f2853, [%rd63+48];
	ld.f32 	%f2854, [%rd115+48];
	add.f32 	%f2855, %f2853, %f2854;
	st.f32 	[%rd115+48], %f2855;
	ld.f32 	%f2856, [%rd63+52];
	ld.f32 	%f2857, [%rd115+52];
	add.f32 	%f2858, %f2856, %f2857;
	st.f32 	[%rd115+52], %f2858;
	ld.f32 	%f2859, [%rd63+56];
	ld.f32 	%f2860, [%rd115+56];
	add.f32 	%f2861, %f2859, %f2860;
	st.f32 	[%rd115+56], %f2861;
	ld.f32 	%f2862, [%rd63+60];
	ld.f32 	%f2863, [%rd115+60];
	add.f32 	%f2864, %f2862, %f2863;
	st.f32 	[%rd115+60], %f2864;
	ld.f32 	%f2865, [%rd63+64];
	ld.f32 	%f2866, [%rd115+64];
	add.f32 	%f2867, %f2865, %f2866;
	st.f32 	[%rd115+64], %f2867;
	ld.f32 	%f2868, [%rd63+68];
	ld.f32 	%f2869, [%rd115+68];
	add.f32 	%f2870, %f2868, %f2869;
	st.f32 	[%rd115+68], %f2870;
	ld.f32 	%f2871, [%rd63+72];
	ld.f32 	%f2872, [%rd115+72];
	add.f32 	%f2873, %f2871, %f2872;
	st.f32 	[%rd115+72], %f2873;
	ld.f32 	%f2874, [%rd63+76];
	ld.f32 	%f2875, [%rd115+76];
	add.f32 	%f2876, %f2874, %f2875;
	st.f32 	[%rd115+76], %f2876;
	ld.f32 	%f2877, [%rd63+80];
	ld.f32 	%f2878, [%rd115+80];
	add.f32 	%f2879, %f2877, %f2878;
	st.f32 	[%rd115+80], %f2879;
	ld.f32 	%f2880, [%rd63+84];
	ld.f32 	%f2881, [%rd115+84];
	add.f32 	%f2882, %f2880, %f2881;
	st.f32 	[%rd115+84], %f2882;
	ld.f32 	%f2883, [%rd63+88];
	ld.f32 	%f2884, [%rd115+88];
	add.f32 	%f2885, %f2883, %f2884;
	st.f32 	[%rd115+88], %f2885;
	ld.f32 	%f2886, [%rd63+92];
	ld.f32 	%f2887, [%rd115+92];
	add.f32 	%f2888, %f2886, %f2887;
	st.f32 	[%rd115+92], %f2888;
	ld.f32 	%f2889, [%rd63+96];
	ld.f32 	%f2890, [%rd115+96];
	add.f32 	%f2891, %f2889, %f2890;
	st.f32 	[%rd115+96], %f2891;
	ld.f32 	%f2892, [%rd63+100];
	ld.f32 	%f2893, [%rd115+100];
	add.f32 	%f2894, %f2892, %f2893;
	st.f32 	[%rd115+100], %f2894;
	ld.f32 	%f2895, [%rd63+104];
	ld.f32 	%f2896, [%rd115+104];
	add.f32 	%f2897, %f2895, %f2896;
	st.f32 	[%rd115+104], %f2897;
	ld.f32 	%f2898, [%rd63+108];
	ld.f32 	%f2899, [%rd115+108];
	add.f32 	%f2900, %f2898, %f2899;
	st.f32 	[%rd115+108], %f2900;
	ld.f32 	%f2901, [%rd63+112];
	ld.f32 	%f2902, [%rd115+112];
	add.f32 	%f2903, %f2901, %f2902;
	st.f32 	[%rd115+112], %f2903;
	ld.f32 	%f2904, [%rd63+116];
	ld.f32 	%f2905, [%rd115+116];
	add.f32 	%f2906, %f2904, %f2905;
	st.f32 	[%rd115+116], %f2906;
	ld.f32 	%f2907, [%rd63+120];
	ld.f32 	%f2908, [%rd115+120];
	add.f32 	%f2909, %f2907, %f2908;
	st.f32 	[%rd115+120], %f2909;
	ld.f32 	%f2910, [%rd63+124];
	ld.f32 	%f2911, [%rd115+124];
	add.f32 	%f2912, %f2910, %f2911;
	st.f32 	[%rd115+124], %f2912;
	ld.f32 	%f2913, [%rd63+128];
	ld.f32 	%f2914, [%rd115+128];
	add.f32 	%f2915, %f2913, %f2914;
	st.f32 	[%rd115+128], %f2915;
	ld.f32 	%f2916, [%rd63+132];
	ld.f32 	%f2917, [%rd115+132];
	add.f32 	%f2918, %f2916, %f2917;
	st.f32 	[%rd115+132], %f2918;
	ld.f32 	%f2919, [%rd63+136];
	ld.f32 	%f2920, [%rd115+136];
	add.f32 	%f2921, %f2919, %f2920;
	st.f32 	[%rd115+136], %f2921;
	ld.f32 	%f2922, [%rd63+140];
	ld.f32 	%f2923, [%rd115+140];
	add.f32 	%f2924, %f2922, %f2923;
	st.f32 	[%rd115+140], %f2924;
	ld.f32 	%f2925, [%rd63+144];
	ld.f32 	%f2926, [%rd115+144];
	add.f32 	%f2927, %f2925, %f2926;
	st.f32 	[%rd115+144], %f2927;
	ld.f32 	%f2928, [%rd63+148];
	ld.f32 	%f2929, [%rd115+148];
	add.f32 	%f2930, %f2928, %f2929;
	st.f32 	[%rd115+148], %f2930;
	ld.f32 	%f2931, [%rd63+152];
	ld.f32 	%f2932, [%rd115+152];
	add.f32 	%f2933, %f2931, %f2932;
	st.f32 	[%rd115+152], %f2933;
	ld.f32 	%f2934, [%rd63+156];
	ld.f32 	%f2935, [%rd115+156];
	add.f32 	%f2936, %f2934, %f2935;
	st.f32 	[%rd115+156], %f2936;
	ld.f32 	%f2937, [%rd63+160];
	ld.f32 	%f2938, [%rd115+160];
	add.f32 	%f2939, %f2937, %f2938;
	st.f32 	[%rd115+160], %f2939;
	ld.f32 	%f2940, [%rd63+164];
	ld.f32 	%f2941, [%rd115+164];
	add.f32 	%f2942, %f2940, %f2941;
	st.f32 	[%rd115+164], %f2942;
	ld.f32 	%f2943, [%rd63+168];
	ld.f32 	%f2944, [%rd115+168];
	add.f32 	%f2945, %f2943, %f2944;
	st.f32 	[%rd115+168], %f2945;
	ld.f32 	%f2946, [%rd63+172];
	ld.f32 	%f2947, [%rd115+172];
	add.f32 	%f2948, %f2946, %f2947;
	st.f32 	[%rd115+172], %f2948;
	ld.f32 	%f2949, [%rd63+176];
	ld.f32 	%f2950, [%rd115+176];
	add.f32 	%f2951, %f2949, %f2950;
	st.f32 	[%rd115+176], %f2951;
	ld.f32 	%f2952, [%rd63+180];
	ld.f32 	%f2953, [%rd115+180];
	add.f32 	%f2954, %f2952, %f2953;
	st.f32 	[%rd115+180], %f2954;
	ld.f32 	%f2955, [%rd63+184];
	ld.f32 	%f2956, [%rd115+184];
	add.f32 	%f2957, %f2955, %f2956;
	st.f32 	[%rd115+184], %f2957;
	ld.f32 	%f2958, [%rd63+188];
	ld.f32 	%f2959, [%rd115+188];
	add.f32 	%f2960, %f2958, %f2959;
	st.f32 	[%rd115+188], %f2960;
	ld.f32 	%f2961, [%rd63+192];
	ld.f32 	%f2962, [%rd115+192];
	add.f32 	%f2963, %f2961, %f2962;
	st.f32 	[%rd115+192], %f2963;
	ld.f32 	%f2964, [%rd63+196];
	ld.f32 	%f2965, [%rd115+196];
	add.f32 	%f2966, %f2964, %f2965;
	st.f32 	[%rd115+196], %f2966;
	ld.f32 	%f2967, [%rd63+200];
	ld.f32 	%f2968, [%rd115+200];
	add.f32 	%f2969, %f2967, %f2968;
	st.f32 	[%rd115+200], %f2969;
	ld.f32 	%f2970, [%rd63+204];
	ld.f32 	%f2971, [%rd115+204];
	add.f32 	%f2972, %f2970, %f2971;
	st.f32 	[%rd115+204], %f2972;
	ld.f32 	%f2973, [%rd63+208];
	ld.f32 	%f2974, [%rd115+208];
	add.f32 	%f2975, %f2973, %f2974;
	st.f32 	[%rd115+208], %f2975;
	ld.f32 	%f2976, [%rd63+212];
	ld.f32 	%f2977, [%rd115+212];
	add.f32 	%f2978, %f2976, %f2977;
	st.f32 	[%rd115+212], %f2978;
	ld.f32 	%f2979, [%rd63+216];
	ld.f32 	%f2980, [%rd115+216];
	add.f32 	%f2981, %f2979, %f2980;
	st.f32 	[%rd115+216], %f2981;
	ld.f32 	%f2982, [%rd63+220];
	ld.f32 	%f2983, [%rd115+220];
	add.f32 	%f2984, %f2982, %f2983;
	st.f32 	[%rd115+220], %f2984;
	ld.f32 	%f2985, [%rd63+224];
	ld.f32 	%f2986, [%rd115+224];
	add.f32 	%f2987, %f2985, %f2986;
	st.f32 	[%rd115+224], %f2987;
	ld.f32 	%f2988, [%rd63+228];
	ld.f32 	%f2989, [%rd115+228];
	add.f32 	%f2990, %f2988, %f2989;
	st.f32 	[%rd115+228], %f2990;
	ld.f32 	%f2991, [%rd63+232];
	ld.f32 	%f2992, [%rd115+232];
	add.f32 	%f2993, %f2991, %f2992;
	st.f32 	[%rd115+232], %f2993;
	ld.f32 	%f2994, [%rd63+236];
	ld.f32 	%f2995, [%rd115+236];
	add.f32 	%f2996, %f2994, %f2995;
	st.f32 	[%rd115+236], %f2996;
	ld.f32 	%f2997, [%rd63+240];
	ld.f32 	%f2998, [%rd115+240];
	add.f32 	%f2999, %f2997, %f2998;
	st.f32 	[%rd115+240], %f2999;
	ld.f32 	%f3000, [%rd63+244];
	ld.f32 	%f3001, [%rd115+244];
	add.f32 	%f3002, %f3000, %f3001;
	st.f32 	[%rd115+244], %f3002;
	ld.f32 	%f3003, [%rd63+248];
	ld.f32 	%f3004, [%rd115+248];
	add.f32 	%f3005, %f3003, %f3004;
	st.f32 	[%rd115+248], %f3005;
	ld.f32 	%f3006, [%rd63+252];
	ld.f32 	%f3007, [%rd115+252];
	add.f32 	%f3008, %f3006, %f3007;
	st.f32 	[%rd115+252], %f3008;
$L__BB16_49:
	mov.b32 	%r85, 2;
	mov.b32 	%r86, 31;
	mov.b32 	%r87, -1;
	// begin inline asm
	shfl.sync.down.b32 %r78, %r69, %r85, %r86, %r87;
	// end inline asm
	// begin inline asm
	shfl.sync.down.b32 %r83, %r74, %r85, %r86, %r87;
	// end inline asm
	setp.gt.s32 	%p9, %r67, 29;
	@%p9 bra 	$L__BB16_51;
	mov.b64 	%rd64, {%r78, %r83};
	ld.f32 	%f3009, [%rd64];
	ld.f32 	%f3010, [%rd115];
	add.f32 	%f3011, %f3009, %f3010;
	st.f32 	[%rd115], %f3011;
	ld.f32 	%f3012, [%rd64+4];
	ld.f32 	%f3013, [%rd115+4];
	add.f32 	%f3014, %f3012, %f3013;
	st.f32 	[%rd115+4], %f3014;
	ld.f32 	%f3015, [%rd64+8];
	ld.f32 	%f3016, [%rd115+8];
	add.f32 	%f3017, %f3015, %f3016;
	st.f32 	[%rd115+8], %f3017;
	ld.f32 	%f3018, [%rd64+12];
	ld.f32 	%f3019, [%rd115+12];
	add.f32 	%f3020, %f3018, %f3019;
	st.f32 	[%rd115+12], %f3020;
	ld.f32 	%f3021, [%rd64+16];
	ld.f32 	%f3022, [%rd115+16];
	add.f32 	%f3023, %f3021, %f3022;
	st.f32 	[%rd115+16], %f3023;
	ld.f32 	%f3024, [%rd64+20];
	ld.f32 	%f3025, [%rd115+20];
	add.f32 	%f3026, %f3024, %f3025;
	st.f32 	[%rd115+20], %f3026;
	ld.f32 	%f3027, [%rd64+24];
	ld.f32 	%f3028, [%rd115+24];
	add.f32 	%f3029, %f3027, %f3028;
	st.f32 	[%rd115+24], %f3029;
	ld.f32 	%f3030, [%rd64+28];
	ld.f32 	%f3031, [%rd115+28];
	add.f32 	%f3032, %f3030, %f3031;
	st.f32 	[%rd115+28], %f3032;
	ld.f32 	%f3033, [%rd64+32];
	ld.f32 	%f3034, [%rd115+32];
	add.f32 	%f3035, %f3033, %f3034;
	st.f32 	[%rd115+32], %f3035;
	ld.f32 	%f3036, [%rd64+36];
	ld.f32 	%f3037, [%rd115+36];
	add.f32 	%f3038, %f3036, %f3037;
	st.f32 	[%rd115+36], %f3038;
	ld.f32 	%f3039, [%rd64+40];
	ld.f32 	%f3040, [%rd115+40];
	add.f32 	%f3041, %f3039, %f3040;
	st.f32 	[%rd115+40], %f3041;
	ld.f32 	%f3042, [%rd64+44];
	ld.f32 	%f3043, [%rd115+44];
	add.f32 	%f3044, %f3042, %f3043;
	st.f32 	[%rd115+44], %f3044;
	ld.f32 	%f3045, [%rd64+48];
	ld.f32 	%f3046, [%rd115+48];
	add.f32 	%f3047, %f3045, %f3046;
	st.f32 	[%rd115+48], %f3047;
	ld.f32 	%f3048, [%rd64+52];
	ld.f32 	%f3049, [%rd115+52];
	add.f32 	%f3050, %f3048, %f3049;
	st.f32 	[%rd115+52], %f3050;
	ld.f32 	%f3051, [%rd64+56];
	ld.f32 	%f3052, [%rd115+56];
	add.f32 	%f3053, %f3051, %f3052;
	st.f32 	[%rd115+56], %f3053;
	ld.f32 	%f3054, [%rd64+60];
	ld.f32 	%f3055, [%rd115+60];
	add.f32 	%f3056, %f3054, %f3055;
	st.f32 	[%rd115+60], %f3056;
	ld.f32 	%f3057, [%rd64+64];
	ld.f32 	%f3058, [%rd115+64];
	add.f32 	%f3059, %f3057, %f3058;
	st.f32 	[%rd115+64], %f3059;
	ld.f32 	%f3060, [%rd64+68];
	ld.f32 	%f3061, [%rd115+68];
	add.f32 	%f3062, %f3060, %f3061;
	st.f32 	[%rd115+68], %f3062;
	ld.f32 	%f3063, [%rd64+72];
	ld.f32 	%f3064, [%rd115+72];
	add.f32 	%f3065, %f3063, %f3064;
	st.f32 	[%rd115+72], %f3065;
	ld.f32 	%f3066, [%rd64+76];
	ld.f32 	%f3067, [%rd115+76];
	add.f32 	%f3068, %f3066, %f3067;
	st.f32 	[%rd115+76], %f3068;
	ld.f32 	%f3069, [%rd64+80];
	ld.f32 	%f3070, [%rd115+80];
	add.f32 	%f3071, %f3069, %f3070;
	st.f32 	[%rd115+80], %f3071;
	ld.f32 	%f3072, [%rd64+84];
	ld.f32 	%f3073, [%rd115+84];
	add.f32 	%f3074, %f3072, %f3073;
	st.f32 	[%rd115+84], %f3074;
	ld.f32 	%f3075, [%rd64+88];
	ld.f32 	%f3076, [%rd115+88];
	add.f32 	%f3077, %f3075, %f3076;
	st.f32 	[%rd115+88], %f3077;
	ld.f32 	%f3078, [%rd64+92];
	ld.f32 	%f3079, [%rd115+92];
	add.f32 	%f3080, %f3078, %f3079;
	st.f32 	[%rd115+92], %f3080;
	ld.f32 	%f3081, [%rd64+96];
	ld.f32 	%f3082, [%rd115+96];
	add.f32 	%f3083, %f3081, %f3082;
	st.f32 	[%rd115+96], %f3083;
	ld.f32 	%f3084, [%rd64+100];
	ld.f32 	%f3085, [%rd115+100];
	add.f32 	%f3086, %f3084, %f3085;
	st.f32 	[%rd115+100], %f3086;
	ld.f32 	%f3087, [%rd64+104];
	ld.f32 	%f3088, [%rd115+104];
	add.f32 	%f3089, %f3087, %f3088;
	st.f32 	[%rd115+104], %f3089;
	ld.f32 	%f3090, [%rd64+108];
	ld.f32 	%f3091, [%rd115+108];
	add.f32 	%f3092, %f3090, %f3091;
	st.f32 	[%rd115+108], %f3092;
	ld.f32 	%f3093, [%rd64+112];
	ld.f32 	%f3094, [%rd115+112];
	add.f32 	%f3095, %f3093, %f3094;
	st.f32 	[%rd115+112], %f3095;
	ld.f32 	%f3096, [%rd64+116];
	ld.f32 	%f3097, [%rd115+116];
	add.f32 	%f3098, %f3096, %f3097;
	st.f32 	[%rd115+116], %f3098;
	ld.f32 	%f3099, [%rd64+120];
	ld.f32 	%f3100, [%rd115+120];
	add.f32 	%f3101, %f3099, %f3100;
	st.f32 	[%rd115+120], %f3101;
	ld.f32 	%f3102, [%rd64+124];
	ld.f32 	%f3103, [%rd115+124];
	add.f32 	%f3104, %f3102, %f3103;
	st.f32 	[%rd115+124], %f3104;
	ld.f32 	%f3105, [%rd64+128];
	ld.f32 	%f3106, [%rd115+128];
	add.f32 	%f3107, %f3105, %f3106;
	st.f32 	[%rd115+128], %f3107;
	ld.f32 	%f3108, [%rd64+132];
	ld.f32 	%f3109, [%rd115+132];
	add.f32 	%f3110, %f3108, %f3109;
	st.f32 	[%rd115+132], %f3110;
	ld.f32 	%f3111, [%rd64+136];
	ld.f32 	%f3112, [%rd115+136];
	add.f32 	%f3113, %f3111, %f3112;
	st.f32 	[%rd115+136], %f3113;
	ld.f32 	%f3114, [%rd64+140];
	ld.f32 	%f3115, [%rd115+140];
	add.f32 	%f3116, %f3114, %f3115;
	st.f32 	[%rd115+140], %f3116;
	ld.f32 	%f3117, [%rd64+144];
	ld.f32 	%f3118, [%rd115+144];
	add.f32 	%f3119, %f3117, %f3118;
	st.f32 	[%rd115+144], %f3119;
	ld.f32 	%f3120, [%rd64+148];
	ld.f32 	%f3121, [%rd115+148];
	add.f32 	%f3122, %f3120, %f3121;
	st.f32 	[%rd115+148], %f3122;
	ld.f32 	%f3123, [%rd64+152];
	ld.f32 	%f3124, [%rd115+152];
	add.f32 	%f3125, %f3123, %f3124;
	st.f32 	[%rd115+152], %f3125;
	ld.f32 	%f3126, [%rd64+156];
	ld.f32 	%f3127, [%rd115+156];
	add.f32 	%f3128, %f3126, %f3127;
	st.f32 	[%rd115+156], %f3128;
	ld.f32 	%f3129, [%rd64+160];
	ld.f32 	%f3130, [%rd115+160];
	add.f32 	%f3131, %f3129, %f3130;
	st.f32 	[%rd115+160], %f3131;
	ld.f32 	%f3132, [%rd64+164];
	ld.f32 	%f3133, [%rd115+164];
	add.f32 	%f3134, %f3132, %f3133;
	st.f32 	[%rd115+164], %f3134;
	ld.f32 	%f3135, [%rd64+168];
	ld.f32 	%f3136, [%rd115+168];
	add.f32 	%f3137, %f3135, %f3136;
	st.f32 	[%rd115+168], %f3137;
	ld.f32 	%f3138, [%rd64+172];
	ld.f32 	%f3139, [%rd115+172];
	add.f32 	%f3140, %f3138, %f3139;
	st.f32 	[%rd115+172], %f3140;
	ld.f32 	%f3141, [%rd64+176];
	ld.f32 	%f3142, [%rd115+176];
	add.f32 	%f3143, %f3141, %f3142;
	st.f32 	[%rd115+176], %f3143;
	ld.f32 	%f3144, [%rd64+180];
	ld.f32 	%f3145, [%rd115+180];
	add.f32 	%f3146, %f3144, %f3145;
	st.f32 	[%rd115+180], %f3146;
	ld.f32 	%f3147, [%rd64+184];
	ld.f32 	%f3148, [%rd115+184];
	add.f32 	%f3149, %f3147, %f3148;
	st.f32 	[%rd115+184], %f3149;
	ld.f32 	%f3150, [%rd64+188];
	ld.f32 	%f3151, [%rd115+188];
	add.f32 	%f3152, %f3150, %f3151;
	st.f32 	[%rd115+188], %f3152;
	ld.f32 	%f3153, [%rd64+192];
	ld.f32 	%f3154, [%rd115+192];
	add.f32 	%f3155, %f3153, %f3154;
	st.f32 	[%rd115+192], %f3155;
	ld.f32 	%f3156, [%rd64+196];
	ld.f32 	%f3157, [%rd115+196];
	add.f32 	%f3158, %f3156, %f3157;
	st.f32 	[%rd115+196], %f3158;
	ld.f32 	%f3159, [%rd64+200];
	ld.f32 	%f3160, [%rd115+200];
	add.f32 	%f3161, %f3159, %f3160;
	st.f32 	[%rd115+200], %f3161;
	ld.f32 	%f3162, [%rd64+204];
	ld.f32 	%f3163, [%rd115+204];
	add.f32 	%f3164, %f3162, %f3163;
	st.f32 	[%rd115+204], %f3164;
	ld.f32 	%f3165, [%rd64+208];
	ld.f32 	%f3166, [%rd115+208];
	add.f32 	%f3167, %f3165, %f3166;
	st.f32 	[%rd115+208], %f3167;
	ld.f32 	%f3168, [%rd64+212];
	ld.f32 	%f3169, [%rd115+212];
	add.f32 	%f3170, %f3168, %f3169;
	st.f32 	[%rd115+212], %f3170;
	ld.f32 	%f3171, [%rd64+216];
	ld.f32 	%f3172, [%rd115+216];
	add.f32 	%f3173, %f3171, %f3172;
	st.f32 	[%rd115+216], %f3173;
	ld.f32 	%f3174, [%rd64+220];
	ld.f32 	%f3175, [%rd115+220];
	add.f32 	%f3176, %f3174, %f3175;
	st.f32 	[%rd115+220], %f3176;
	ld.f32 	%f3177, [%rd64+224];
	ld.f32 	%f3178, [%rd115+224];
	add.f32 	%f3179, %f3177, %f3178;
	st.f32 	[%rd115+224], %f3179;
	ld.f32 	%f3180, [%rd64+228];
	ld.f32 	%f3181, [%rd115+228];
	add.f32 	%f3182, %f3180, %f3181;
	st.f32 	[%rd115+228], %f3182;
	ld.f32 	%f3183, [%rd64+232];
	ld.f32 	%f3184, [%rd115+232];
	add.f32 	%f3185, %f3183, %f3184;
	st.f32 	[%rd115+232], %f3185;
	ld.f32 	%f3186, [%rd64+236];
	ld.f32 	%f3187, [%rd115+236];
	add.f32 	%f3188, %f3186, %f3187;
	st.f32 	[%rd115+236], %f3188;
	ld.f32 	%f3189, [%rd64+240];
	ld.f32 	%f3190, [%rd115+240];
	add.f32 	%f3191, %f3189, %f3190;
	st.f32 	[%rd115+240], %f3191;
	ld.f32 	%f3192, [%rd64+244];
	ld.f32 	%f3193, [%rd115+244];
	add.f32 	%f3194, %f3192, %f3193;
	st.f32 	[%rd115+244], %f3194;
	ld.f32 	%f3195, [%rd64+248];
	ld.f32 	%f3196, [%rd115+248];
	add.f32 	%f3197, %f3195, %f3196;
	st.f32 	[%rd115+248], %f3197;
	ld.f32 	%f3198, [%rd64+252];
	ld.f32 	%f3199, [%rd115+252];
	add.f32 	%f3200, %f3198, %f3199;
	st.f32 	[%rd115+252], %f3200;
$L__BB16_51:
	mov.b32 	%r95, 4;
	mov.b32 	%r96, 31;
	mov.b32 	%r97, -1;
	// begin inline asm
	shfl.sync.down.b32 %r88, %r69, %r95, %r96, %r97;
	// end inline asm
	// begin inline asm
	shfl.sync.down.b32 %r93, %r74, %r95, %r96, %r97;
	// end inline asm
	setp.gt.s32 	%p10, %r67, 27;
	@%p10 bra 	$L__BB16_53;
	mov.b64 	%rd65, {%r88, %r93};
	ld.f32 	%f3201, [%rd65];
	ld.f32 	%f3202, [%rd115];
	add.f32 	%f3203, %f3201, %f3202;
	st.f32 	[%rd115], %f3203;
	ld.f32 	%f3204, [%rd65+4];
	ld.f32 	%f3205, [%rd115+4];
	add.f32 	%f3206, %f3204, %f3205;
	st.f32 	[%rd115+4], %f3206;
	ld.f32 	%f3207, [%rd65+8];
	ld.f32 	%f3208, [%rd115+8];
	add.f32 	%f3209, %f3207, %f3208;
	st.f32 	[%rd115+8], %f3209;
	ld.f32 	%f3210, [%rd65+12];
	ld.f32 	%f3211, [%rd115+12];
	add.f32 	%f3212, %f3210, %f3211;
	st.f32 	[%rd115+12], %f3212;
	ld.f32 	%f3213, [%rd65+16];
	ld.f32 	%f3214, [%rd115+16];
	add.f32 	%f3215, %f3213, %f3214;
	st.f32 	[%rd115+16], %f3215;
	ld.f32 	%f3216, [%rd65+20];
	ld.f32 	%f3217, [%rd115+20];
	add.f32 	%f3218, %f3216, %f3217;
	st.f32 	[%rd115+20], %f3218;
	ld.f32 	%f3219, [%rd65+24];
	ld.f32 	%f3220, [%rd115+24];
	add.f32 	%f3221, %f3219, %f3220;
	st.f32 	[%rd115+24], %f3221;
	ld.f32 	%f3222, [%rd65+28];
	ld.f32 	%f3223, [%rd115+28];
	add.f32 	%f3224, %f3222, %f3223;
	st.f32 	[%rd115+28], %f3224;
	ld.f32 	%f3225, [%rd65+32];
	ld.f32 	%f3226, [%rd115+32];
	add.f32 	%f3227, %f3225, %f3226;
	st.f32 	[%rd115+32], %f3227;
	ld.f32 	%f3228, [%rd65+36];
	ld.f32 	%f3229, [%rd115+36];
	add.f32 	%f3230, %f3228, %f3229;
	st.f32 	[%rd115+36], %f3230;
	ld.f32 	%f3231, [%rd65+40];
	ld.f32 	%f3232, [%rd115+40];
	add.f32 	%f3233, %f3231, %f3232;
	st.f32 	[%rd115+40], %f3233;
	ld.f32 	%f3234, [%rd65+44];
	ld.f32 	%f3235, [%rd115+44];
	add.f32 	%f3236, %f3234, %f3235;
	st.f32 	[%rd115+44], %f3236;
	ld.f32 	%f3237, [%rd65+48];
	ld.f32 	%f3238, [%rd115+48];
	add.f32 	%f3239, %f3237, %f3238;
	st.f32 	[%rd115+48], %f3239;
	ld.f32 	%f3240, [%rd65+52];
	ld.f32 	%f3241, [%rd115+52];
	add.f32 	%f3242, %f3240, %f3241;
	st.f32 	[%rd115+52], %f3242;
	ld.f32 	%f3243, [%rd65+56];
	ld.f32 	%f3244, [%rd115+56];
	add.f32 	%f3245, %f3243, %f3244;
	st.f32 	[%rd115+56], %f3245;
	ld.f32 	%f3246, [%rd65+60];
	ld.f32 	%f3247, [%rd115+60];
	add.f32 	%f3248, %f3246, %f3247;
	st.f32 	[%rd115+60], %f3248;
	ld.f32 	%f3249, [%rd65+64];
	ld.f32 	%f3250, [%rd115+64];
	add.f32 	%f3251, %f3249, %f3250;
	st.f32 	[%rd115+64], %f3251;
	ld.f32 	%f3252, [%rd65+68];
	ld.f32 	%f3253, [%rd115+68];
	add.f32 	%f3254, %f3252, %f3253;
	st.f32 	[%rd115+68], %f3254;
	ld.f32 	%f3255, [%rd65+72];
	ld.f32 	%f3256, [%rd115+72];
	add.f32 	%f3257, %f3255, %f3256;
	st.f32 	[%rd115+72], %f3257;
	ld.f32 	%f3258, [%rd65+76];
	ld.f32 	%f3259, [%rd115+76];
	add.f32 	%f3260, %f3258, %f3259;
	st.f32 	[%rd115+76], %f3260;
	ld.f32 	%f3261, [%rd65+80];
	ld.f32 	%f3262, [%rd115+80];
	add.f32 	%f3263, %f3261, %f3262;
	st.f32 	[%rd115+80], %f3263;
	ld.f32 	%f3264, [%rd65+84];
	ld.f32 	%f3265, [%rd115+84];
	add.f32 	%f3266, %f3264, %f3265;
	st.f32 	[%rd115+84], %f3266;
	ld.f32 	%f3267, [%rd65+88];
	ld.f32 	%f3268, [%rd115+88];
	add.f32 	%f3269, %f3267, %f3268;
	st.f32 	[%rd115+88], %f3269;
	ld.f32 	%f3270, [%rd65+92];
	ld.f32 	%f3271, [%rd115+92];
	add.f32 	%f3272, %f3270, %f3271;
	st.f32 	[%rd115+92], %f3272;
	ld.f32 	%f3273, [%rd65+96];
	ld.f32 	%f3274, [%rd115+96];
	add.f32 	%f3275, %f3273, %f3274;
	st.f32 	[%rd115+96], %f3275;
	ld.f32 	%f3276, [%rd65+100];
	ld.f32 	%f3277, [%rd115+100];
	add.f32 	%f3278, %f3276, %f3277;
	st.f32 	[%rd115+100], %f3278;
	ld.f32 	%f3279, [%rd65+104];
	ld.f32 	%f3280, [%rd115+104];
	add.f32 	%f3281, %f3279, %f3280;
	st.f32 	[%rd115+104], %f3281;
	ld.f32 	%f3282, [%rd65+108];
	ld.f32 	%f3283, [%rd115+108];
	add.f32 	%f3284, %f3282, %f3283;
	st.f32 	[%rd115+108], %f3284;
	ld.f32 	%f3285, [%rd65+112];
	ld.f32 	%f3286, [%rd115+112];
	add.f32 	%f3287, %f3285, %f3286;
	st.f32 	[%rd115+112], %f3287;
	ld.f32 	%f3288, [%rd65+116];
	ld.f32 	%f3289, [%rd115+116];
	add.f32 	%f3290, %f3288, %f3289;
	st.f32 	[%rd115+116], %f3290;
	ld.f32 	%f3291, [%rd65+120];
	ld.f32 	%f3292, [%rd115+120];
	add.f32 	%f3293, %f3291, %f3292;
	st.f32 	[%rd115+120], %f3293;
	ld.f32 	%f3294, [%rd65+124];
	ld.f32 	%f3295, [%rd115+124];
	add.f32 	%f3296, %f3294, %f3295;
	st.f32 	[%rd115+124], %f3296;
	ld.f32 	%f3297, [%rd65+128];
	ld.f32 	%f3298, [%rd115+128];
	add.f32 	%f3299, %f3297, %f3298;
	st.f32 	[%rd115+128], %f3299;
	ld.f32 	%f3300, [%rd65+132];
	ld.f32 	%f3301, [%rd115+132];
	add.f32 	%f3302, %f3300, %f3301;
	st.f32 	[%rd115+132], %f3302;
	ld.f32 	%f3303, [%rd65+136];
	ld.f32 	%f3304, [%rd115+136];
	add.f32 	%f3305, %f3303, %f3304;
	st.f32 	[%rd115+136], %f3305;
	ld.f32 	%f3306, [%rd65+140];
	ld.f32 	%f3307, [%rd115+140];
	add.f32 	%f3308, %f3306, %f3307;
	st.f32 	[%rd115+140], %f3308;
	ld.f32 	%f3309, [%rd65+144];
	ld.f32 	%f3310, [%rd115+144];
	add.f32 	%f3311, %f3309, %f3310;
	st.f32 	[%rd115+144], %f3311;
	ld.f32 	%f3312, [%rd65+148];
	ld.f32 	%f3313, [%rd115+148];
	add.f32 	%f3314, %f3312, %f3313;
	st.f32 	[%rd115+148], %f3314;
	ld.f32 	%f3315, [%rd65+152];
	ld.f32 	%f3316, [%rd115+152];
	add.f32 	%f3317, %f3315, %f3316;
	st.f32 	[%rd115+152], %f3317;
	ld.f32 	%f3318, [%rd65+156];
	ld.f32 	%f3319, [%rd115+156];
	add.f32 	%f3320, %f3318, %f3319;
	st.f32 	[%rd115+156], %f3320;
	ld.f32 	%f3321, [%rd65+160];
	ld.f32 	%f3322, [%rd115+160];
	add.f32 	%f3323, %f3321, %f3322;
	st.f32 	[%rd115+160], %f3323;
	ld.f32 	%f3324, [%rd65+164];
	ld.f32 	%f3325, [%rd115+164];
	add.f32 	%f3326, %f3324, %f3325;
	st.f32 	[%rd115+164], %f3326;
	ld.f32 	%f3327, [%rd65+168];
	ld.f32 	%f3328, [%rd115+168];
	add.f32 	%f3329, %f3327, %f3328;
	st.f32 	[%rd115+168], %f3329;
	ld.f32 	%f3330, [%rd65+172];
	ld.f32 	%f3331, [%rd115+172];
	add.f32 	%f3332, %f3330, %f3331;
	st.f32 	[%rd115+172], %f3332;
	ld.f32 	%f3333, [%rd65+176];
	ld.f32 	%f3334, [%rd115+176];
	add.f32 	%f3335, %f3333, %f3334;
	st.f32 	[%rd115+176], %f3335;
	ld.f32 	%f3336, [%rd65+180];
	ld.f32 	%f3337, [%rd115+180];
	add.f32 	%f3338, %f3336, %f3337;
	st.f32 	[%rd115+180], %f3338;
	ld.f32 	%f3339, [%rd65+184];
	ld.f32 	%f3340, [%rd115+184];
	add.f32 	%f3341, %f3339, %f3340;
	st.f32 	[%rd115+184], %f3341;
	ld.f32 	%f3342, [%rd65+188];
	ld.f32 	%f3343, [%rd115+188];
	add.f32 	%f3344, %f3342, %f3343;
	st.f32 	[%rd115+188], %f3344;
	ld.f32 	%f3345, [%rd65+192];
	ld.f32 	%f3346, [%rd115+192];
	add.f32 	%f3347, %f3345, %f3346;
	st.f32 	[%rd115+192], %f3347;
	ld.f32 	%f3348, [%rd65+196];
	ld.f32 	%f3349, [%rd115+196];
	add.f32 	%f3350, %f3348, %f3349;
	st.f32 	[%rd115+196], %f3350;
	ld.f32 	%f3351, [%rd65+200];
	ld.f32 	%f3352, [%rd115+200];
	add.f32 	%f3353, %f3351, %f3352;
	st.f32 	[%rd115+200], %f3353;
	ld.f32 	%f3354, [%rd65+204];
	ld.f32 	%f3355, [%rd115+204];
	add.f32 	%f3356, %f3354, %f3355;
	st.f32 	[%rd115+204], %f3356;
	ld.f32 	%f3357, [%rd65+208];
	ld.f32 	%f3358, [%rd115+208];
	add.f32 	%f3359, %f3357, %f3358;
	st.f32 	[%rd115+208], %f3359;
	ld.f32 	%f3360, [%rd65+212];
	ld.f32 	%f3361, [%rd115+212];
	add.f32 	%f3362, %f3360, %f3361;
	st.f32 	[%rd115+212], %f3362;
	ld.f32 	%f3363, [%rd65+216];
	ld.f32 	%f3364, [%rd115+216];
	add.f32 	%f3365, %f3363, %f3364;
	st.f32 	[%rd115+216], %f3365;
	ld.f32 	%f3366, [%rd65+220];
	ld.f32 	%f3367, [%rd115+220];
	add.f32 	%f3368, %f3366, %f3367;
	st.f32 	[%rd115+220], %f3368;
	ld.f32 	%f3369, [%rd65+224];
	ld.f32 	%f3370, [%rd115+224];
	add.f32 	%f3371, %f3369, %f3370;
	st.f32 	[%rd115+224], %f3371;
	ld.f32 	%f3372, [%rd65+228];
	ld.f32 	%f3373, [%rd115+228];
	add.f32 	%f3374, %f3372, %f3373;
	st.f32 	[%rd115+228], %f3374;
	ld.f32 	%f3375, [%rd65+232];
	ld.f32 	%f3376, [%rd115+232];
	add.f32 	%f3377, %f3375, %f3376;
	st.f32 	[%rd115+232], %f3377;
	ld.f32 	%f3378, [%rd65+236];
	ld.f32 	%f3379, [%rd115+236];
	add.f32 	%f3380, %f3378, %f3379;
	st.f32 	[%rd115+236], %f3380;
	ld.f32 	%f3381, [%rd65+240];
	ld.f32 	%f3382, [%rd115+240];
	add.f32 	%f3383, %f3381, %f3382;
	st.f32 	[%rd115+240], %f3383;
	ld.f32 	%f3384, [%rd65+244];
	ld.f32 	%f3385, [%rd115+244];
	add.f32 	%f3386, %f3384, %f3385;
	st.f32 	[%rd115+244], %f3386;
	ld.f32 	%f3387, [%rd65+248];
	ld.f32 	%f3388, [%rd115+248];
	add.f32 	%f3389, %f3387, %f3388;
	st.f32 	[%rd115+248], %f3389;
	ld.f32 	%f3390, [%rd65+252];
	ld.f32 	%f3391, [%rd115+252];
	add.f32 	%f3392, %f3390, %f3391;
	st.f32 	[%rd115+252], %f3392;
$L__BB16_53:
	mov.b32 	%r105, 8;
	mov.b32 	%r106, 31;
	mov.b32 	%r107, -1;
	// begin inline asm
	shfl.sync.down.b32 %r98, %r69, %r105, %r106, %r107;
	// end inline asm
	// begin inline asm
	shfl.sync.down.b32 %r103, %r74, %r105, %r106, %r107;
	// end inline asm
	setp.gt.s32 	%p11, %r67, 23;
	@%p11 bra 	$L__BB16_55;
	mov.b64 	%rd66, {%r98, %r103};
	ld.f32 	%f3393, [%rd66];
	ld.f32 	%f3394, [%rd115];
	add.f32 	%f3395, %f3393, %f3394;
	st.f32 	[%rd115], %f3395;
	ld.f32 	%f3396, [%rd66+4];
	ld.f32 	%f3397, [%rd115+4];
	add.f32 	%f3398, %f3396, %f3397;
	st.f32 	[%rd115+4], %f3398;
	ld.f32 	%f3399, [%rd66+8];
	ld.f32 	%f3400, [%rd115+8];
	add.f32 	%f3401, %f3399, %f3400;
	st.f32 	[%rd115+8], %f3401;
	ld.f32 	%f3402, [%rd66+12];
	ld.f32 	%f3403, [%rd115+12];
	add.f32 	%f3404, %f3402, %f3403;
	st.f32 	[%rd115+12], %f3404;
	ld.f32 	%f3405, [%rd66+16];
	ld.f32 	%f3406, [%rd115+16];
	add.f32 	%f3407, %f3405, %f3406;
	st.f32 	[%rd115+16], %f3407;
	ld.f32 	%f3408, [%rd66+20];
	ld.f32 	%f3409, [%rd115+20];
	add.f32 	%f3410, %f3408, %f3409;
	st.f32 	[%rd115+20], %f3410;
	ld.f32 	%f3411, [%rd66+24];
	ld.f32 	%f3412, [%rd115+24];
	add.f32 	%f3413, %f3411, %f3412;
	st.f32 	[%rd115+24], %f3413;
	ld.f32 	%f3414, [%rd66+28];
	ld.f32 	%f3415, [%rd115+28];
	add.f32 	%f3416, %f3414, %f3415;
	st.f32 	[%rd115+28], %f3416;
	ld.f32 	%f3417, [%rd66+32];
	ld.f32 	%f3418, [%rd115+32];
	add.f32 	%f3419, %f3417, %f3418;
	st.f32 	[%rd115+32], %f3419;
	ld.f32 	%f3420, [%rd66+36];
	ld.f32 	%f3421, [%rd115+36];
	add.f32 	%f3422, %f3420, %f3421;
	st.f32 	[%rd115+36], %f3422;
	ld.f32 	%f3423, [%rd66+40];
	ld.f32 	%f3424, [%rd115+40];
	add.f32 	%f3425, %f3423, %f3424;
	st.f32 	[%rd115+40], %f3425;
	ld.f32 	%f3426, [%rd66+44];
	ld.f32 	%f3427, [%rd115+44];
	add.f32 	%f3428, %f3426, %f3427;
	st.f32 	[%rd115+44], %f3428;
	ld.f32 	%f3429, [%rd66+48];
	ld.f32 	%f3430, [%rd115+48];
	add.f32 	%f3431, %f3429, %f3430;
	st.f32 	[%rd115+48], %f3431;
	ld.f32 	%f3432, [%rd66+52];
	ld.f32 	%f3433, [%rd115+52];
	add.f32 	%f3434, %f3432, %f3433;
	st.f32 	[%rd115+52], %f3434;
	ld.f32 	%f3435, [%rd66+56];
	ld.f32 	%f3436, [%rd115+56];
	add.f32 	%f3437, %f3435, %f3436;
	st.f32 	[%rd115+56], %f3437;
	ld.f32 	%f3438, [%rd66+60];
	ld.f32 	%f3439, [%rd115+60];
	add.f32 	%f3440, %f3438, %f3439;
	st.f32 	[%rd115+60], %f3440;
	ld.f32 	%f3441, [%rd66+64];
	ld.f32 	%f3442, [%rd115+64];
	add.f32 	%f3443, %f3441, %f3442;
	st.f32 	[%rd115+64], %f3443;
	ld.f32 	%f3444, [%rd66+68];
	ld.f32 	%f3445, [%rd115+68];
	add.f32 	%f3446, %f3444, %f3445;
	st.f32 	[%rd115+68], %f3446;
	ld.f32 	%f3447, [%rd66+72];
	ld.f32 	%f3448, [%rd115+72];
	add.f32 	%f3449, %f3447, %f3448;
	st.f32 	[%rd115+72], %f3449;
	ld.f32 	%f3450, [%rd66+76];
	ld.f32 	%f3451, [%rd115+76];
	add.f32 	%f3452, %f3450, %f3451;
	st.f32 	[%rd115+76], %f3452;
	ld.f32 	%f3453, [%rd66+80];
	ld.f32 	%f3454, [%rd115+80];
	add.f32 	%f3455, %f3453, %f3454;
	st.f32 	[%rd115+80], %f3455;
	ld.f32 	%f3456, [%rd66+84];
	ld.f32 	%f3457, [%rd115+84];
	add.f32 	%f3458, %f3456, %f3457;
	st.f32 	[%rd115+84], %f3458;
	ld.f32 	%f3459, [%rd66+88];
	ld.f32 	%f3460, [%rd115+88];
	add.f32 	%f3461, %f3459, %f3460;
	st.f32 	[%rd115+88], %f3461;
	ld.f32 	%f3462, [%rd66+92];
	ld.f32 	%f3463, [%rd115+92];
	add.f32 	%f3464, %f3462, %f3463;
	st.f32 	[%rd115+92], %f3464;
	ld.f32 	%f3465, [%rd66+96];
	ld.f32 	%f3466, [%rd115+96];
	add.f32 	%f3467, %f3465, %f3466;
	st.f32 	[%rd115+96], %f3467;
	ld.f32 	%f3468, [%rd66+100];
	ld.f32 	%f3469, [%rd115+100];
	add.f32 	%f3470, %f3468, %f3469;
	st.f32 	[%rd115+100], %f3470;
	ld.f32 	%f3471, [%rd66+104];
	ld.f32 	%f3472, [%rd115+104];
	add.f32 	%f3473, %f3471, %f3472;
	st.f32 	[%rd115+104], %f3473;
	ld.f32 	%f3474, [%rd66+108];
	ld.f32 	%f3475, [%rd115+108];
	add.f32 	%f3476, %f3474, %f3475;
	st.f32 	[%rd115+108], %f3476;
	ld.f32 	%f3477, [%rd66+112];
	ld.f32 	%f3478, [%rd115+112];
	add.f32 	%f3479, %f3477, %f3478;
	st.f32 	[%rd115+112], %f3479;
	ld.f32 	%f3480, [%rd66+116];
	ld.f32 	%f3481, [%rd115+116];
	add.f32 	%f3482, %f3480, %f3481;
	st.f32 	[%rd115+116], %f3482;
	ld.f32 	%f3483, [%rd66+120];
	ld.f32 	%f3484, [%rd115+120];
	add.f32 	%f3485, %f3483, %f3484;
	st.f32 	[%rd115+120], %f3485;
	ld.f32 	%f3486, [%rd66+124];
	ld.f32 	%f3487, [%rd115+124];
	add.f32 	%f3488, %f3486, %f3487;
	st.f32 	[%rd115+124], %f3488;
	ld.f32 	%f3489, [%rd66+128];
	ld.f32 	%f3490, [%rd115+128];
	add.f32 	%f3491, %f3489, %f3490;
	st.f32 	[%rd115+128], %f3491;
	ld.f32 	%f3492, [%rd66+132];
	ld.f32 	%f3493, [%rd115+132];
	add.f32 	%f3494, %f3492, %f3493;
	st.f32 	[%rd115+132], %f3494;
	ld.f32 	%f3495, [%rd66+136];
	ld.f32 	%f3496, [%rd115+136];
	add.f32 	%f3497, %f3495, %f3496;
	st.f32 	[%rd115+136], %f3497;
	ld.f32 	%f3498, [%rd66+140];
	ld.f32 	%f3499, [%rd115+140];
	add.f32 	%f3500, %f3498, %f3499;
	st.f32 	[%rd115+140], %f3500;
	ld.f32 	%f3501, [%rd66+144];
	ld.f32 	%f3502, [%rd115+144];
	add.f32 	%f3503, %f3501, %f3502;
	st.f32 	[%rd115+144], %f3503;
	ld.f32 	%f3504, [%rd66+148];
	ld.f32 	%f3505, [%rd115+148];
	add.f32 	%f3506, %f3504, %f3505;
	st.f32 	[%rd115+148], %f3506;
	ld.f32 	%f3507, [%rd66+152];
	ld.f32 	%f3508, [%rd115+152];
	add.f32 	%f3509, %f3507, %f3508;
	st.f32 	[%rd115+152], %f3509;
	ld.f32 	%f3510, [%rd66+156];
	ld.f32 	%f3511, [%rd115+156];
	add.f32 	%f3512, %f3510, %f3511;
	st.f32 	[%rd115+156], %f3512;
	ld.f32 	%f3513, [%rd66+160];
	ld.f32 	%f3514, [%rd115+160];
	add.f32 	%f3515, %f3513, %f3514;
	st.f32 	[%rd115+160], %f3515;
	ld.f32 	%f3516, [%rd66+164];
	ld.f32 	%f3517, [%rd115+164];
	add.f32 	%f3518, %f3516, %f3517;
	st.f32 	[%rd115+164], %f3518;
	ld.f32 	%f3519, [%rd66+168];
	ld.f32 	%f3520, [%rd115+168];
	add.f32 	%f3521, %f3519, %f3520;
	st.f32 	[%rd115+168], %f3521;
	ld.f32 	%f3522, [%rd66+172];
	ld.f32 	%f3523, [%rd115+172];
	add.f32 	%f3524, %f3522, %f3523;
	st.f32 	[%rd115+172], %f3524;
	ld.f32 	%f3525, [%rd66+176];
	ld.f32 	%f3526, [%rd115+176];
	add.f32 	%f3527, %f3525, %f3526;
	st.f32 	[%rd115+176], %f3527;
	ld.f32 	%f3528, [%rd66+180];
	ld.f32 	%f3529, [%rd115+180];
	add.f32 	%f3530, %f3528, %f3529;
	st.f32 	[%rd115+180], %f3530;
	ld.f32 	%f3531, [%rd66+184];
	ld.f32 	%f3532, [%rd115+184];
	add.f32 	%f3533, %f3531, %f3532;
	st.f32 	[%rd115+184], %f3533;
	ld.f32 	%f3534, [%rd66+188];
	ld.f32 	%f3535, [%rd115+188];
	add.f32 	%f3536, %f3534, %f3535;
	st.f32 	[%rd115+188], %f3536;
	ld.f32 	%f3537, [%rd66+192];
	ld.f32 	%f3538, [%rd115+192];
	add.f32 	%f3539, %f3537, %f3538;
	st.f32 	[%rd115+192], %f3539;
	ld.f32 	%f3540, [%rd66+196];
	ld.f32 	%f3541, [%rd115+196];
	add.f32 	%f3542, %f3540, %f3541;
	st.f32 	[%rd115+196], %f3542;
	ld.f32 	%f3543, [%rd66+200];
	ld.f32 	%f3544, [%rd115+200];
	add.f32 	%f3545, %f3543, %f3544;
	st.f32 	[%rd115+200], %f3545;
	ld.f32 	%f3546, [%rd66+204];
	ld.f32 	%f3547, [%rd115+204];
	add.f32 	%f3548, %f3546, %f3547;
	st.f32 	[%rd115+204], %f3548;
	ld.f32 	%f3549, [%rd66+208];
	ld.f32 	%f3550, [%rd115+208];
	add.f32 	%f3551, %f3549, %f3550;
	st.f32 	[%rd115+208], %f3551;
	ld.f32 	%f3552, [%rd66+212];
	ld.f32 	%f3553, [%rd115+212];
	add.f32 	%f3554, %f3552, %f3553;
	st.f32 	[%rd115+212], %f3554;
	ld.f32 	%f3555, [%rd66+216];
	ld.f32 	%f3556, [%rd115+216];
	add.f32 	%f3557, %f3555, %f3556;
	st.f32 	[%rd115+216], %f3557;
	ld.f32 	%f3558, [%rd66+220];
	ld.f32 	%f3559, [%rd115+220];
	add.f32 	%f3560, %f3558, %f3559;
	st.f32 	[%rd115+220], %f3560;
	ld.f32 	%f3561, [%rd66+224];
	ld.f32 	%f3562, [%rd115+224];
	add.f32 	%f3563, %f3561, %f3562;
	st.f32 	[%rd115+224], %f3563;
	ld.f32 	%f3564, [%rd66+228];
	ld.f32 	%f3565, [%rd115+228];
	add.f32 	%f3566, %f3564, %f3565;
	st.f32 	[%rd115+228], %f3566;
	ld.f32 	%f3567, [%rd66+232];
	ld.f32 	%f3568, [%rd115+232];
	add.f32 	%f3569, %f3567, %f3568;
	st.f32 	[%rd115+232], %f3569;
	ld.f32 	%f3570, [%rd66+236];
	ld.f32 	%f3571, [%rd115+236];
	add.f32 	%f3572, %f3570, %f3571;
	st.f32 	[%rd115+236], %f3572;
	ld.f32 	%f3573, [%rd66+240];
	ld.f32 	%f3574, [%rd115+240];
	add.f32 	%f3575, %f3573, %f3574;
	st.f32 	[%rd115+240], %f3575;
	ld.f32 	%f3576, [%rd66+244];
	ld.f32 	%f3577, [%rd115+244];
	add.f32 	%f3578, %f3576, %f3577;
	st.f32 	[%rd115+244], %f3578;
	ld.f32 	%f3579, [%rd66+248];
	ld.f32 	%f3580, [%rd115+248];
	add.f32 	%f3581, %f3579, %f3580;
	st.f32 	[%rd115+248], %f3581;
	ld.f32 	%f3582, [%rd66+252];
	ld.f32 	%f3583, [%rd115+252];
	add.f32 	%f3584, %f3582, %f3583;
	st.f32 	[%rd115+252], %f3584;
$L__BB16_55:
	mov.u32 	%r51, %tid.x;
	mov.b32 	%r115, 16;
	mov.b32 	%r116, 31;
	mov.b32 	%r117, -1;
	// begin inline asm
	shfl.sync.down.b32 %r108, %r69, %r115, %r116, %r117;
	// end inline asm
	// begin inline asm
	shfl.sync.down.b32 %r113, %r74, %r115, %r116, %r117;
	// end inline asm
	setp.gt.s32 	%p12, %r67, 15;
	@%p12 bra 	$L__BB16_58;
	mov.b64 	%rd67, {%r108, %r113};
	ld.f32 	%f3585, [%rd67];
	ld.f32 	%f3586, [%rd115];
	add.f32 	%f3587, %f3585, %f3586;
	st.f32 	[%rd115], %f3587;
	ld.f32 	%f3588, [%rd67+4];
	ld.f32 	%f3589, [%rd115+4];
	add.f32 	%f3590, %f3588, %f3589;
	st.f32 	[%rd115+4], %f3590;
	ld.f32 	%f3591, [%rd67+8];
	ld.f32 	%f3592, [%rd115+8];
	add.f32 	%f3593, %f3591, %f3592;
	st.f32 	[%rd115+8], %f3593;
	ld.f32 	%f3594, [%rd67+12];
	ld.f32 	%f3595, [%rd115+12];
	add.f32 	%f3596, %f3594, %f3595;
	st.f32 	[%rd115+12], %f3596;
	ld.f32 	%f3597, [%rd67+16];
	ld.f32 	%f3598, [%rd115+16];
	add.f32 	%f3599, %f3597, %f3598;
	st.f32 	[%rd115+16], %f3599;
	ld.f32 	%f3600, [%rd67+20];
	ld.f32 	%f3601, [%rd115+20];
	add.f32 	%f3602, %f3600, %f3601;
	st.f32 	[%rd115+20], %f3602;
	ld.f32 	%f3603, [%rd67+24];
	ld.f32 	%f3604, [%rd115+24];
	add.f32 	%f3605, %f3603, %f3604;
	st.f32 	[%rd115+24], %f3605;
	ld.f32 	%f3606, [%rd67+28];
	ld.f32 	%f3607, [%rd115+28];
	add.f32 	%f3608, %f3606, %f3607;
	st.f32 	[%rd115+28], %f3608;
	ld.f32 	%f3609, [%rd67+32];
	ld.f32 	%f3610, [%rd115+32];
	add.f32 	%f3611, %f3609, %f3610;
	st.f32 	[%rd115+32], %f3611;
	ld.f32 	%f3612, [%rd67+36];
	ld.f32 	%f3613, [%rd115+36];
	add.f32 	%f3614, %f3612, %f3613;
	st.f32 	[%rd115+36], %f3614;
	ld.f32 	%f3615, [%rd67+40];
	ld.f32 	%f3616, [%rd115+40];
	add.f32 	%f3617, %f3615, %f3616;
	st.f32 	[%rd115+40], %f3617;
	ld.f32 	%f3618, [%rd67+44];
	ld.f32 	%f3619, [%rd115+44];
	add.f32 	%f3620, %f3618, %f3619;
	st.f32 	[%rd115+44], %f3620;
	ld.f32 	%f3621, [%rd67+48];
	ld.f32 	%f3622, [%rd115+48];
	add.f32 	%f3623, %f3621, %f3622;
	st.f32 	[%rd115+48], %f3623;
	ld.f32 	%f3624, [%rd67+52];
	ld.f32 	%f3625, [%rd115+52];
	add.f32 	%f3626, %f3624, %f3625;
	st.f32 	[%rd115+52], %f3626;
	ld.f32 	%f3627, [%rd67+56];
	ld.f32 	%f3628, [%rd115+56];
	add.f32 	%f3629, %f3627, %f3628;
	st.f32 	[%rd115+56], %f3629;
	ld.f32 	%f3630, [%rd67+60];
	ld.f32 	%f3631, [%rd115+60];
	add.f32 	%f3632, %f3630, %f3631;
	st.f32 	[%rd115+60], %f3632;
	ld.f32 	%f3633, [%rd67+64];
	ld.f32 	%f3634, [%rd115+64];
	add.f32 	%f3635, %f3633, %f3634;
	st.f32 	[%rd115+64], %f3635;
	ld.f32 	%f3636, [%rd67+68];
	ld.f32 	%f3637, [%rd115+68];
	add.f32 	%f3638, %f3636, %f3637;
	st.f32 	[%rd115+68], %f3638;
	ld.f32 	%f3639, [%rd67+72];
	ld.f32 	%f3640, [%rd115+72];
	add.f32 	%f3641, %f3639, %f3640;
	st.f32 	[%rd115+72], %f3641;
	ld.f32 	%f3642, [%rd67+76];
	ld.f32 	%f3643, [%rd115+76];
	add.f32 	%f3644, %f3642, %f3643;
	st.f32 	[%rd115+76], %f3644;
	ld.f32 	%f3645, [%rd67+80];
	ld.f32 	%f3646, [%rd115+80];
	add.f32 	%f3647, %f3645, %f3646;
	st.f32 	[%rd115+80], %f3647;
	ld.f32 	%f3648, [%rd67+84];
	ld.f32 	%f3649, [%rd115+84];
	add.f32 	%f3650, %f3648, %f3649;
	st.f32 	[%rd115+84], %f3650;
	ld.f32 	%f3651, [%rd67+88];
	ld.f32 	%f3652, [%rd115+88];
	add.f32 	%f3653, %f3651, %f3652;
	st.f32 	[%rd115+88], %f3653;
	ld.f32 	%f3654, [%rd67+92];
	ld.f32 	%f3655, [%rd115+92];
	add.f32 	%f3656, %f3654, %f3655;
	st.f32 	[%rd115+92], %f3656;
	ld.f32 	%f3657, [%rd67+96];
	ld.f32 	%f3658, [%rd115+96];
	add.f32 	%f3659, %f3657, %f3658;
	st.f32 	[%rd115+96], %f3659;
	ld.f32 	%f3660, [%rd67+100];
	ld.f32 	%f3661, [%rd115+100];
	add.f32 	%f3662, %f3660, %f3661;
	st.f32 	[%rd115+100], %f3662;
	ld.f32 	%f3663, [%rd67+104];
	ld.f32 	%f3664, [%rd115+104];
	add.f32 	%f3665, %f3663, %f3664;
	st.f32 	[%rd115+104], %f3665;
	ld.f32 	%f3666, [%rd67+108];
	ld.f32 	%f3667, [%rd115+108];
	add.f32 	%f3668, %f3666, %f3667;
	st.f32 	[%rd115+108], %f3668;
	ld.f32 	%f3669, [%rd67+112];
	ld.f32 	%f3670, [%rd115+112];
	add.f32 	%f3671, %f3669, %f3670;
	st.f32 	[%rd115+112], %f3671;
	ld.f32 	%f3672, [%rd67+116];
	ld.f32 	%f3673, [%rd115+116];
	add.f32 	%f3674, %f3672, %f3673;
	st.f32 	[%rd115+116], %f3674;
	ld.f32 	%f3675, [%rd67+120];
	ld.f32 	%f3676, [%rd115+120];
	add.f32 	%f3677, %f3675, %f3676;
	st.f32 	[%rd115+120], %f3677;
	ld.f32 	%f3678, [%rd67+124];
	ld.f32 	%f3679, [%rd115+124];
	add.f32 	%f3680, %f3678, %f3679;
	st.f32 	[%rd115+124], %f3680;
	ld.f32 	%f3681, [%rd67+128];
	ld.f32 	%f3682, [%rd115+128];
	add.f32 	%f3683, %f3681, %f3682;
	st.f32 	[%rd115+128], %f3683;
	ld.f32 	%f3684, [%rd67+132];
	ld.f32 	%f3685, [%rd115+132];
	add.f32 	%f3686, %f3684, %f3685;
	st.f32 	[%rd115+132], %f3686;
	ld.f32 	%f3687, [%rd67+136];
	ld.f32 	%f3688, [%rd115+136];
	add.f32 	%f3689, %f3687, %f3688;
	st.f32 	[%rd115+136], %f3689;
	ld.f32 	%f3690, [%rd67+140];
	ld.f32 	%f3691, [%rd115+140];
	add.f32 	%f3692, %f3690, %f3691;
	st.f32 	[%rd115+140], %f3692;
	ld.f32 	%f3693, [%rd67+144];
	ld.f32 	%f3694, [%rd115+144];
	add.f32 	%f3695, %f3693, %f3694;
	st.f32 	[%rd115+144], %f3695;
	ld.f32 	%f3696, [%rd67+148];
	ld.f32 	%f3697, [%rd115+148];
	add.f32 	%f3698, %f3696, %f3697;
	st.f32 	[%rd115+148], %f3698;
	ld.f32 	%f3699, [%rd67+152];
	ld.f32 	%f3700, [%rd115+152];
	add.f32 	%f3701, %f3699, %f3700;
	st.f32 	[%rd115+152], %f3701;
	ld.f32 	%f3702, [%rd67+156];
	ld.f32 	%f3703, [%rd115+156];
	add.f32 	%f3704, %f3702, %f3703;
	st.f32 	[%rd115+156], %f3704;
	ld.f32 	%f3705, [%rd67+160];
	ld.f32 	%f3706, [%rd115+160];
	add.f32 	%f3707, %f3705, %f3706;
	st.f32 	[%rd115+160], %f3707;
	ld.f32 	%f3708, [%rd67+164];
	ld.f32 	%f3709, [%rd115+164];
	add.f32 	%f3710, %f3708, %f3709;
	st.f32 	[%rd115+164], %f3710;
	ld.f32 	%f3711, [%rd67+168];
	ld.f32 	%f3712, [%rd115+168];
	add.f32 	%f3713, %f3711, %f3712;
	st.f32 	[%rd115+168], %f3713;
	ld.f32 	%f3714, [%rd67+172];
	ld.f32 	%f3715, [%rd115+172];
	add.f32 	%f3716, %f3714, %f3715;
	st.f32 	[%rd115+172], %f3716;
	ld.f32 	%f3717, [%rd67+176];
	ld.f32 	%f3718, [%rd115+176];
	add.f32 	%f3719, %f3717, %f3718;
	st.f32 	[%rd115+176], %f3719;
	ld.f32 	%f3720, [%rd67+180];
	ld.f32 	%f3721, [%rd115+180];
	add.f32 	%f3722, %f3720, %f3721;
	st.f32 	[%rd115+180], %f3722;
	ld.f32 	%f3723, [%rd67+184];
	ld.f32 	%f3724, [%rd115+184];
	add.f32 	%f3725, %f3723, %f3724;
	st.f32 	[%rd115+184], %f3725;
	ld.f32 	%f3726, [%rd67+188];
	ld.f32 	%f3727, [%rd115+188];
	add.f32 	%f3728, %f3726, %f3727;
	st.f32 	[%rd115+188], %f3728;
	ld.f32 	%f3729, [%rd67+192];
	ld.f32 	%f3730, [%rd115+192];
	add.f32 	%f3731, %f3729, %f3730;
	st.f32 	[%rd115+192], %f3731;
	ld.f32 	%f3732, [%rd67+196];
	ld.f32 	%f3733, [%rd115+196];
	add.f32 	%f3734, %f3732, %f3733;
	st.f32 	[%rd115+196], %f3734;
	ld.f32 	%f3735, [%rd67+200];
	ld.f32 	%f3736, [%rd115+200];
	add.f32 	%f3737, %f3735, %f3736;
	st.f32 	[%rd115+200], %f3737;
	ld.f32 	%f3738, [%rd67+204];
	ld.f32 	%f3739, [%rd115+204];
	add.f32 	%f3740, %f3738, %f3739;
	st.f32 	[%rd115+204], %f3740;
	ld.f32 	%f3741, [%rd67+208];
	ld.f32 	%f3742, [%rd115+208];
	add.f32 	%f3743, %f3741, %f3742;
	st.f32 	[%rd115+208], %f3743;
	ld.f32 	%f3744, [%rd67+212];
	ld.f32 	%f3745, [%rd115+212];
	add.f32 	%f3746, %f3744, %f3745;
	st.f32 	[%rd115+212], %f3746;
	ld.f32 	%f3747, [%rd67+216];
	ld.f32 	%f3748, [%rd115+216];
	add.f32 	%f3749, %f3747, %f3748;
	st.f32 	[%rd115+216], %f3749;
	ld.f32 	%f3750, [%rd67+220];
	ld.f32 	%f3751, [%rd115+220];
	add.f32 	%f3752, %f3750, %f3751;
	st.f32 	[%rd115+220], %f3752;
	ld.f32 	%f3753, [%rd67+224];
	ld.f32 	%f3754, [%rd115+224];
	add.f32 	%f3755, %f3753, %f3754;
	st.f32 	[%rd115+224], %f3755;
	ld.f32 	%f3756, [%rd67+228];
	ld.f32 	%f3757, [%rd115+228];
	add.f32 	%f3758, %f3756, %f3757;
	st.f32 	[%rd115+228], %f3758;
	ld.f32 	%f3759, [%rd67+232];
	ld.f32 	%f3760, [%rd115+232];
	add.f32 	%f3761, %f3759, %f3760;
	st.f32 	[%rd115+232], %f3761;
	ld.f32 	%f3762, [%rd67+236];
	ld.f32 	%f3763, [%rd115+236];
	add.f32 	%f3764, %f3762, %f3763;
	st.f32 	[%rd115+236], %f3764;
	ld.f32 	%f3765, [%rd67+240];
	ld.f32 	%f3766, [%rd115+240];
	add.f32 	%f3767, %f3765, %f3766;
	st.f32 	[%rd115+240], %f3767;
	ld.f32 	%f3768, [%rd67+244];
	ld.f32 	%f3769, [%rd115+244];
	add.f32 	%f3770, %f3768, %f3769;
	st.f32 	[%rd115+244], %f3770;
	ld.f32 	%f3771, [%rd67+248];
	ld.f32 	%f3772, [%rd115+248];
	add.f32 	%f3773, %f3771, %f3772;
	st.f32 	[%rd115+248], %f3773;
	ld.f32 	%f3774, [%rd67+252];
	ld.f32 	%f3775, [%rd115+252];
	add.f32 	%f3776, %f3774, %f3775;
	st.f32 	[%rd115+252], %f3776;
	setp.ne.s32 	%p13, %r67, 0;
	@%p13 bra 	$L__BB16_58;
	shr.u32 	%r118, %r51, 2;
	and.b32  	%r119, %r118, 248;
	mov.u32 	%r120, _ZZN3cub18CUB_300001_SM_10006detail6reduce18DeviceReduceKernelINS2_10policy_hubIPfy9sum_deltaE10Policy1000EN6thrust24THRUST_300001_SM_1000_NS6detail15normal_iteratorINSA_10device_ptrIS5_EEEEyS6_S5_N4cuda3std3__410__identityEEEvT0_PT3_T1_NS0_13GridEvenShareISN_EET2_T4_E12temp_storage;
	add.s32 	%r121, %r120, %r119;
	st.shared.u64 	[%r121+8], %rd115;
$L__BB16_58:
	bar.sync 	0;
	setp.ne.s32 	%p14, %r51, 0;
	@%p14 bra 	$L__BB16_60;
	ld.shared.u64 	%rd68, [_ZZN3cub18CUB_300001_SM_10006detail6reduce18DeviceReduceKernelINS2_10policy_hubIPfy9sum_deltaE10Policy1000EN6thrust24THRUST_300001_SM_1000_NS6detail15normal_iteratorINSA_10device_ptrIS5_EEEEyS6_S5_N4cuda3std3__410__identityEEEvT0_PT3_T1_NS0_13GridEvenShareISN_EET2_T4_E12temp_storage+16];
	ld.f32 	%f3777, [%rd68];
	ld.f32 	%f3778, [%rd115];
	add.f32 	%f3779, %f3777, %f3778;
	st.f32 	[%rd115], %f3779;
	ld.f32 	%f3780, [%rd68+4];
	ld.f32 	%f3781, [%rd115+4];
	add.f32 	%f3782, %f3780, %f3781;
	st.f32 	[%rd115+4], %f3782;
	ld.f32 	%f3783, [%rd68+8];
	ld.f32 	%f3784, [%rd115+8];
	add.f32 	%f3785, %f3783, %f3784;
	st.f32 	[%rd115+8], %f3785;
	ld.f32 	%f3786, [%rd68+12];
	ld.f32 	%f3787, [%rd115+12];
	add.f32 	%f3788, %f3786, %f3787;
	st.f32 	[%rd115+12], %f3788;
	ld.f32 	%f3789, [%rd68+16];
	ld.f32 	%f3790, [%rd115+16];
	add.f32 	%f3791, %f3789, %f3790;
	st.f32 	[%rd115+16], %f3791;
	ld.f32 	%f3792, [%rd68+20];
	ld.f32 	%f3793, [%rd115+20];
	add.f32 	%f3794, %f3792, %f3793;
	st.f32 	[%rd115+20], %f3794;
	ld.f32 	%f3795, [%rd68+24];
	ld.f32 	%f3796, [%rd115+24];
	add.f32 	%f3797, %f3795, %f3796;
	st.f32 	[%rd115+24], %f3797;
	ld.f32 	%f3798, [%rd68+28];
	ld.f32 	%f3799, [%rd115+28];
	add.f32 	%f3800, %f3798, %f3799;
	st.f32 	[%rd115+28], %f3800;
	ld.f32 	%f3801, [%rd68+32];
	ld.f32 	%f3802, [%rd115+32];
	add.f32 	%f3803, %f3801, %f3802;
	st.f32 	[%rd115+32], %f3803;
	ld.f32 	%f3804, [%rd68+36];
	ld.f32 	%f3805, [%rd115+36];
	add.f32 	%f3806, %f3804, %f3805;
	st.f32 	[%rd115+36], %f3806;
	ld.f32 	%f3807, [%rd68+40];
	ld.f32 	%f3808, [%rd115+40];
	add.f32 	%f3809, %f3807, %f3808;
	st.f32 	[%rd115+40], %f3809;
	ld.f32 	%f3810, [%rd68+44];
	ld.f32 	%f3811, [%rd115+44];
	add.f32 	%f3812, %f3810, %f3811;
	st.f32 	[%rd115+44], %f3812;
	ld.f32 	%f3813, [%rd68+48];
	ld.f32 	%f3814, [%rd115+48];
	add.f32 	%f3815, %f3813, %f3814;
	st.f32 	[%rd115+48], %f3815;
	ld.f32 	%f3816, [%rd68+52];
	ld.f32 	%f3817, [%rd115+52];
	add.f32 	%f3818, %f3816, %f3817;
	st.f32 	[%rd115+52], %f3818;
	ld.f32 	%f3819, [%rd68+56];
	ld.f32 	%f3820, [%rd115+56];
	add.f32 	%f3821, %f3819, %f3820;
	st.f32 	[%rd115+56], %f3821;
	ld.f32 	%f3822, [%rd68+60];
	ld.f32 	%f3823, [%rd115+60];
	add.f32 	%f3824, %f3822, %f3823;
	st.f32 	[%rd115+60], %f3824;
	ld.f32 	%f3825, [%rd68+64];
	ld.f32 	%f3826, [%rd115+64];
	add.f32 	%f3827, %f3825, %f3826;
	st.f32 	[%rd115+64], %f3827;
	ld.f32 	%f3828, [%rd68+68];
	ld.f32 	%f3829, [%rd115+68];
	add.f32 	%f3830, %f3828, %f3829;
	st.f32 	[%rd115+68], %f3830;
	ld.f32 	%f3831, [%rd68+72];
	ld.f32 	%f3832, [%rd115+72];
	add.f32 	%f3833, %f3831, %f3832;
	st.f32 	[%rd115+72], %f3833;
	ld.f32 	%f3834, [%rd68+76];
	ld.f32 	%f3835, [%rd115+76];
	add.f32 	%f3836, %f3834, %f3835;
	st.f32 	[%rd115+76], %f3836;
	ld.f32 	%f3837, [%rd68+80];
	ld.f32 	%f3838, [%rd115+80];
	add.f32 	%f3839, %f3837, %f3838;
	st.f32 	[%rd115+80], %f3839;
	ld.f32 	%f3840, [%rd68+84];
	ld.f32 	%f3841, [%rd115+84];
	add.f32 	%f3842, %f3840, %f3841;
	st.f32 	[%rd115+84], %f3842;
	ld.f32 	%f3843, [%rd68+88];
	ld.f32 	%f3844, [%rd115+88];
	add.f32 	%f3845, %f3843, %f3844;
	st.f32 	[%rd115+88], %f3845;
	ld.f32 	%f3846, [%rd68+92];
	ld.f32 	%f3847, [%rd115+92];
	add.f32 	%f3848, %f3846, %f3847;
	st.f32 	[%rd115+92], %f3848;
	ld.f32 	%f3849, [%rd68+96];
	ld.f32 	%f3850, [%rd115+96];
	add.f32 	%f3851, %f3849, %f3850;
	st.f32 	[%rd115+96], %f3851;
	ld.f32 	%f3852, [%rd68+100];
	ld.f32 	%f3853, [%rd115+100];
	add.f32 	%f3854, %f3852, %f3853;
	st.f32 	[%rd115+100], %f3854;
	ld.f32 	%f3855, [%rd68+104];
	ld.f32 	%f3856, [%rd115+104];
	add.f32 	%f3857, %f3855, %f3856;
	st.f32 	[%rd115+104], %f3857;
	ld.f32 	%f3858, [%rd68+108];
	ld.f32 	%f3859, [%rd115+108];
	add.f32 	%f3860, %f3858, %f3859;
	st.f32 	[%rd115+108], %f3860;
	ld.f32 	%f3861, [%rd68+112];
	ld.f32 	%f3862, [%rd115+112];
	add.f32 	%f3863, %f3861, %f3862;
	st.f32 	[%rd115+112], %f3863;
	ld.f32 	%f3864, [%rd68+116];
	ld.f32 	%f3865, [%rd115+116];
	add.f32 	%f3866, %f3864, %f3865;
	st.f32 	[%rd115+116], %f3866;
	ld.f32 	%f3867, [%rd68+120];
	ld.f32 	%f3868, [%rd115+120];
	add.f32 	%f3869, %f3867, %f3868;
	st.f32 	[%rd115+120], %f3869;
	ld.f32 	%f3870, [%rd68+124];
	ld.f32 	%f3871, [%rd115+124];
	add.f32 	%f3872, %f3870, %f3871;
	st.f32 	[%rd115+124], %f3872;
	ld.f32 	%f3873, [%rd68+128];
	ld.f32 	%f3874, [%rd115+128];
	add.f32 	%f3875, %f3873, %f3874;
	st.f32 	[%rd115+128], %f3875;
	ld.f32 	%f3876, [%rd68+132];
	ld.f32 	%f3877, [%rd115+132];
	add.f32 	%f3878, %f3876, %f3877;
	st.f32 	[%rd115+132], %f3878;
	ld.f32 	%f3879, [%rd68+136];
	ld.f32 	%f3880, [%rd115+136];
	add.f32 	%f3881, %f3879, %f3880;
	st.f32 	[%rd115+136], %f3881;
	ld.f32 	%f3882, [%rd68+140];
	ld.f32 	%f3883, [%rd115+140];
	add.f32 	%f3884, %f3882, %f3883;
	st.f32 	[%rd115+140], %f3884;
	ld.f32 	%f3885, [%rd68+144];
	ld.f32 	%f3886, [%rd115+144];
	add.f32 	%f3887, %f3885, %f3886;
	st.f32 	[%rd115+144], %f3887;
	ld.f32 	%f3888, [%rd68+148];
	ld.f32 	%f3889, [%rd115+148];
	add.f32 	%f3890, %f3888, %f3889;
	st.f32 	[%rd115+148], %f3890;
	ld.f32 	%f3891, [%rd68+152];
	ld.f32 	%f3892, [%rd115+152];
	add.f32 	%f3893, %f3891, %f3892;
	st.f32 	[%rd115+152], %f3893;
	ld.f32 	%f3894, [%rd68+156];
	ld.f32 	%f3895, [%rd115+156];
	add.f32 	%f3896, %f3894, %f3895;
	st.f32 	[%rd115+156], %f3896;
	ld.f32 	%f3897, [%rd68+160];
	ld.f32 	%f3898, [%rd115+160];
	add.f32 	%f3899, %f3897, %f3898;
	st.f32 	[%rd115+160], %f3899;
	ld.f32 	%f3900, [%rd68+164];
	ld.f32 	%f3901, [%rd115+164];
	add.f32 	%f3902, %f3900, %f3901;
	st.f32 	[%rd115+164], %f3902;
	ld.f32 	%f3903, [%rd68+168];
	ld.f32 	%f3904, [%rd115+168];
	add.f32 	%f3905, %f3903, %f3904;
	st.f32 	[%rd115+168], %f3905;
	ld.f32 	%f3906, [%rd68+172];
	ld.f32 	%f3907, [%rd115+172];
	add.f32 	%f3908, %f3906, %f3907;
	st.f32 	[%rd115+172], %f3908;
	ld.f32 	%f3909, [%rd68+176];
	ld.f32 	%f3910, [%rd115+176];
	add.f32 	%f3911, %f3909, %f3910;
	st.f32 	[%rd115+176], %f3911;
	ld.f32 	%f3912, [%rd68+180];
	ld.f32 	%f3913, [%rd115+180];
	add.f32 	%f3914, %f3912, %f3913;
	st.f32 	[%rd115+180], %f3914;
	ld.f32 	%f3915, [%rd68+184];
	ld.f32 	%f3916, [%rd115+184];
	add.f32 	%f3917, %f3915, %f3916;
	st.f32 	[%rd115+184], %f3917;
	ld.f32 	%f3918, [%rd68+188];
	ld.f32 	%f3919, [%rd115+188];
	add.f32 	%f3920, %f3918, %f3919;
	st.f32 	[%rd115+188], %f3920;
	ld.f32 	%f3921, [%rd68+192];
	ld.f32 	%f3922, [%rd115+192];
	add.f32 	%f3923, %f3921, %f3922;
	st.f32 	[%rd115+192], %f3923;
	ld.f32 	%f3924, [%rd68+196];
	ld.f32 	%f3925, [%rd115+196];
	add.f32 	%f3926, %f3924, %f3925;
	st.f32 	[%rd115+196], %f3926;
	ld.f32 	%f3927, [%rd68+200];
	ld.f32 	%f3928, [%rd115+200];
	add.f32 	%f3929, %f3927, %f3928;
	st.f32 	[%rd115+200], %f3929;
	ld.f32 	%f3930, [%rd68+204];
	ld.f32 	%f3931, [%rd115+204];
	add.f32 	%f3932, %f3930, %f3931;
	st.f32 	[%rd115+204], %f3932;
	ld.f32 	%f3933, [%rd68+208];
	ld.f32 	%f3934, [%rd115+208];
	add.f32 	%f3935, %f3933, %f3934;
	st.f32 	[%rd115+208], %f3935;
	ld.f32 	%f3936, [%rd68+212];
	ld.f32 	%f3937, [%rd115+212];
	add.f32 	%f3938, %f3936, %f3937;
	st.f32 	[%rd115+212], %f3938;
	ld.f32 	%f3939, [%rd68+216];
	ld.f32 	%f3940, [%rd115+216];
	add.f32 	%f3941, %f3939, %f3940;
	st.f32 	[%rd115+216], %f3941;
	ld.f32 	%f3942, [%rd68+220];
	ld.f32 	%f3943, [%rd115+220];
	add.f32 	%f3944, %f3942, %f3943;
	st.f32 	[%rd115+220], %f3944;
	ld.f32 	%f3945, [%rd68+224];
	ld.f32 	%f3946, [%rd115+224];
	add.f32 	%f3947, %f3945, %f3946;
	st.f32 	[%rd115+224], %f3947;
	ld.f32 	%f3948, [%rd68+228];
	ld.f32 	%f3949, [%rd115+228];
	add.f32 	%f3950, %f3948, %f3949;
	st.f32 	[%rd115+228], %f3950;
	ld.f32 	%f3951, [%rd68+232];
	ld.f32 	%f3952, [%rd115+232];
	add.f32 	%f3953, %f3951, %f3952;
	st.f32 	[%rd115+232], %f3953;
	ld.f32 	%f3954, [%rd68+236];
	ld.f32 	%f3955, [%rd115+236];
	add.f32 	%f3956, %f3954, %f3955;
	st.f32 	[%rd115+236], %f3956;
	ld.f32 	%f3957, [%rd68+240];
	ld.f32 	%f3958, [%rd115+240];
	add.f32 	%f3959, %f3957, %f3958;
	st.f32 	[%rd115+240], %f3959;
	ld.f32 	%f3960, [%rd68+244];
	ld.f32 	%f3961, [%rd115+244];
	add.f32 	%f3962, %f3960, %f3961;
	st.f32 	[%rd115+244], %f3962;
	ld.f32 	%f3963, [%rd68+248];
	ld.f32 	%f3964, [%rd115+248];
	add.f32 	%f3965, %f3963, %f3964;
	st.f32 	[%rd115+248], %f3965;
	ld.f32 	%f3966, [%rd68+252];
	ld.f32 	%f3967, [%rd115+252];
	add.f32 	%f3968, %f3966, %f3967;
	st.f32 	[%rd115+252], %f3968;
	ld.shared.u64 	%rd69, [_ZZN3cub18CUB_300001_SM_10006detail6reduce18DeviceReduceKernelINS2_10policy_hubIPfy9sum_deltaE10Policy1000EN6thrust24THRUST_300001_SM_1000_NS6detail15normal_iteratorINSA_10device_ptrIS5_EEEEyS6_S5_N4cuda3std3__410__identityEEEvT0_PT3_T1_NS0_13GridEvenShareISN_EET2_T4_E12temp_storage+24];
	ld.f32 	%f3969, [%rd69];
	add.f32 	%f3970, %f3969, %f3779;
	st.f32 	[%rd115], %f3970;
	ld.f32 	%f3971, [%rd69+4];
	add.f32 	%f3972, %f3971, %f3782;
	st.f32 	[%rd115+4], %f3972;
	ld.f32 	%f3973, [%rd69+8];
	add.f32 	%f3974, %f3973, %f3785;
	st.f32 	[%rd115+8], %f3974;
	ld.f32 	%f3975, [%rd69+12];
	add.f32 	%f3976, %f3975, %f3788;
	st.f32 	[%rd115+12], %f3976;
	ld.f32 	%f3977, [%rd69+16];
	add.f32 	%f3978, %f3977, %f3791;
	st.f32 	[%rd115+16], %f3978;
	ld.f32 	%f3979, [%rd69+20];
	add.f32 	%f3980, %f3979, %f3794;
	st.f32 	[%rd115+20], %f3980;
	ld.f32 	%f3981, [%rd69+24];
	add.f32 	%f3982, %f3981, %f3797;
	st.f32 	[%rd115+24], %f3982;
	ld.f32 	%f3983, [%rd69+28];
	add.f32 	%f3984, %f3983, %f3800;
	st.f32 	[%rd115+28], %f3984;
	ld.f32 	%f3985, [%rd69+32];
	add.f32 	%f3986, %f3985, %f3803;
	st.f32 	[%rd115+32], %f3986;
	ld.f32 	%f3987, [%rd69+36];
	add.f32 	%f3988, %f3987, %f3806;
	st.f32 	[%rd115+36], %f3988;
	ld.f32 	%f3989, [%rd69+40];
	add.f32 	%f3990, %f3989, %f3809;
	st.f32 	[%rd115+40], %f3990;
	ld.f32 	%f3991, [%rd69+44];
	add.f32 	%f3992, %f3991, %f3812;
	st.f32 	[%rd115+44], %f3992;
	ld.f32 	%f3993, [%rd69+48];
	add.f32 	%f3994, %f3993, %f3815;
	st.f32 	[%rd115+48], %f3994;
	ld.f32 	%f3995, [%rd69+52];
	add.f32 	%f3996, %f3995, %f3818;
	st.f32 	[%rd115+52], %f3996;
	ld.f32 	%f3997, [%rd69+56];
	add.f32 	%f3998, %f3997, %f3821;
	st.f32 	[%rd115+56], %f3998;
	ld.f32 	%f3999, [%rd69+60];
	add.f32 	%f4000, %f3999, %f3824;
	st.f32 	[%rd115+60], %f4000;
	ld.f32 	%f4001, [%rd69+64];
	add.f32 	%f4002, %f4001, %f3827;
	st.f32 	[%rd115+64], %f4002;
	ld.f32 	%f4003, [%rd69+68];
	add.f32 	%f4004, %f4003, %f3830;
	st.f32 	[%rd115+68], %f4004;
	ld.f32 	%f4005, [%rd69+72];
	add.f32 	%f4006, %f4005, %f3833;
	st.f32 	[%rd115+72], %f4006;
	ld.f32 	%f4007, [%rd69+76];
	add.f32 	%f4008, %f4007, %f3836;
	st.f32 	[%rd115+76], %f4008;
	ld.f32 	%f4009, [%rd69+80];
	add.f32 	%f4010, %f4009, %f3839;
	st.f32 	[%rd115+80], %f4010;
	ld.f32 	%f4011, [%rd69+84];
	add.f32 	%f4012, %f4011, %f3842;
	st.f32 	[%rd115+84], %f4012;
	ld.f32 	%f4013, [%rd69+88];
	add.f32 	%f4014, %f4013, %f3845;
	st.f32 	[%rd115+88], %f4014;
	ld.f32 	%f4015, [%rd69+92];
	add.f32 	%f4016, %f4015, %f3848;
	st.f32 	[%rd115+92], %f4016;
	ld.f32 	%f4017, [%rd69+96];
	add.f32 	%f4018, %f4017, %f3851;
	st.f32 	[%rd115+96], %f4018;
	ld.f32 	%f4019, [%rd69+100];
	add.f32 	%f4020, %f4019, %f3854;
	st.f32 	[%rd115+100], %f4020;
	ld.f32 	%f4021, [%rd69+104];
	add.f32 	%f4022, %f4021, %f3857;
	st.f32 	[%rd115+104], %f4022;
	ld.f32 	%f4023, [%rd69+108];
	add.f32 	%f4024, %f4023, %f3860;
	st.f32 	[%rd115+108], %f4024;
	ld.f32 	%f4025, [%rd69+112];
	add.f32 	%f4026, %f4025, %f3863;
	st.f32 	[%rd115+112], %f4026;
	ld.f32 	%f4027, [%rd69+116];
	add.f32 	%f4028, %f4027, %f3866;
	st.f32 	[%rd115+116], %f4028;
	ld.f32 	%f4029, [%rd69+120];
	add.f32 	%f4030, %f4029, %f3869;
	st.f32 	[%rd115+120], %f4030;
	ld.f32 	%f4031, [%rd69+124];
	add.f32 	%f4032, %f4031, %f3872;
	st.f32 	[%rd115+124], %f4032;
	ld.f32 	%f4033, [%rd69+128];
	add.f32 	%f4034, %f4033, %f3875;
	st.f32 	[%rd115+128], %f4034;
	ld.f32 	%f4035, [%rd69+132];
	add.f32 	%f4036, %f4035, %f3878;
	st.f32 	[%rd115+132], %f4036;
	ld.f32 	%f4037, [%rd69+136];
	add.f32 	%f4038, %f4037, %f3881;
	st.f32 	[%rd115+136], %f4038;
	ld.f32 	%f4039, [%rd69+140];
	add.f32 	%f4040, %f4039, %f3884;
	st.f32 	[%rd115+140], %f4040;
	ld.f32 	%f4041, [%rd69+144];
	add.f32 	%f4042, %f4041, %f3887;
	st.f32 	[%rd115+144], %f4042;
	ld.f32 	%f4043, [%rd69+148];
	add.f32 	%f4044, %f4043, %f3890;
	st.f32 	[%rd115+148], %f4044;
	ld.f32 	%f4045, [%rd69+152];
	add.f32 	%f4046, %f4045, %f3893;
	st.f32 	[%rd115+152], %f4046;
	ld.f32 	%f4047, [%rd69+156];
	add.f32 	%f4048, %f4047, %f3896;
	st.f32 	[%rd115+156], %f4048;
	ld.f32 	%f4049, [%rd69+160];
	add.f32 	%f4050, %f4049, %f3899;
	st.f32 	[%rd115+160], %f4050;
	ld.f32 	%f4051, [%rd69+164];
	add.f32 	%f4052, %f4051, %f3902;
	st.f32 	[%rd115+164], %f4052;
	ld.f32 	%f4053, [%rd69+168];
	add.f32 	%f4054, %f4053, %f3905;
	st.f32 	[%rd115+168], %f4054;
	ld.f32 	%f4055, [%rd69+172];
	add.f32 	%f4056, %f4055, %f3908;
	st.f32 	[%rd115+172], %f4056;
	ld.f32 	%f4057, [%rd69+176];
	add.f32 	%f4058, %f4057, %f3911;
	st.f32 	[%rd115+176], %f4058;
	ld.f32 	%f4059, [%rd69+180];
	add.f32 	%f4060, %f4059, %f3914;
	st.f32 	[%rd115+180], %f4060;
	ld.f32 	%f4061, [%rd69+184];
	add.f32 	%f4062, %f4061, %f3917;
	st.f32 	[%rd115+184], %f4062;
	ld.f32 	%f4063, [%rd69+188];
	add.f32 	%f4064, %f4063, %f3920;
	st.f32 	[%rd115+188], %f4064;
	ld.f32 	%f4065, [%rd69+192];
	add.f32 	%f4066, %f4065, %f3923;
	st.f32 	[%rd115+192], %f4066;
	ld.f32 	%f4067, [%rd69+196];
	add.f32 	%f4068, %f4067, %f3926;
	st.f32 	[%rd115+196], %f4068;
	ld.f32 	%f4069, [%rd69+200];
	add.f32 	%f4070, %f4069, %f3929;
	st.f32 	[%rd115+200], %f4070;
	ld.f32 	%f4071, [%rd69+204];
	add.f32 	%f4072, %f4071, %f3932;
	st.f32 	[%rd115+204], %f4072;
	ld.f32 	%f4073, [%rd69+208];
	add.f32 	%f4074, %f4073, %f3935;
	st.f32 	[%rd115+208], %f4074;
	ld.f32 	%f4075, [%rd69+212];
	add.f32 	%f4076, %f4075, %f3938;
	st.f32 	[%rd115+212], %f4076;
	ld.f32 	%f4077, [%rd69+216];
	add.f32 	%f4078, %f4077, %f3941;
	st.f32 	[%rd115+216], %f4078;
	ld.f32 	%f4079, [%rd69+220];
	add.f32 	%f4080, %f4079, %f3944;
	st.f32 	[%rd115+220], %f4080;
	ld.f32 	%f4081, [%rd69+224];
	add.f32 	%f4082, %f4081, %f3947;
	st.f32 	[%rd115+224], %f4082;
	ld.f32 	%f4083, [%rd69+228];
	add.f32 	%f4084, %f4083, %f3950;
	st.f32 	[%rd115+228], %f4084;
	ld.f32 	%f4085, [%rd69+232];
	add.f32 	%f4086, %f4085, %f3953;
	st.f32 	[%rd115+232], %f4086;
	ld.f32 	%f4087, [%rd69+236];
	add.f32 	%f4088, %f4087, %f3956;
	st.f32 	[%rd115+236], %f4088;
	ld.f32 	%f4089, [%rd69+240];
	add.f32 	%f4090, %f4089, %f3959;
	st.f32 	[%rd115+240], %f4090;
	ld.f32 	%f4091, [%rd69+244];
	add.f32 	%f4092, %f4091, %f3962;
	st.f32 	[%rd115+244], %f4092;
	ld.f32 	%f4093, [%rd69+248];
	add.f32 	%f4094, %f4093, %f3965;
	st.f32 	[%rd115+248], %f4094;
	ld.f32 	%f4095, [%rd69+252];
	add.f32 	%f4096, %f4095, %f3968;
	st.f32 	[%rd115+252], %f4096;
	ld.shared.u64 	%rd70, [_ZZN3cub18CUB_300001_SM_10006detail6reduce18DeviceReduceKernelINS2_10policy_hubIPfy9sum_deltaE10Policy1000EN6thrust24THRUST_300001_SM_1000_NS6detail15normal_iteratorINSA_10device_ptrIS5_EEEEyS6_S5_N4cuda3std3__410__identityEEEvT0_PT3_T1_NS0_13GridEvenShareISN_EET2_T4_E12temp_storage+32];
	ld.f32 	%f4097, [%rd70];
	add.f32 	%f4098, %f4097, %f3970;
	st.f32 	[%rd115], %f4098;
	ld.f32 	%f4099, [%rd70+4];
	add.f32 	%f4100, %f4099, %f3972;
	st.f32 	[%rd115+4], %f4100;
	ld.f32 	%f4101, [%rd70+8];
	add.f32 	%f4102, %f4101, %f3974;
	st.f32 	[%rd115+8], %f4102;
	ld.f32 	%f4103, [%rd70+12];
	add.f32 	%f4104, %f4103, %f3976;
	st.f32 	[%rd115+12], %f4104;
	ld.f32 	%f4105, [%rd70+16];
	add.f32 	%f4106, %f4105, %f3978;
	st.f32 	[%rd115+16], %f4106;
	ld.f32 	%f4107, [%rd70+20];
	add.f32 	%f4108, %f4107, %f3980;
	st.f32 	[%rd115+20], %f4108;
	ld.f32 	%f4109, [%rd70+24];
	add.f32 	%f4110, %f4109, %f3982;
	st.f32 	[%rd115+24], %f4110;
	ld.f32 	%f4111, [%rd70+28];
	add.f32 	%f4112, %f4111, %f3984;
	st.f32 	[%rd115+28], %f4112;
	ld.f32 	%f4113, [%rd70+32];
	add.f32 	%f4114, %f4113, %f3986;
	st.f32 	[%rd115+32], %f4114;
	ld.f32 	%f4115, [%rd70+36];
	add.f32 	%f4116, %f4115, %f3988;
	st.f32 	[%rd115+36], %f4116;
	ld.f32 	%f4117, [%rd70+40];
	add.f32 	%f4118, %f4117, %f3990;
	st.f32 	[%rd115+40], %f4118;
	ld.f32 	%f4119, [%rd70+44];
	add.f32 	%f4120, %f4119, %f3992;
	st.f32 	[%rd115+44], %f4120;
	ld.f32 	%f4121, [%rd70+48];
	add.f32 	%f4122, %f4121, %f3994;
	st.f32 	[%rd115+48], %f4122;
	ld.f32 	%f4123, [%rd70+52];
	add.f32 	%f4124, %f4123, %f3996;
	st.f32 	[%rd115+52], %f4124;
	ld.f32 	%f4125, [%rd70+56];
	add.f32 	%f4126, %f4125, %f3998;
	st.f32 	[%rd115+56], %f4126;
	ld.f32 	%f4127, [%rd70+60];
	add.f32 	%f4128, %f4127, %f4000;
	st.f32 	[%rd115+60], %f4128;
	ld.f32 	%f4129, [%rd70+64];
	add.f32 	%f4130, %f4129, %f4002;
	st.f32 	[%rd115+64], %f4130;
	ld.f32 	%f4131, [%rd70+68];
	add.f32 	%f4132, %f4131, %f4004;
	st.f32 	[%rd115+68], %f4132;
	ld.f32 	%f4133, [%rd70+72];
	add.f32 	%f4134, %f4133, %f4006;
	st.f32 	[%rd115+72], %f4134;
	ld.f32 	%f4135, [%rd70+76];
	add.f32 	%f4136, %f4135, %f4008;
	st.f32 	[%rd115+76], %f4136;
	ld.f32 	%f4137, [%rd70+80];
	add.f32 	%f4138, %f4137, %f4010;
	st.f32 	[%rd115+80], %f4138;
	ld.f32 	%f4139, [%rd70+84];
	add.f32 	%f4140, %f4139, %f4012;
	st.f32 	[%rd115+84], %f4140;
	ld.f32 	%f4141, [%rd70+88];
	add.f32 	%f4142, %f4141, %f4014;
	st.f32 	[%rd115+88], %f4142;
	ld.f32 	%f4143, [%rd70+92];
	add.f32 	%f4144, %f4143, %f4016;
	st.f32 	[%rd115+92], %f4144;
	ld.f32 	%f4145, [%rd70+96];
	add.f32 	%f4146, %f4145, %f4018;
	st.f32 	[%rd115+96], %f4146;
	ld.f32 	%f4147, [%rd70+100];
	add.f32 	%f4148, %f4147, %f4020;
	st.f32 	[%rd115+100], %f4148;
	ld.f32 	%f4149, [%rd70+104];
	add.f32 	%f4150, %f4149, %f4022;
	st.f32 	[%rd115+104], %f4150;
	ld.f32 	%f4151, [%rd70+108];
	add.f32 	%f4152, %f4151, %f4024;
	st.f32 	[%rd115+108], %f4152;
	ld.f32 	%f4153, [%rd70+112];
	add.f32 	%f4154, %f4153, %f4026;
	st.f32 	[%rd115+112], %f4154;
	ld.f32 	%f4155, [%rd70+116];
	add.f32 	%f4156, %f4155, %f4028;
	st.f32 	[%rd115+116], %f4156;
	ld.f32 	%f4157, [%rd70+120];
	add.f32 	%f4158, %f4157, %f4030;
	st.f32 	[%rd115+120], %f4158;
	ld.f32 	%f4159, [%rd70+124];
	add.f32 	%f4160, %f4159, %f4032;
	st.f32 	[%rd115+124], %f4160;
	ld.f32 	%f4161, [%rd70+128];
	add.f32 	%f4162, %f4161, %f4034;
	st.f32 	[%rd115+128], %f4162;
	ld.f32 	%f4163, [%rd70+132];
	add.f32 	%f4164, %f4163, %f4036;
	st.f32 	[%rd115+132], %f4164;
	ld.f32 	%f4165, [%rd70+136];
	add.f32 	%f4166, %f4165, %f4038;
	st.f32 	[%rd115+136], %f4166;
	ld.f32 	%f4167, [%rd70+140];
	add.f32 	%f4168, %f4167, %f4040;
	st.f32 	[%rd115+140], %f4168;
	ld.f32 	%f4169, [%rd70+144];
	add.f32 	%f4170, %f4169, %f4042;
	st.f32 	[%rd115+144], %f4170;
	ld.f32 	%f4171, [%rd70+148];
	add.f32 	%f4172, %f4171, %f4044;
	st.f32 	[%rd115+148], %f4172;
	ld.f32 	%f4173, [%rd70+152];
	add.f32 	%f4174, %f4173, %f4046;
	st.f32 	[%rd115+152], %f4174;
	ld.f32 	%f4175, [%rd70+156];
	add.f32 	%f4176, %f4175, %f4048;
	st.f32 	[%rd115+156], %f4176;
	ld.f32 	%f4177, [%rd70+160];
	add.f32 	%f4178, %f4177, %f4050;
	st.f32 	[%rd115+160], %f4178;
	ld.f32 	%f4179, [%rd70+164];
	add.f32 	%f4180, %f4179, %f4052;
	st.f32 	[%rd115+164], %f4180;
	ld.f32 	%f4181, [%rd70+168];
	add.f32 	%f4182, %f4181, %f4054;
	st.f32 	[%rd115+168], %f4182;
	ld.f32 	%f4183, [%rd70+172];
	add.f32 	%f4184, %f4183, %f4056;
	st.f32 	[%rd115+172], %f4184;
	ld.f32 	%f4185, [%rd70+176];
	add.f32 	%f4186, %f4185, %f4058;
	st.f32 	[%rd115+176], %f4186;
	ld.f32 	%f4187, [%rd70+180];
	add.f32 	%f4188, %f4187, %f4060;
	st.f32 	[%rd115+180], %f4188;
	ld.f32 	%f4189, [%rd70+184];
	add.f32 	%f4190, %f4189, %f4062;
	st.f32 	[%rd115+184], %f4190;
	ld.f32 	%f4191, [%rd70+188];
	add.f32 	%f4192, %f4191, %f4064;
	st.f32 	[%rd115+188], %f4192;
	ld.f32 	%f4193, [%rd70+192];
	add.f32 	%f4194, %f4193, %f4066;
	st.f32 	[%rd115+192], %f4194;
	ld.f32 	%f4195, [%rd70+196];
	add.f32 	%f4196, %f4195, %f4068;
	st.f32 	[%rd115+196], %f4196;
	ld.f32 	%f4197, [%rd70+200];
	add.f32 	%f4198, %f4197, %f4070;
	st.f32 	[%rd115+200], %f4198;
	ld.f32 	%f4199, [%rd70+204];
	add.f32 	%f4200, %f4199, %f4072;
	st.f32 	[%rd115+204], %f4200;
	ld.f32 	%f4201, [%rd70+208];
	add.f32 	%f4202, %f4201, %f4074;
	st.f32 	[%rd115+208], %f4202;
	ld.f32 	%f4203, [%rd70+212];
	add.f32 	%f4204, %f4203, %f4076;
	st.f32 	[%rd115+212], %f4204;
	ld.f32 	%f4205, [%rd70+216];
	add.f32 	%f4206, %f4205, %f4078;
	st.f32 	[%rd115+216], %f4206;
	ld.f32 	%f4207, [%rd70+220];
	add.f32 	%f4208, %f4207, %f4080;
	st.f32 	[%rd115+220], %f4208;
	ld.f32 	%f4209, [%rd70+224];
	add.f32 	%f4210, %f4209, %f4082;
	st.f32 	[%rd115+224], %f4210;
	ld.f32 	%f4211, [%rd70+228];
	add.f32 	%f4212, %f4211, %f4084;
	st.f32 	[%rd115+228], %f4212;
	ld.f32 	%f4213, [%rd70+232];
	add.f32 	%f4214, %f4213, %f4086;
	st.f32 	[%rd115+232], %f4214;
	ld.f32 	%f4215, [%rd70+236];
	add.f32 	%f4216, %f4215, %f4088;
	st.f32 	[%rd115+236], %f4216;
	ld.f32 	%f4217, [%rd70+240];
	add.f32 	%f4218, %f4217, %f4090;
	st.f32 	[%rd115+240], %f4218;
	ld.f32 	%f4219, [%rd70+244];
	add.f32 	%f4220, %f4219, %f4092;
	st.f32 	[%rd115+244], %f4220;
	ld.f32 	%f4221, [%rd70+248];
	add.f32 	%f4222, %f4221, %f4094;
	st.f32 	[%rd115+248], %f4222;
	ld.f32 	%f4223, [%rd70+252];
	add.f32 	%f4224, %f4223, %f4096;
	st.f32 	[%rd115+252], %f4224;
	ld.shared.u64 	%rd71, [_ZZN3cub18CUB_300001_SM_10006detail6reduce18DeviceReduceKernelINS2_10policy_hubIPfy9sum_deltaE10Policy1000EN6thrust24THRUST_300001_SM_1000_NS6detail15normal_iteratorINSA_10device_ptrIS5_EEEEyS6_S5_N4cuda3std3__410__identityEEEvT0_PT3_T1_NS0_13GridEvenShareISN_EET2_T4_E12temp_storage+40];
	ld.f32 	%f4225, [%rd71];
	add.f32 	%f4226, %f4225, %f4098;
	st.f32 	[%rd115], %f4226;
	ld.f32 	%f4227, [%rd71+4];
	add.f32 	%f4228, %f4227, %f4100;
	st.f32 	[%rd115+4], %f4228;
	ld.f32 	%f4229, [%rd71+8];
	add.f32 	%f4230, %f4229, %f4102;
	st.f32 	[%rd115+8], %f4230;
	ld.f32 	%f4231, [%rd71+12];
	add.f32 	%f4232, %f4231, %f4104;
	st.f32 	[%rd115+12], %f4232;
	ld.f32 	%f4233, [%rd71+16];
	add.f32 	%f4234, %f4233, %f4106;
	st.f32 	[%rd115+16], %f4234;
	ld.f32 	%f4235, [%rd71+20];
	add.f32 	%f4236, %f4235, %f4108;
	st.f32 	[%rd115+20], %f4236;
	ld.f32 	%f4237, [%rd71+24];
	add.f32 	%f4238, %f4237, %f4110;
	st.f32 	[%rd115+24], %f4238;
	ld.f32 	%f4239, [%rd71+28];
	add.f32 	%f4240, %f4239, %f4112;
	st.f32 	[%rd115+28], %f4240;
	ld.f32 	%f4241, [%rd71+32];
	add.f32 	%f4242, %f4241, %f4114;
	st.f32 	[%rd115+32], %f4242;
	ld.f32 	%f4243, [%rd71+36];
	add.f32 	%f4244, %f4243, %f4116;
	st.f32 	[%rd115+36], %f4244;
	ld.f32 	%f4245, [%rd71+40];
	add.f32 	%f4246, %f4245, %f4118;
	st.f32 	[%rd115+40], %f4246;
	ld.f32 	%f4247, [%rd71+44];
	add.f32 	%f4248, %f4247, %f4120;
	st.f32 	[%rd115+44], %f4248;
	ld.f32 	%f4249, [%rd71+48];
	add.f32 	%f4250, %f4249, %f4122;
	st.f32 	[%rd115+48], %f4250;
	ld.f32 	%f4251, [%rd71+52];
	add.f32 	%f4252, %f4251, %f4124;
	st.f32 	[%rd115+52], %f4252;
	ld.f32 	%f4253, [%rd71+56];
	add.f32 	%f4254, %f4253, %f4126;
	st.f32 	[%rd115+56], %f4254;
	ld.f32 	%f4255, [%rd71+60];
	add.f32 	%f4256, %f4255, %f4128;
	st.f32 	[%rd115+60], %f4256;
	ld.f32 	%f4257, [%rd71+64];
	add.f32 	%f4258, %f4257, %f4130;
	st.f32 	[%rd115+64], %f4258;
	ld.f32 	%f4259, [%rd71+68];
	add.f32 	%f4260, %f4259, %f4132;
	st.f32 	[%rd115+68], %f4260;
	ld.f32 	%f4261, [%rd71+72];
	add.f32 	%f4262, %f4261, %f4134;
	st.f32 	[%rd115+72], %f4262;
	ld.f32 	%f4263, [%rd71+76];
	add.f32 	%f4264, %f4263, %f4136;
	st.f32 	[%rd115+76], %f4264;
	ld.f32 	%f4265, [%rd71+80];
	add.f32 	%f4266, %f4265, %f4138;
	st.f32 	[%rd115+80], %f4266;
	ld.f32 	%f4267, [%rd71+84];
	add.f32 	%f4268, %f4267, %f4140;
	st.f32 	[%rd115+84], %f4268;
	ld.f32 	%f4269, [%rd71+88];
	add.f32 	%f4270, %f4269, %f4142;
	st.f32 	[%rd115+88], %f4270;
	ld.f32 	%f4271, [%rd71+92];
	add.f32 	%f4272, %f4271, %f4144;
	st.f32 	[%rd115+92], %f4272;
	ld.f32 	%f4273, [%rd71+96];
	add.f32 	%f4274, %f4273, %f4146;
	st.f32 	[%rd115+96], %f4274;
	ld.f32 	%f4275, [%rd71+100];
	add.f32 	%f4276, %f4275, %f4148;
	st.f32 	[%rd115+100], %f4276;
	ld.f32 	%f4277, [%rd71+104];
	add.f32 	%f4278, %f4277, %f4150;
	st.f32 	[%rd115+104], %f4278;
	ld.f32 	%f4279, [%rd71+108];
	add.f32 	%f4280, %f4279, %f4152;
	st.f32 	[%rd115+108], %f4280;
	ld.f32 	%f4281, [%rd71+112];
	add.f32 	%f4282, %f4281, %f4154;
	st.f32 	[%rd115+112], %f4282;
	ld.f32 	%f4283, [%rd71+116];
	add.f32 	%f4284, %f4283, %f4156;
	st.f32 	[%rd115+116], %f4284;
	ld.f32 	%f4285, [%rd71+120];
	add.f32 	%f4286, %f4285, %f4158;
	st.f32 	[%rd115+120], %f4286;
	ld.f32 	%f4287, [%rd71+124];
	add.f32 	%f4288, %f4287, %f4160;
	st.f32 	[%rd115+124], %f4288;
	ld.f32 	%f4289, [%rd71+128];
	add.f32 	%f4290, %f4289, %f4162;
	st.f32 	[%rd115+128], %f4290;
	ld.f32 	%f4291, [%rd71+132];
	add.f32 	%f4292, %f4291, %f4164;
	st.f32 	[%rd115+132], %f4292;
	ld.f32 	%f4293, [%rd71+136];
	add.f32 	%f4294, %f4293, %f4166;
	st.f32 	[%rd115+136], %f4294;
	ld.f32 	%f4295, [%rd71+140];
	add.f32 	%f4296, %f4295, %f4168;
	st.f32 	[%rd115+140], %f4296;
	ld.f32 	%f4297, [%rd71+144];
	add.f32 	%f4298, %f4297, %f4170;
	st.f32 	[%rd115+144], %f4298;
	ld.f32 	%f4299, [%rd71+148];
	add.f32 	%f4300, %f4299, %f4172;
	st.f32 	[%rd115+148], %f4300;
	ld.f32 	%f4301, [%rd71+152];
	add.f32 	%f4302, %f4301, %f4174;
	st.f32 	[%rd115+152], %f4302;
	ld.f32 	%f4303, [%rd71+156];
	add.f32 	%f4304, %f4303, %f4176;
	st.f32 	[%rd115+156], %f4304;
	ld.f32 	%f4305, [%rd71+160];
	add.f32 	%f4306, %f4305, %f4178;
	st.f32 	[%rd115+160], %f4306;
	ld.f32 	%f4307, [%rd71+164];
	add.f32 	%f4308, %f4307, %f4180;
	st.f32 	[%rd115+164], %f4308;
	ld.f32 	%f4309, [%rd71+168];
	add.f32 	%f4310, %f4309, %f4182;
	st.f32 	[%rd115+168], %f4310;
	ld.f32 	%f4311, [%rd71+172];
	add.f32 	%f4312, %f4311, %f4184;
	st.f32 	[%rd115+172], %f4312;
	ld.f32 	%f4313, [%rd71+176];
	add.f32 	%f4314, %f4313, %f4186;
	st.f32 	[%rd115+176], %f4314;
	ld.f32 	%f4315, [%rd71+180];
	add.f32 	%f4316, %f4315, %f4188;
	st.f32 	[%rd115+180], %f4316;
	ld.f32 	%f4317, [%rd71+184];
	add.f32 	%f4318, %f4317, %f4190;
	st.f32 	[%rd115+184], %f4318;
	ld.f32 	%f4319, [%rd71+188];
	add.f32 	%f4320, %f4319, %f4192;
	st.f32 	[%rd115+188], %f4320;
	ld.f32 	%f4321, [%rd71+192];
	add.f32 	%f4322, %f4321, %f4194;
	st.f32 	[%rd115+192], %f4322;
	ld.f32 	%f4323, [%rd71+196];
	add.f32 	%f4324, %f4323, %f4196;
	st.f32 	[%rd115+196], %f4324;
	ld.f32 	%f4325, [%rd71+200];
	add.f32 	%f4326, %f4325, %f4198;
	st.f32 	[%rd115+200], %f4326;
	ld.f32 	%f4327, [%rd71+204];
	add.f32 	%f4328, %f4327, %f4200;
	st.f32 	[%rd115+204], %f4328;
	ld.f32 	%f4329, [%rd71+208];
	add.f32 	%f4330, %f4329, %f4202;
	st.f32 	[%rd115+208], %f4330;
	ld.f32 	%f4331, [%rd71+212];
	add.f32 	%f4332, %f4331, %f4204;
	st.f32 	[%rd115+212], %f4332;
	ld.f32 	%f4333, [%rd71+216];
	add.f32 	%f4334, %f4333, %f4206;
	st.f32 	[%rd115+216], %f4334;
	ld.f32 	%f4335, [%rd71+220];
	add.f32 	%f4336, %f4335, %f4208;
	st.f32 	[%rd115+220], %f4336;
	ld.f32 	%f4337, [%rd71+224];
	add.f32 	%f4338, %f4337, %f4210;
	st.f32 	[%rd115+224], %f4338;
	ld.f32 	%f4339, [%rd71+228];
	add.f32 	%f4340, %f4339, %f4212;
	st.f32 	[%rd115+228], %f4340;
	ld.f32 	%f4341, [%rd71+232];
	add.f32 	%f4342, %f4341, %f4214;
	st.f32 	[%rd115+232], %f4342;
	ld.f32 	%f4343, [%rd71+236];
	add.f32 	%f4344, %f4343, %f4216;
	st.f32 	[%rd115+236], %f4344;
	ld.f32 	%f4345, [%rd71+240];
	add.f32 	%f4346, %f4345, %f4218;
	st.f32 	[%rd115+240], %f4346;
	ld.f32 	%f4347, [%rd71+244];
	add.f32 	%f4348, %f4347, %f4220;
	st.f32 	[%rd115+244], %f4348;
	ld.f32 	%f4349, [%rd71+248];
	add.f32 	%f4350, %f4349, %f4222;
	st.f32 	[%rd115+248], %f4350;
	ld.f32 	%f4351, [%rd71+252];
	add.f32 	%f4352, %f4351, %f4224;
	st.f32 	[%rd115+252], %f4352;
	ld.shared.u64 	%rd72, [_ZZN3cub18CUB_300001_SM_10006detail6reduce18DeviceReduceKernelINS2_10policy_hubIPfy9sum_deltaE10Policy1000EN6thrust24THRUST_300001_SM_1000_NS6detail15normal_iteratorINSA_10device_ptrIS5_EEEEyS6_S5_N4cuda3std3__410__identityEEEvT0_PT3_T1_NS0_13GridEvenShareISN_EET2_T4_E12temp_storage+48];
	ld.f32 	%f4353, [%rd72];
	add.f32 	%f4354, %f4353, %f4226;
	st.f32 	[%rd115], %f4354;
	ld.f32 	%f4355, [%rd72+4];
	add.f32 	%f4356, %f4355, %f4228;
	st.f32 	[%rd115+4], %f4356;
	ld.f32 	%f4357, [%rd72+8];
	add.f32 	%f4358, %f4357, %f4230;
	st.f32 	[%rd115+8], %f4358;
	ld.f32 	%f4359, [%rd72+12];
	add.f32 	%f4360, %f4359, %f4232;
	st.f32 	[%rd115+12], %f4360;
	ld.f32 	%f4361, [%rd72+16];
	add.f32 	%f4362, %f4361, %f4234;
	st.f32 	[%rd115+16], %f4362;
	ld.f32 	%f4363, [%rd72+20];
	add.f32 	%f4364, %f4363, %f4236;
	st.f32 	[%rd115+20], %f4364;
	ld.f32 	%f4365, [%rd72+24];
	add.f32 	%f4366, %f4365, %f4238;
	st.f32 	[%rd115+24], %f4366;
	ld.f32 	%f4367, [%rd72+28];
	add.f32 	%f4368, %f4367, %f4240;
	st.f32 	[%rd115+28], %f4368;
	ld.f32 	%f4369, [%rd72+32];
	add.f32 	%f4370, %f4369, %f4242;
	st.f32 	[%rd115+32], %f4370;
	ld.f32 	%f4371, [%rd72+36];
	add.f32 	%f4372, %f4371, %f4244;
	st.f32 	[%rd115+36], %f4372;
	ld.f32 	%f4373, [%rd72+40];
	add.f32 	%f4374, %f4373, %f4246;
	st.f32 	[%rd115+40], %f4374;
	ld.f32 	%f4375, [%rd72+44];
	add.f32 	%f4376, %f4375, %f4248;
	st.f32 	[%rd115+44], %f4376;
	ld.f32 	%f4377, [%rd72+48];
	add.f32 	%f4378, %f4377, %f4250;
	st.f32 	[%rd115+48], %f4378;
	ld.f32 	%f4379, [%rd72+52];
	add.f32 	%f4380, %f4379, %f4252;
	st.f32 	[%rd115+52], %f4380;
	ld.f32 	%f4381, [%rd72+56];
	add.f32 	%f4382, %f4381, %f4254;
	st.f32 	[%rd115+56], %f4382;
	ld.f32 	%f4383, [%rd72+60];
	add.f32 	%f4384, %f4383, %f4256;
	st.f32 	[%rd115+60], %f4384;
	ld.f32 	%f4385, [%rd72+64];
	add.f32 	%f4386, %f4385, %f4258;
	st.f32 	[%rd115+64], %f4386;
	ld.f32 	%f4387, [%rd72+68];
	add.f32 	%f4388, %f4387, %f4260;
	st.f32 	[%rd115+68], %f4388;
	ld.f32 	%f4389, [%rd72+72];
	add.f32 	%f4390, %f4389, %f4262;
	st.f32 	[%rd115+72], %f4390;
	ld.f32 	%f4391, [%rd72+76];
	add.f32 	%f4392, %f4391, %f4264;
	st.f32 	[%rd115+76], %f4392;
	ld.f32 	%f4393, [%rd72+80];
	add.f32 	%f4394, %f4393, %f4266;
	st.f32 	[%rd115+80], %f4394;
	ld.f32 	%f4395, [%rd72+84];
	add.f32 	%f4396, %f4395, %f4268;
	st.f32 	[%rd115+84], %f4396;
	ld.f32 	%f4397, [%rd72+88];
	add.f32 	%f4398, %f4397, %f4270;
	st.f32 	[%rd115+88], %f4398;
	ld.f32 	%f4399, [%rd72+92];
	add.f32 	%f4400, %f4399, %f4272;
	st.f32 	[%rd115+92], %f4400;
	ld.f32 	%f4401, [%rd72+96];
	add.f32 	%f4402, %f4401, %f4274;
	st.f32 	[%rd115+96], %f4402;
	ld.f32 	%f4403, [%rd72+100];
	add.f32 	%f4404, %f4403, %f4276;
	st.f32 	[%rd115+100], %f4404;
	ld.f32 	%f4405, [%rd72+104];
	add.f32 	%f4406, %f4405, %f4278;
	st.f32 	[%rd115+104], %f4406;
	ld.f32 	%f4407, [%rd72+108];
	add.f32 	%f4408, %f4407, %f4280;
	st.f32 	[%rd115+108], %f4408;
	ld.f32 	%f4409, [%rd72+112];
	add.f32 	%f4410, %f4409, %f4282;
	st.f32 	[%rd115+112], %f4410;
	ld.f32 	%f4411, [%rd72+116];
	add.f32 	%f4412, %f4411, %f4284;
	st.f32 	[%rd115+116], %f4412;
	ld.f32 	%f4413, [%rd72+120];
	add.f32 	%f4414, %f4413, %f4286;
	st.f32 	[%rd115+120], %f4414;
	ld.f32 	%f4415, [%rd72+124];
	add.f32 	%f4416, %f4415, %f4288;
	st.f32 	[%rd115+124], %f4416;
	ld.f32 	%f4417, [%rd72+128];
	add.f32 	%f4418, %f4417, %f4290;
	st.f32 	[%rd115+128], %f4418;
	ld.f32 	%f4419, [%rd72+132];
	add.f32 	%f4420, %f4419, %f4292;
	st.f32 	[%rd115+132], %f4420;
	ld.f32 	%f4421, [%rd72+136];
	add.f32 	%f4422, %f4421, %f4294;
	st.f32 	[%rd115+136], %f4422;
	ld.f32 	%f4423, [%rd72+140];
	add.f32 	%f4424, %f4423, %f4296;
	st.f32 	[%rd115+140], %f4424;
	ld.f32 	%f4425, [%rd72+144];
	add.f32 	%f4426, %f4425, %f4298;
	st.f32 	[%rd115+144], %f4426;
	ld.f32 	%f4427, [%rd72+148];
	add.f32 	%f4428, %f4427, %f4300;
	st.f32 	[%rd115+148], %f4428;
	ld.f32 	%f4429, [%rd72+152];
	add.f32 	%f4430, %f4429, %f4302;
	st.f32 	[%rd115+152], %f4430;
	ld.f32 	%f4431, [%rd72+156];
	add.f32 	%f4432, %f4431, %f4304;
	st.f32 	[%rd115+156], %f4432;
	ld.f32 	%f4433, [%rd72+160];
	add.f32 	%f4434, %f4433, %f4306;
	st.f32 	[%rd115+160], %f4434;
	ld.f32 	%f4435, [%rd72+164];
	add.f32 	%f4436, %f4435, %f4308;
	st.f32 	[%rd115+164], %f4436;
	ld.f32 	%f4437, [%rd72+168];
	add.f32 	%f4438, %f4437, %f4310;
	st.f32 	[%rd115+168], %f4438;
	ld.f32 	%f4439, [%rd72+172];
	add.f32 	%f4440, %f4439, %f4312;
	st.f32 	[%rd115+172], %f4440;
	ld.f32 	%f4441, [%rd72+176];
	add.f32 	%f4442, %f4441, %f4314;
	st.f32 	[%rd115+176], %f4442;
	ld.f32 	%f4443, [%rd72+180];
	add.f32 	%f4444, %f4443, %f4316;
	st.f32 	[%rd115+180], %f4444;
	ld.f32 	%f4445, [%rd72+184];
	add.f32 	%f4446, %f4445, %f4318;
	st.f32 	[%rd115+184], %f4446;
	ld.f32 	%f4447, [%rd72+188];
	add.f32 	%f4448, %f4447, %f4320;
	st.f32 	[%rd115+188], %f4448;
	ld.f32 	%f4449, [%rd72+192];
	add.f32 	%f4450, %f4449, %f4322;
	st.f32 	[%rd115+192], %f4450;
	ld.f32 	%f4451, [%rd72+196];
	add.f32 	%f4452, %f4451, %f4324;
	st.f32 	[%rd115+196], %f4452;
	ld.f32 	%f4453, [%rd72+200];
	add.f32 	%f4454, %f4453, %f4326;
	st.f32 	[%rd115+200], %f4454;
	ld.f32 	%f4455, [%rd72+204];
	add.f32 	%f4456, %f4455, %f4328;
	st.f32 	[%rd115+204], %f4456;
	ld.f32 	%f4457, [%rd72+208];
	add.f32 	%f4458, %f4457, %f4330;
	st.f32 	[%rd115+208], %f4458;
	ld.f32 	%f4459, [%rd72+212];
	add.f32 	%f4460, %f4459, %f4332;
	st.f32 	[%rd115+212], %f4460;
	ld.f32 	%f4461, [%rd72+216];
	add.f32 	%f4462, %f4461, %f4334;
	st.f32 	[%rd115+216], %f4462;
	ld.f32 	%f4463, [%rd72+220];
	add.f32 	%f4464, %f4463, %f4336;
	st.f32 	[%rd115+220], %f4464;
	ld.f32 	%f4465, [%rd72+224];
	add.f32 	%f4466, %f4465, %f4338;
	st.f32 	[%rd115+224], %f4466;
	ld.f32 	%f4467, [%rd72+228];
	add.f32 	%f4468, %f4467, %f4340;
	st.f32 	[%rd115+228], %f4468;
	ld.f32 	%f4469, [%rd72+232];
	add.f32 	%f4470, %f4469, %f4342;
	st.f32 	[%rd115+232], %f4470;
	ld.f32 	%f4471, [%rd72+236];
	add.f32 	%f4472, %f4471, %f4344;
	st.f32 	[%rd115+236], %f4472;
	ld.f32 	%f4473, [%rd72+240];
	add.f32 	%f4474, %f4473, %f4346;
	st.f32 	[%rd115+240], %f4474;
	ld.f32 	%f4475, [%rd72+244];
	add.f32 	%f4476, %f4475, %f4348;
	st.f32 	[%rd115+244], %f4476;
	ld.f32 	%f4477, [%rd72+248];
	add.f32 	%f4478, %f4477, %f4350;
	st.f32 	[%rd115+248], %f4478;
	ld.f32 	%f4479, [%rd72+252];
	add.f32 	%f4480, %f4479, %f4352;
	st.f32 	[%rd115+252], %f4480;
	ld.shared.u64 	%rd73, [_ZZN3cub18CUB_300001_SM_10006detail6reduce18DeviceReduceKernelINS2_10policy_hubIPfy9sum_deltaE10Policy1000EN6thrust24THRUST_300001_SM_1000_NS6detail15normal_iteratorINSA_10device_ptrIS5_EEEEyS6_S5_N4cuda3std3__410__identityEEEvT0_PT3_T1_NS0_13GridEvenShareISN_EET2_T4_E12temp_storage+56];
	ld.f32 	%f4481, [%rd73];
	add.f32 	%f4482, %f4481, %f4354;
	st.f32 	[%rd115], %f4482;
	ld.f32 	%f4483, [%rd73+4];
	add.f32 	%f4484, %f4483, %f4356;
	st.f32 	[%rd115+4], %f4484;
	ld.f32 	%f4485, [%rd73+8];
	add.f32 	%f4486, %f4485, %f4358;
	st.f32 	[%rd115+8], %f4486;
	ld.f32 	%f4487, [%rd73+12];
	add.f32 	%f4488, %f4487, %f4360;
	st.f32 	[%rd115+12], %f4488;
	ld.f32 	%f4489, [%rd73+16];
	add.f32 	%f4490, %f4489, %f4362;
	st.f32 	[%rd115+16], %f4490;
	ld.f32 	%f4491, [%rd73+20];
	add.f32 	%f4492, %f4491, %f4364;
	st.f32 	[%rd115+20], %f4492;
	ld.f32 	%f4493, [%rd73+24];
	add.f32 	%f4494, %f4493, %f4366;
	st.f32 	[%rd115+24], %f4494;
	ld.f32 	%f4495, [%rd73+28];
	add.f32 	%f4496, %f4495, %f4368;
	st.f32 	[%rd115+28], %f4496;
	ld.f32 	%f4497, [%rd73+32];
	add.f32 	%f4498, %f4497, %f4370;
	st.f32 	[%rd115+32], %f4498;
	ld.f32 	%f4499, [%rd73+36];
	add.f32 	%f4500, %f4499, %f4372;
	st.f32 	[%rd115+36], %f4500;
	ld.f32 	%f4501, [%rd73+40];
	add.f32 	%f4502, %f4501, %f4374;
	st.f32 	[%rd115+40], %f4502;
	ld.f32 	%f4503, [%rd73+44];
	add.f32 	%f4504, %f4503, %f4376;
	st.f32 	[%rd115+44], %f4504;
	ld.f32 	%f4505, [%rd73+48];
	add.f32 	%f4506, %f4505, %f4378;
	st.f32 	[%rd115+48], %f4506;
	ld.f32 	%f4507, [%rd73+52];
	add.f32 	%f4508, %f4507, %f4380;
	st.f32 	[%rd115+52], %f4508;
	ld.f32 	%f4509, [%rd73+56];
	add.f32 	%f4510, %f4509, %f4382;
	st.f32 	[%rd115+56], %f4510;
	ld.f32 	%f4511, [%rd73+60];
	add.f32 	%f4512, %f4511, %f4384;
	st.f32 	[%rd115+60], %f4512;
	ld.f32 	%f4513, [%rd73+64];
	add.f32 	%f4514, %f4513, %f4386;
	st.f32 	[%rd115+64], %f4514;
	ld.f32 	%f4515, [%rd73+68];
	add.f32 	%f4516, %f4515, %f4388;
	st.f32 	[%rd115+68], %f4516;
	ld.f32 	%f4517, [%rd73+72];
	add.f32 	%f4518, %f4517, %f4390;
	st.f32 	[%rd115+72], %f4518;
	ld.f32 	%f4519, [%rd73+76];
	add.f32 	%f4520, %f4519, %f4392;
	st.f32 	[%rd115+76], %f4520;
	ld.f32 	%f4521, [%rd73+80];
	add.f32 	%f4522, %f4521, %f4394;
	st.f32 	[%rd115+80], %f4522;
	ld.f32 	%f4523, [%rd73+84];
	add.f32 	%f4524, %f4523, %f4396;
	st.f32 	[%rd115+84], %f4524;
	ld.f32 	%f4525, [%rd73+88];
	add.f32 	%f4526, %f4525, %f4398;
	st.f32 	[%rd115+88], %f4526;
	ld.f32 	%f4527, [%rd73+92];
	add.f32 	%f4528, %f4527, %f4400;
	st.f32 	[%rd115+92], %f4528;
	ld.f32 	%f4529, [%rd73+96];
	add.f32 	%f4530, %f4529, %f4402;
	st.f32 	[%rd115+96], %f4530;
	ld.f32 	%f4531, [%rd73+100];
	add.f32 	%f4532, %f4531, %f4404;
	st.f32 	[%rd115+100], %f4532;
	ld.f32 	%f4533, [%rd73+104];
	add.f32 	%f4534, %f4533, %f4406;
	st.f32 	[%rd115+104], %f4534;
	ld.f32 	%f4535, [%rd73+108];
	add.f32 	%f4536, %f4535, %f4408;
	st.f32 	[%rd115+108], %f4536;
	ld.f32 	%f4537, [%rd73+112];
	add.f32 	%f4538, %f4537, %f4410;
	st.f32 	[%rd115+112], %f4538;
	ld.f32 	%f4539, [%rd73+116];
	add.f32 	%f4540, %f4539, %f4412;
	st.f32 	[%rd115+116], %f4540;
	ld.f32 	%f4541, [%rd73+120];
	add.f32 	%f4542, %f4541, %f4414;
	st.f32 	[%rd115+120], %f4542;
	ld.f32 	%f4543, [%rd73+124];
	add.f32 	%f4544, %f4543, %f4416;
	st.f32 	[%rd115+124], %f4544;
	ld.f32 	%f4545, [%rd73+128];
	add.f32 	%f4546, %f4545, %f4418;
	st.f32 	[%rd115+128], %f4546;
	ld.f32 	%f4547, [%rd73+132];
	add.f32 	%f4548, %f4547, %f4420;
	st.f32 	[%rd115+132], %f4548;
	ld.f32 	%f4549, [%rd73+136];
	add.f32 	%f4550, %f4549, %f4422;
	st.f32 	[%rd115+136], %f4550;
	ld.f32 	%f4551, [%rd73+140];
	add.f32 	%f4552, %f4551, %f4424;
	st.f32 	[%rd115+140], %f4552;
	ld.f32 	%f4553, [%rd73+144];
	add.f32 	%f4554, %f4553, %f4426;
	st.f32 	[%rd115+144], %f4554;
	ld.f32 	%f4555, [%rd73+148];
	add.f32 	%f4556, %f4555, %f4428;
	st.f32 	[%rd115+148], %f4556;
	ld.f32 	%f4557, [%rd73+152];
	add.f32 	%f4558, %f4557, %f4430;
	st.f32 	[%rd115+152], %f4558;
	ld.f32 	%f4559, [%rd73+156];
	add.f32 	%f4560, %f4559, %f4432;
	st.f32 	[%rd115+156], %f4560;
	ld.f32 	%f4561, [%rd73+160];
	add.f32 	%f4562, %f4561, %f4434;
	st.f32 	[%rd115+160], %f4562;
	ld.f32 	%f4563, [%rd73+164];
	add.f32 	%f4564, %f4563, %f4436;
	st.f32 	[%rd115+164], %f4564;
	ld.f32 	%f4565, [%rd73+168];
	add.f32 	%f4566, %f4565, %f4438;
	st.f32 	[%rd115+168], %f4566;
	ld.f32 	%f4567, [%rd73+172];
	add.f32 	%f4568, %f4567, %f4440;
	st.f32 	[%rd115+172], %f4568;
	ld.f32 	%f4569, [%rd73+176];
	add.f32 	%f4570, %f4569, %f4442;
	st.f32 	[%rd115+176], %f4570;
	ld.f32 	%f4571, [%rd73+180];
	add.f32 	%f4572, %f4571, %f4444;
	st.f32 	[%rd115+180], %f4572;
	ld.f32 	%f4573, [%rd73+184];
	add.f32 	%f4574, %f4573, %f4446;
	st.f32 	[%rd115+184], %f4574;
	ld.f32 	%f4575, [%rd73+188];
	add.f32 	%f4576, %f4575, %f4448;
	st.f32 	[%rd115+188], %f4576;
	ld.f32 	%f4577, [%rd73+192];
	add.f32 	%f4578, %f4577, %f4450;
	st.f32 	[%rd115+192], %f4578;
	ld.f32 	%f4579, [%rd73+196];
	add.f32 	%f4580, %f4579, %f4452;
	st.f32 	[%rd115+196], %f4580;
	ld.f32 	%f4581, [%rd73+200];
	add.f32 	%f4582, %f4581, %f4454;
	st.f32 	[%rd115+200], %f4582;
	ld.f32 	%f4583, [%rd73+204];
	add.f32 	%f4584, %f4583, %f4456;
	st.f32 	[%rd115+204], %f4584;
	ld.f32 	%f4585, [%rd73+208];
	add.f32 	%f4586, %f4585, %f4458;
	st.f32 	[%rd115+208], %f4586;
	ld.f32 	%f4587, [%rd73+212];
	add.f32 	%f4588, %f4587, %f4460;
	st.f32 	[%rd115+212], %f4588;
	ld.f32 	%f4589, [%rd73+216];
	add.f32 	%f4590, %f4589, %f4462;
	st.f32 	[%rd115+216], %f4590;
	ld.f32 	%f4591, [%rd73+220];
	add.f32 	%f4592, %f4591, %f4464;
	st.f32 	[%rd115+220], %f4592;
	ld.f32 	%f4593, [%rd73+224];
	add.f32 	%f4594, %f4593, %f4466;
	st.f32 	[%rd115+224], %f4594;
	ld.f32 	%f4595, [%rd73+228];
	add.f32 	%f4596, %f4595, %f4468;
	st.f32 	[%rd115+228], %f4596;
	ld.f32 	%f4597, [%rd73+232];
	add.f32 	%f4598, %f4597, %f4470;
	st.f32 	[%rd115+232], %f4598;
	ld.f32 	%f4599, [%rd73+236];
	add.f32 	%f4600, %f4599, %f4472;
	st.f32 	[%rd115+236], %f4600;
	ld.f32 	%f4601, [%rd73+240];
	add.f32 	%f4602, %f4601, %f4474;
	st.f32 	[%rd115+240], %f4602;
	ld.f32 	%f4603, [%rd73+244];
	add.f32 	%f4604, %f4603, %f4476;
	st.f32 	[%rd115+244], %f4604;
	ld.f32 	%f4605, [%rd73+248];
	add.f32 	%f4606, %f4605, %f4478;
	st.f32 	[%rd115+248], %f4606;
	ld.f32 	%f4607, [%rd73+252];
	add.f32 	%f4608, %f4607, %f4480;
	st.f32 	[%rd115+252], %f4608;
	ld.shared.u64 	%rd74, [_ZZN3cub18CUB_300001_SM_10006detail6reduce18DeviceReduceKernelINS2_10policy_hubIPfy9sum_deltaE10Policy1000EN6thrust24THRUST_300001_SM_1000_NS6detail15normal_iteratorINSA_10device_ptrIS5_EEEEyS6_S5_N4cuda3std3__410__identityEEEvT0_PT3_T1_NS0_13GridEvenShareISN_EET2_T4_E12temp_storage+64];
	ld.f32 	%f4609, [%rd74];
	add.f32 	%f4610, %f4609, %f4482;
	st.f32 	[%rd115], %f4610;
	ld.f32 	%f4611, [%rd74+4];
	add.f32 	%f4612, %f4611, %f4484;
	st.f32 	[%rd115+4], %f4612;
	ld.f32 	%f4613, [%rd74+8];
	add.f32 	%f4614, %f4613, %f4486;
	st.f32 	[%rd115+8], %f4614;
	ld.f32 	%f4615, [%rd74+12];
	add.f32 	%f4616, %f4615, %f4488;
	st.f32 	[%rd115+12], %f4616;
	ld.f32 	%f4617, [%rd74+16];
	add.f32 	%f4618, %f4617, %f4490;
	st.f32 	[%rd115+16], %f4618;
	ld.f32 	%f4619, [%rd74+20];
	add.f32 	%f4620, %f4619, %f4492;
	st.f32 	[%rd115+20], %f4620;
	ld.f32 	%f4621, [%rd74+24];
	add.f32 	%f4622, %f4621, %f4494;
	st.f32 	[%rd115+24], %f4622;
	ld.f32 	%f4623, [%rd74+28];
	add.f32 	%f4624, %f4623, %f4496;
	st.f32 	[%rd115+28], %f4624;
	ld.f32 	%f4625, [%rd74+32];
	add.f32 	%f4626, %f4625, %f4498;
	st.f32 	[%rd115+32], %f4626;
	ld.f32 	%f4627, [%rd74+36];
	add.f32 	%f4628, %f4627, %f4500;
	st.f32 	[%rd115+36], %f4628;
	ld.f32 	%f4629, [%rd74+40];
	add.f32 	%f4630, %f4629, %f4502;
	st.f32 	[%rd115+40], %f4630;
	ld.f32 	%f4631, [%rd74+44];
	add.f32 	%f4632, %f4631, %f4504;
	st.f32 	[%rd115+44], %f4632;
	ld.f32 	%f4633, [%rd74+48];
	add.f32 	%f4634, %f4633, %f4506;
	st.f32 	[%rd115+48], %f4634;
	ld.f32 	%f4635, [%rd74+52];
	add.f32 	%f4636, %f4635, %f4508;
	st.f32 	[%rd115+52], %f4636;
	ld.f32 	%f4637, [%rd74+56];
	add.f32 	%f4638, %f4637, %f4510;
	st.f32 	[%rd115+56], %f4638;
	ld.f32 	%f4639, [%rd74+60];
	add.f32 	%f4640, %f4639, %f4512;
	st.f32 	[%rd115+60], %f4640;
	ld.f32 	%f4641, [%rd74+64];
	add.f32 	%f4642, %f4641, %f4514;
	st.f32 	[%rd115+64], %f4642;
	ld.f32 	%f4643, [%rd74+68];
	add.f32 	%f4644, %f4643, %f4516;
	st.f32 	[%rd115+68], %f4644;
	ld.f32 	%f4645, [%rd74+72];
	add.f32 	%f4646, %f4645, %f4518;
	st.f32 	[%rd115+72], %f4646;
	ld.f32 	%f4647, [%rd74+76];
	add.f32 	%f4648, %f4647, %f4520;
	st.f32 	[%rd115+76], %f4648;
	ld.f32 	%f4649, [%rd74+80];
	add.f32 	%f4650, %f4649, %f4522;
	st.f32 	[%rd115+80], %f4650;
	ld.f32 	%f4651, [%rd74+84];
	add.f32 	%f4652, %f4651, %f4524;
	st.f32 	[%rd115+84], %f4652;
	ld.f32 	%f4653, [%rd74+88];
	add.f32 	%f4654, %f4653, %f4526;
	st.f32 	[%rd115+88], %f4654;
	ld.f32 	%f4655, [%rd74+92];
	add.f32 	%f4656, %f4655, %f4528;
	st.f32 	[%rd115+92], %f4656;
	ld.f32 	%f4657, [%rd74+96];
	add.f32 	%f4658, %f4657, %f4530;
	st.f32 	[%rd115+96], %f4658;
	ld.f32 	%f4659, [%rd74+100];
	add.f32 	%f4660, %f4659, %f4532;
	st.f32 	[%rd115+100], %f4660;
	ld.f32 	%f4661, [%rd74+104];
	add.f32 	%f4662, %f4661, %f4534;
	st.f32 	[%rd115+104], %f4662;
	ld.f32 	%f4663, [%rd74+108];
	add.f32 	%f4664, %f4663, %f4536;
	st.f32 	[%rd115+108], %f4664;
	ld.f32 	%f4665, [%rd74+112];
	add.f32 	%f4666, %f4665, %f4538;
	st.f32 	[%rd115+112], %f4666;
	ld.f32 	%f4667, [%rd74+116];
	add.f32 	%f4668, %f4667, %f4540;
	st.f32 	[%rd115+116], %f4668;
	ld.f32 	%f4669, [%rd74+120];
	add.f32 	%f4670, %f4669, %f4542;
	st.f32 	[%rd115+120], %f4670;
	ld.f32 	%f4671, [%rd74+124];
	add.f32 	%f4672, %f4671, %f4544;
	st.f32 	[%rd115+124], %f4672;
	ld.f32 	%f4673, [%rd74+128];
	add.f32 	%f4674, %f4673, %f4546;
	st.f32 	[%rd115+128], %f4674;
	ld.f32 	%f4675, [%rd74+132];
	add.f32 	%f4676, %f4675, %f4548;
	st.f32 	[%rd115+132], %f4676;
	ld.f32 	%f4677, [%rd74+136];
	add.f32 	%f4678, %f4677, %f4550;
	st.f32 	[%rd115+136], %f4678;
	ld.f32 	%f4679, [%rd74+140];
	add.f32 	%f4680, %f4679, %f4552;
	st.f32 	[%rd115+140], %f4680;
	ld.f32 	%f4681, [%rd74+144];
	add.f32 	%f4682, %f4681, %f4554;
	st.f32 	[%rd115+144], %f4682;
	ld.f32 	%f4683, [%rd74+148];
	add.f32 	%f4684, %f4683, %f4556;
	st.f32 	[%rd115+148], %f4684;
	ld.f32 	%f4685, [%rd74+152];
	add.f32 	%f4686, %f4685, %f4558;
	st.f32 	[%rd115+152], %f4686;
	ld.f32 	%f4687, [%rd74+156];
	add.f32 	%f4688, %f4687, %f4560;
	st.f32 	[%rd115+156], %f4688;
	ld.f32 	%f4689, [%rd74+160];
	add.f32 	%f4690, %f4689, %f4562;
	st.f32 	[%rd115+160], %f4690;
	ld.f32 	%f4691, [%rd74+164];
	add.f32 	%f4692, %f4691, %f4564;
	st.f32 	[%rd115+164], %f4692;
	ld.f32 	%f4693, [%rd74+168];
	add.f32 	%f4694, %f4693, %f4566;
	st.f32 	[%rd115+168], %f4694;
	ld.f32 	%f4695, [%rd74+172];
	add.f32 	%f4696, %f4695, %f4568;
	st.f32 	[%rd115+172], %f4696;
	ld.f32 	%f4697, [%rd74+176];
	add.f32 	%f4698, %f4697, %f4570;
	st.f32 	[%rd115+176], %f4698;
	ld.f32 	%f4699, [%rd74+180];
	add.f32 	%f4700, %f4699, %f4572;
	st.f32 	[%rd115+180], %f4700;
	ld.f32 	%f4701, [%rd74+184];
	add.f32 	%f4702, %f4701, %f4574;
	st.f32 	[%rd115+184], %f4702;
	ld.f32 	%f4703, [%rd74+188];
	add.f32 	%f4704, %f4703, %f4576;
	st.f32 	[%rd115+188], %f4704;
	ld.f32 	%f4705, [%rd74+192];
	add.f32 	%f4706, %f4705, %f4578;
	st.f32 	[%rd115+192], %f4706;
	ld.f32 	%f4707, [%rd74+196];
	add.f32 	%f4708, %f4707, %f4580;
	st.f32 	[%rd115+196], %f4708;
	ld.f32 	%f4709, [%rd74+200];
	add.f32 	%f4710, %f4709, %f4582;
	st.f32 	[%rd115+200], %f4710;
	ld.f32 	%f4711, [%rd74+204];
	add.f32 	%f4712, %f4711, %f4584;
	st.f32 	[%rd115+204], %f4712;
	ld.f32 	%f4713, [%rd74+208];
	add.f32 	%f4714, %f4713, %f4586;
	st.f32 	[%rd115+208], %f4714;
	ld.f32 	%f4715, [%rd74+212];
	add.f32 	%f4716, %f4715, %f4588;
	st.f32 	[%rd115+212], %f4716;
	ld.f32 	%f4717, [%rd74+216];
	add.f32 	%f4718, %f4717, %f4590;
	st.f32 	[%rd115+216], %f4718;
	ld.f32 	%f4719, [%rd74+220];
	add.f32 	%f4720, %f4719, %f4592;
	st.f32 	[%rd115+220], %f4720;
	ld.f32 	%f4721, [%rd74+224];
	add.f32 	%f4722, %f4721, %f4594;
	st.f32 	[%rd115+224], %f4722;
	ld.f32 	%f4723, [%rd74+228];
	add.f32 	%f4724, %f4723, %f4596;
	st.f32 	[%rd115+228], %f4724;
	ld.f32 	%f4725, [%rd74+232];
	add.f32 	%f4726, %f4725, %f4598;
	st.f32 	[%rd115+232], %f4726;
	ld.f32 	%f4727, [%rd74+236];
	add.f32 	%f4728, %f4727, %f4600;
	st.f32 	[%rd115+236], %f4728;
	ld.f32 	%f4729, [%rd74+240];
	add.f32 	%f4730, %f4729, %f4602;
	st.f32 	[%rd115+240], %f4730;
	ld.f32 	%f4731, [%rd74+244];
	add.f32 	%f4732, %f4731, %f4604;
	st.f32 	[%rd115+244], %f4732;
	ld.f32 	%f4733, [%rd74+248];
	add.f32 	%f4734, %f4733, %f4606;
	st.f32 	[%rd115+248], %f4734;
	ld.f32 	%f4735, [%rd74+252];
	add.f32 	%f4736, %f4735, %f4608;
	st.f32 	[%rd115+252], %f4736;
$L__BB16_60:
	mov.u32 	%r244, %tid.x;
	setp.ne.s32 	%p42, %r244, 0;
	@%p42 bra 	$L__BB16_62;
	ld.param.u64 	%rd109, [_ZN3cub18CUB_300001_SM_10006detail6reduce18DeviceReduceKernelINS2_10policy_hubIPfy9sum_deltaE10Policy1000EN6thrust24THRUST_300001_SM_1000_NS6detail15normal_iteratorINSA_10device_ptrIS5_EEEEyS6_S5_N4cuda3std3__410__identityEEEvT0_PT3_T1_NS0_13GridEvenShareISN_EET2_T4__param_1];
	mov.u32 	%r245, %ctaid.x;
	cvta.to.global.u64 	%rd106, %rd109;
	mul.wide.u32 	%rd107, %r245, 8;
	add.s64 	%rd108, %rd106, %rd107;
	st.global.u64 	[%rd108], %rd115;
$L__BB16_62:
	ret;

}
	// .globl	_ZN3cub18CUB_300001_SM_10006detail6reduce28DeviceReduceSingleTileKernelINS2_10policy_hubIPfy9sum_deltaE10Policy1000EPS5_S9_iS6_S5_S5_N4cuda3std3__410__identityEEEvT0_T1_T2_T3_T4_T6_
.visible .entry _ZN3cub18CUB_300001_SM_10006detail6reduce28DeviceReduceSingleTileKernelINS2_10policy_hubIPfy9sum_deltaE10Policy1000EPS5_S9_iS6_S5_S5_N4cuda3std3__410__identityEEEvT0_T1_T2_T3_T4_T6_(
	.param .u64 .ptr .align 1 _ZN3cub18CUB_300001_SM_10006detail6reduce28DeviceReduceSingleTileKernelINS2_10policy_hubIPfy9sum_deltaE10Policy1000EPS5_S9_iS6_S5_S5_N4cuda3std3__410__identityEEEvT0_T1_T2_T3_T4_T6__param_0,
	.param .u64 .ptr .align 1 _ZN3cub18CUB_300001_SM_10006detail6reduce28DeviceReduceSingleTileKernelINS2_10policy_hubIPfy9sum_deltaE10Policy1000EPS5_S9_iS6_S5_S5_N4cuda3std3__410__identityEEEvT0_T1_T2_T3_T4_T6__param_1,
	.param .u32 _ZN3cub18CUB_300001_SM_10006detail6reduce28DeviceReduceSingleTileKernelINS2_10policy_hubIPfy9sum_deltaE10Policy1000EPS5_S9_iS6_S5_S5_N4cuda3std3__410__identityEEEvT0_T1_T2_T3_T4_T6__param_2,
	.param .align 1 .b8 _ZN3cub18CUB_300001_SM_10006detail6reduce28DeviceReduceSingleTileKernelINS2_10policy_hubIPfy9sum_deltaE10Policy1000EPS5_S9_iS6_S5_S5_N4cuda3std3__410__identityEEEvT0_T1_T2_T3_T4_T6__param_3[1],
	.param .u64 .ptr .align 1 _ZN3cub18CUB_300001_SM_10006detail6reduce28DeviceReduceSingleTileKernelINS2_10policy_hubIPfy9sum_deltaE10Policy1000EPS5_S9_iS6_S5_S5_N4cuda3std3__410__identityEEEvT0_T1_T2_T3_T4_T6__param_4,
	.param .align 1 .b8 _ZN3cub18CUB_300001_SM_10006detail6reduce28DeviceReduceSingleTileKernelINS2_10policy_hubIPfy9sum_deltaE10Policy1000EPS5_S9_iS6_S5_S5_N4cuda3std3__410__identityEEEvT0_T1_T2_T3_T4_T6__param_5[1]
)
.maxntid 256
.minnctapersm 1
{
	.reg .pred 	%p<45>;
	.reg .b32 	%r<242>;
	.reg .b32 	%f<8385>;
	.reg .b64 	%rd<99>;
	// demoted variable
	.shared .align 8 .b8 _ZZN3cub18CUB_300001_SM_10006detail6reduce28DeviceReduceSingleTileKernelINS2_10policy_hubIPfy9sum_deltaE10Policy1000EPS5_S9_iS6_S5_S5_N4cuda3std3__410__identityEEEvT0_T1_T2_T3_T4_T6_E12temp_storage[80];
	ld.param.u64 	%rd12, [_ZN3cub18CUB_300001_SM_10006detail6reduce28DeviceReduceSingleTileKernelINS2_10policy_hubIPfy9sum_deltaE10Policy1000EPS5_S9_iS6_S5_S5_N4cuda3std3__410__identityEEEvT0_T1_T2_T3_T4_T6__param_0];
	ld.param.u64 	%rd14, [_ZN3cub18CUB_300001_SM_10006detail6reduce28DeviceReduceSingleTileKernelINS2_10policy_hubIPfy9sum_deltaE10Policy1000EPS5_S9_iS6_S5_S5_N4cuda3std3__410__identityEEEvT0_T1_T2_T3_T4_T6__param_1];
	ld.param.u32 	%r57, [_ZN3cub18CUB_300001_SM_10006detail6reduce28DeviceReduceSingleTileKernelINS2_10policy_hubIPfy9sum_deltaE10Policy1000EPS5_S9_iS6_S5_S5_N4cuda3std3__410__identityEEEvT0_T1_T2_T3_T4_T6__param_2];
	ld.param.u64 	%rd13, [_ZN3cub18CUB_300001_SM_10006detail6reduce28DeviceReduceSingleTileKernelINS2_10policy_hubIPfy9sum_deltaE10Policy1000EPS5_S9_iS6_S5_S5_N4cuda3std3__410__identityEEEvT0_T1_T2_T3_T4_T6__param_4];
	cvta.to.global.u64 	%rd1, %rd14;
	setp.ne.s32 	%p1, %r57, 0;
	@%p1 bra 	$L__BB17_3;
	mov.u32 	%r235, %tid.x;
	setp.ne.s32 	%p44, %r235, 0;
	@%p44 bra 	$L__BB17_66;
	st.global.u64 	[%rd1], %rd13;
	bra.uni 	$L__BB17_66;
$L__BB17_3:
	setp.gt.s32 	%p2, %r57, 2047;
	@%p2 bra 	$L__BB17_43;
	mov.u32 	%r1, %tid.x;
	setp.ge.s32 	%p16, %r1, %r57;
	mov.b64 	%rd98, 0;
	mov.u32 	%r237, %r1;
	@%p16 bra 	$L__BB17_6;
	mul.wide.u32 	%rd67, %r1, 8;
	add.s64 	%rd66, %rd12, %rd67;
	// begin inline asm
	ld.global.nc.u64 %rd98, [%rd66];
	// end inline asm
	add.s32 	%r237, %r1, 256;
$L__BB17_6:
	setp.ge.s32 	%p17, %r237, %r57;
	@%p17 bra 	$L__BB17_9;
	mul.wide.u32 	%rd68, %r237, 8;
	add.s64 	%rd97, %rd12, %rd68;
$L__BB17_8:
	// begin inline asm
	ld.global.nc.u64 %rd69, [%rd97];
	// end inline asm
	ld.f32 	%f4545, [%rd69];
	ld.f32 	%f4546, [%rd98];
	add.f32 	%f4547, %f4545, %f4546;
	st.f32 	[%rd98], %f4547;
	ld.f32 	%f4548, [%rd69+4];
	ld.f32 	%f4549, [%rd98+4];
	add.f32 	%f4550, %f4548, %f4549;
	st.f32 	[%rd98+4], %f4550;
	ld.f32 	%f4551, [%rd69+8];
	ld.f32 	%f4552, [%rd98+8];
	add.f32 	%f4553, %f4551, %f4552;
	st.f32 	[%rd98+8], %f4553;
	ld.f32 	%f4554, [%rd69+12];
	ld.f32 	%f4555, [%rd98+12];
	add.f32 	%f4556, %f4554, %f4555;
	st.f32 	[%rd98+12], %f4556;
	ld.f32 	%f4557, [%rd69+16];
	ld.f32 	%f4558, [%rd98+16];
	add.f32 	%f4559, %f4557, %f4558;
	st.f32 	[%rd98+16], %f4559;
	ld.f32 	%f4560, [%rd69+20];
	ld.f32 	%f4561, [%rd98+20];
	add.f32 	%f4562, %f4560, %f4561;
	st.f32 	[%rd98+20], %f4562;
	ld.f32 	%f4563, [%rd69+24];
	ld.f32 	%f4564, [%rd98+24];
	add.f32 	%f4565, %f4563, %f4564;
	st.f32 	[%rd98+24], %f4565;
	ld.f32 	%f4566, [%rd69+28];
	ld.f32 	%f4567, [%rd98+28];
	add.f32 	%f4568, %f4566, %f4567;
	st.f32 	[%rd98+28], %f4568;
	ld.f32 	%f4569, [%rd69+32];
	ld.f32 	%f4570, [%rd98+32];
	add.f32 	%f4571, %f4569, %f4570;
	st.f32 	[%rd98+32], %f4571;
	ld.f32 	%f4572, [%rd69+36];
	ld.f32 	%f4573, [%rd98+36];
	add.f32 	%f4574, %f4572, %f4573;
	st.f32 	[%rd98+36], %f4574;
	ld.f32 	%f4575, [%rd69+40];
	ld.f32 	%f4576, [%rd98+40];
	add.f32 	%f4577, %f4575, %f4576;
	st.f32 	[%rd98+40], %f4577;
	ld.f32 	%f4578, [%rd69+44];
	ld.f32 	%f4579, [%rd98+44];
	add.f32 	%f4580, %f4578, %f4579;
	st.f32 	[%rd98+44], %f4580;
	ld.f32 	%f4581, [%rd69+48];
	ld.f32 	%f4582, [%rd98+48];
	add.f32 	%f4583, %f4581, %f4582;
	st.f32 	[%rd98+48], %f4583;
	ld.f32 	%f4584, [%rd69+52];
	ld.f32 	%f4585, [%rd98+52];
	add.f32 	%f4586, %f4584, %f4585;
	st.f32 	[%rd98+52], %f4586;
	ld.f32 	%f4587, [%rd69+56];
	ld.f32 	%f4588, [%rd98+56];
	add.f32 	%f4589, %f4587, %f4588;
	st.f32 	[%rd98+56], %f4589;
	ld.f32 	%f4590, [%rd69+60];
	ld.f32 	%f4591, [%rd98+60];
	add.f32 	%f4592, %f4590, %f4591;
	st.f32 	[%rd98+60], %f4592;
	ld.f32 	%f4593, [%rd69+64];
	ld.f32 	%f4594, [%rd98+64];
	add.f32 	%f4595, %f4593, %f4594;
	st.f32 	[%rd98+64], %f4595;
	ld.f32 	%f4596, [%rd69+68];
	ld.f32 	%f4597, [%rd98+68];
	add.f32 	%f4598, %f4596, %f4597;
	st.f32 	[%rd98+68], %f4598;
	ld.f32 	%f4599, [%rd69+72];
	ld.f32 	%f4600, [%rd98+72];
	add.f32 	%f4601, %f4599, %f4600;
	st.f32 	[%rd98+72], %f4601;
	ld.f32 	%f4602, [%rd69+76];
	ld.f32 	%f4603, [%rd98+76];
	add.f32 	%f4604, %f4602, %f4603;
	st.f32 	[%rd98+76], %f4604;
	ld.f32 	%f4605, [%rd69+80];
	ld.f32 	%f4606, [%rd98+80];
	add.f32 	%f4607, %f4605, %f4606;
	st.f32 	[%rd98+80], %f4607;
	ld.f32 	%f4608, [%rd69+84];
	ld.f32 	%f4609, [%rd98+84];
	add.f32 	%f4610, %f4608, %f4609;
	st.f32 	[%rd98+84], %f4610;
	ld.f32 	%f4611, [%rd69+88];
	ld.f32 	%f4612, [%rd98+88];
	add.f32 	%f4613, %f4611, %f4612;
	st.f32 	[%rd98+88], %f4613;
	ld.f32 	%f4614, [%rd69+92];
	ld.f32 	%f4615, [%rd98+92];
	add.f32 	%f4616, %f4614, %f4615;
	st.f32 	[%rd98+92], %f4616;
	ld.f32 	%f4617, [%rd69+96];
	ld.f32 	%f4618, [%rd98+96];
	add.f32 	%f4619, %f4617, %f4618;
	st.f32 	[%rd98+96], %f4619;
	ld.f32 	%f4620, [%rd69+100];
	ld.f32 	%f4621, [%rd98+100];
	add.f32 	%f4622, %f4620, %f4621;
	st.f32 	[%rd98+100], %f4622;
	ld.f32 	%f4623, [%rd69+104];
	ld.f32 	%f4624, [%rd98+104];
	add.f32 	%f4625, %f4623, %f4624;
	st.f32 	[%rd98+104], %f4625;
	ld.f32 	%f4626, [%rd69+108];
	ld.f32 	%f4627, [%rd98+108];
	add.f32 	%f4628, %f4626, %f4627;
	st.f32 	[%rd98+108], %f4628;
	ld.f32 	%f4629, [%rd69+112];
	ld.f32 	%f4630, [%rd98+112];
	add.f32 	%f4631, %f4629, %f4630;
	st.f32 	[%rd98+112], %f4631;
	ld.f32 	%f4632, [%rd69+116];
	ld.f32 	%f4633, [%rd98+116];
	add.f32 	%f4634, %f4632, %f4633;
	st.f32 	[%rd98+116], %f4634;
	ld.f32 	%f4635, [%rd69+120];
	ld.f32 	%f4636, [%rd98+120];
	add.f32 	%f4637, %f4635, %f4636;
	st.f32 	[%rd98+120], %f4637;
	ld.f32 	%f4638, [%rd69+124];
	ld.f32 	%f4639, [%rd98+124];
	add.f32 	%f4640, %f4638, %f4639;
	st.f32 	[%rd98+124], %f4640;
	ld.f32 	%f4641, [%rd69+128];
	ld.f32 	%f4642, [%rd98+128];
	add.f32 	%f4643, %f4641, %f4642;
	st.f32 	[%rd98+128], %f4643;
	ld.f32 	%f4644, [%rd69+132];
	ld.f32 	%f4645, [%rd98+132];
	add.f32 	%f4646, %f4644, %f4645;
	st.f32 	[%rd98+132], %f4646;
	ld.f32 	%f4647, [%rd69+136];
	ld.f32 	%f4648, [%rd98+136];
	add.f32 	%f4649, %f4647, %f4648;
	st.f32 	[%rd98+136], %f4649;
	ld.f32 	%f4650, [%rd69+140];
	ld.f32 	%f4651, [%rd98+140];
	add.f32 	%f4652, %f4650, %f4651;
	st.f32 	[%rd98+140], %f4652;
	ld.f32 	%f4653, [%rd69+144];
	ld.f32 	%f4654, [%rd98+144];
	add.f32 	%f4655, %f4653, %f4654;
	st.f32 	[%rd98+144], %f4655;
	ld.f32 	%f4656, [%rd69+148];
	ld.f32 	%f4657, [%rd98+148];
	add.f32 	%f4658, %f4656, %f4657;
	st.f32 	[%rd98+148], %f4658;
	ld.f32 	%f4659, [%rd69+152];
	ld.f32 	%f4660, [%rd98+152];
	add.f32 	%f4661, %f4659, %f4660;
	st.f32 	[%rd98+152], %f4661;
	ld.f32 	%f4662, [%rd69+156];
	ld.f32 	%f4663, [%rd98+156];
	add.f32 	%f4664, %f4662, %f4663;
	st.f32 	[%rd98+156], %f4664;
	ld.f32 	%f4665, [%rd69+160];
	ld.f32 	%f4666, [%rd98+160];
	add.f32 	%f4667, %f4665, %f4666;
	st.f32 	[%rd98+160], %f4667;
	ld.f32 	%f4668, [%rd69+164];
	ld.f32 	%f4669, [%rd98+164];
	add.f32 	%f4670, %f4668, %f4669;
	st.f32 	[%rd98+164], %f4670;
	ld.f32 	%f4671, [%rd69+168];
	ld.f32 	%f4672, [%rd98+168];
	add.f32 	%f4673, %f4671, %f4672;
	st.f32 	[%rd98+168], %f4673;
	ld.f32 	%f4674, [%rd69+172];
	ld.f32 	%f4675, [%rd98+172];
	add.f32 	%f4676, %f4674, %f4675;
	st.f32 	[%rd98+172], %f4676;
	ld.f32 	%f4677, [%rd69+176];
	ld.f32 	%f4678, [%rd98+176];
	add.f32 	%f4679, %f4677, %f4678;
	st.f32 	[%rd98+176], %f4679;
	ld.f32 	%f4680, [%rd69+180];
	ld.f32 	%f4681, [%rd98+180];
	add.f32 	%f4682, %f4680, %f4681;
	st.f32 	[%rd98+180], %f4682;
	ld.f32 	%f4683, [%rd69+184];
	ld.f32 	%f4684, [%rd98+184];
	add.f32 	%f4685, %f4683, %f4684;
	st.f32 	[%rd98+184], %f4685;
	ld.f32 	%f4686, [%rd69+188];
	ld.f32 	%f4687, [%rd98+188];
	add.f32 	%f4688, %f4686, %f4687;
	st.f32 	[%rd98+188], %f4688;
	ld.f32 	%f4689, [%rd69+192];
	ld.f32 	%f4690, [%rd98+192];
	add.f32 	%f4691, %f4689, %f4690;
	st.f32 	[%rd98+192], %f4691;
	ld.f32 	%f4692, [%rd69+196];
	ld.f32 	%f4693, [%rd98+196];
	add.f32 	%f4694, %f4692, %f4693;
	st.f32 	[%rd98+196], %f4694;
	ld.f32 	%f4695, [%rd69+200];
	ld.f32 	%f4696, [%rd98+200];
	add.f32 	%f4697, %f4695, %f4696;
	st.f32 	[%rd98+200], %f4697;
	ld.f32 	%f4698, [%rd69+204];
	ld.f32 	%f4699, [%rd98+204];
	add.f32 	%f4700, %f4698, %f4699;
	st.f32 	[%rd98+204], %f4700;
	ld.f32 	%f4701, [%rd69+208];
	ld.f32 	%f4702, [%rd98+208];
	add.f32 	%f4703, %f4701, %f4702;
	st.f32 	[%rd98+208], %f4703;
	ld.f32 	%f4704, [%rd69+212];
	ld.f32 	%f4705, [%rd98+212];
	add.f32 	%f4706, %f4704, %f4705;
	st.f32 	[%rd98+212], %f4706;
	ld.f32 	%f4707, [%rd69+216];
	ld.f32 	%f4708, [%rd98+216];
	add.f32 	%f4709, %f4707, %f4708;
	st.f32 	[%rd98+216], %f4709;
	ld.f32 	%f4710, [%rd69+220];
	ld.f32 	%f4711, [%rd98+220];
	add.f32 	%f4712, %f4710, %f4711;
	st.f32 	[%rd98+220], %f4712;
	ld.f32 	%f4713, [%rd69+224];
	ld.f32 	%f4714, [%rd98+224];
	add.f32 	%f4715, %f4713, %f4714;
	st.f32 	[%rd98+224], %f4715;
	ld.f32 	%f4716, [%rd69+228];
	ld.f32 	%f4717, [%rd98+228];
	add.f32 	%f4718, %f4716, %f4717;
	st.f32 	[%rd98+228], %f4718;
	ld.f32 	%f4719, [%rd69+232];
	ld.f32 	%f4720, [%rd98+232];
	add.f32 	%f4721, %f4719, %f4720;
	st.f32 	[%rd98+232], %f4721;
	ld.f32 	%f4722, [%rd69+236];
	ld.f32 	%f4723, [%rd98+236];
	add.f32 	%f4724, %f4722, %f4723;
	st.f32 	[%rd98+236], %f4724;
	ld.f32 	%f4725, [%rd69+240];
	ld.f32 	%f4726, [%rd98+240];
	add.f32 	%f4727, %f4725, %f4726;
	st.f32 	[%rd98+240], %f4727;
	ld.f32 	%f4728, [%rd69+244];
	ld.f32 	%f4729, [%rd98+244];
	add.f32 	%f4730, %f4728, %f4729;
	st.f32 	[%rd98+244], %f4730;
	ld.f32 	%f4731, [%rd69+248];
	ld.f32 	%f4732, [%rd98+248];
	add.f32 	%f4733, %f4731, %f4732;
	st.f32 	[%rd98+248], %f4733;
	ld.f32 	%f4734, [%rd69+252];
	ld.f32 	%f4735, [%rd98+252];
	add.f32 	%f4736, %f4734, %f4735;
	st.f32 	[%rd98+252], %f4736;
	add.s32 	%r237, %r237, 256;
	add.s64 	%rd97, %rd97, 2048;
	setp.lt.s32 	%p18, %r237, %r57;
	@%p18 bra 	$L__BB17_8;
$L__BB17_9:
	setp.lt.s32 	%p19, %r57, 256;
	@%p19 bra 	$L__BB17_23;
	// begin inline asm
	mov.u32 %r179, %laneid;
	// end inline asm
	mov.b64 	{%r181, %r186}, %rd98;
	mov.b32 	%r187, 1;
	mov.b32 	%r188, 31;
	mov.b32 	%r189, -1;
	// begin inline asm
	shfl.sync.down.b32 %r180, %r181, %r187, %r188, %r189;
	// end inline asm
	// begin inline asm
	shfl.sync.down.b32 %r185, %r186, %r187, %r188, %r189;
	// end inline asm
	setp.gt.s32 	%p36, %r179, 30;
	@%p36 bra 	$L__BB17_12;
	mov.b64 	%rd83, {%r180, %r185};
	ld.f32 	%f6273, [%rd83];
	ld.f32 	%f6274, [%rd98];
	add.f32 	%f6275, %f6273, %f6274;
	st.f32 	[%rd98], %f6275;
	ld.f32 	%f6276, [%rd83+4];
	ld.f32 	%f6277, [%rd98+4];
	add.f32 	%f6278, %f6276, %f6277;
	st.f32 	[%rd98+4], %f6278;
	ld.f32 	%f6279, [%rd83+8];
	ld.f32 	%f6280, [%rd98+8];
	add.f32 	%f6281, %f6279, %f6280;
	st.f32 	[%rd98+8], %f6281;
	ld.f32 	%f6282, [%rd83+12];
	ld.f32 	%f6283, [%rd98+12];
	add.f32 	%f6284, %f6282, %f6283;
	st.f32 	[%rd98+12], %f6284;
	ld.f32 	%f6285, [%rd83+16];
	ld.f32 	%f6286, [%rd98+16];
	add.f32 	%f6287, %f6285, %f6286;
	st.f32 	[%rd98+16], %f6287;
	ld.f32 	%f6288, [%rd83+20];
	ld.f32 	%f6289, [%rd98+20];
	add.f32 	%f6290, %f6288, %f6289;
	st.f32 	[%rd98+20], %f6290;
	ld.f32 	%f6291, [%rd83+24];
	ld.f32 	%f6292, [%rd98+24];
	add.f32 	%f6293, %f6291, %f6292;
	st.f32 	[%rd98+24], %f6293;
	ld.f32 	%f6294, [%rd83+28];
	ld.f32 	%f6295, [%rd98+28];
	add.f32 	%f6296, %f6294, %f6295;
	st.f32 	[%rd98+28], %f6296;
	ld.f32 	%f6297, [%rd83+32];
	ld.f32 	%f6298, [%rd98+32];
	add.f32 	%f6299, %f6297, %f6298;
	st.f32 	[%rd98+32], %f6299;
	ld.f32 	%f6300, [%rd83+36];
	ld.f32 	%f6301, [%rd98+36];
	add.f32 	%f6302, %f6300, %f6301;
	st.f32 	[%rd98+36], %f6302;
	ld.f32 	%f6303, [%rd83+40];
	ld.f32 	%f6304, [%rd98+40];
	add.f32 	%f6305, %f6303, %f6304;
	st.f32 	[%rd98+40], %f6305;
	ld.f32 	%f6306, [%rd83+44];
	ld.f32 	%f6307, [%rd98+44];
	add.f32 	%f6308, %f6306, %f6307;
	st.f32 	[%rd98+44], %f6308;
	ld.f32 	%f6309, [%rd83+48];
	ld.f32 	%f6310, [%rd98+48];
	add.f32 	%f6311, %f6309, %f6310;
	st.f32 	[%rd98+48], %f6311;
	ld.f32 	%f6312, [%rd83+52];
	ld.f32 	%f6313, [%rd98+52];
	add.f32 	%f6314, %f6312, %f6313;
	st.f32 	[%rd98+52], %f6314;
	ld.f32 	%f6315, [%rd83+56];
	ld.f32 	%f6316, [%rd98+56];
	add.f32 	%f6317, %f6315, %f6316;
	st.f32 	[%rd98+56], %f6317;
	ld.f32 	%f6318, [%rd83+60];
	ld.f32 	%f6319, [%rd98+60];
	add.f32 	%f6320, %f6318, %f6319;
	st.f32 	[%rd98+60], %f6320;
	ld.f32 	%f6321, [%rd83+64];
	ld.f32 	%f6322, [%rd98+64];
	add.f32 	%f6323, %f6321, %f6322;
	st.f32 	[%rd98+64], %f6323;
	ld.f32 	%f6324, [%rd83+68];
	ld.f32 	%f6325, [%rd98+68];
	add.f32 	%f6326, %f6324, %f6325;
	st.f32 	[%rd98+68], %f6326;
	ld.f32 	%f6327, [%rd83+72];
	ld.f32 	%f6328, [%rd98+72];
	add.f32 	%f6329, %f6327, %f6328;
	st.f32 	[%rd98+72], %f6329;
	ld.f32 	%f6330, [%rd83+76];
	ld.f32 	%f6331, [%rd98+76];
	add.f32 	%f6332, %f6330, %f6331;
	st.f32 	[%rd98+76], %f6332;
	ld.f32 	%f6333, [%rd83+80];
	ld.f32 	%f6334, [%rd98+80];
	add.f32 	%f6335, %f6333, %f6334;
	st.f32 	[%rd98+80], %f6335;
	ld.f32 	%f6336, [%rd83+84];
	ld.f32 	%f6337, [%rd98+84];
	add.f32 	%f6338, %f6336, %f6337;
	st.f32 	[%rd98+84], %f6338;
	ld.f32 	%f6339, [%rd83+88];
	ld.f32 	%f6340, [%rd98+88];
	add.f32 	%f6341, %f6339, %f6340;
	st.f32 	[%rd98+88], %f6341;
	ld.f32 	%f6342, [%rd83+92];
	ld.f32 	%f6343, [%rd98+92];
	add.f32 	%f6344, %f6342, %f6343;
	st.f32 	[%rd98+92], %f6344;
	ld.f32 	%f6345, [%rd83+96];
	ld.f32 	%f6346, [%rd98+96];
	add.f32 	%f6347, %f6345, %f6346;
	st.f32 	[%rd98+96], %f6347;
	ld.f32 	%f6348, [%rd83+100];
	ld.f32 	%f6349, [%rd98+100];
	add.f32 	%f6350, %f6348, %f6349;
	st.f32 	[%rd98+100], %f6350;
	ld.f32 	%f6351, [%rd83+104];
	ld.f32 	%f6352, [%rd98+104];
	add.f32 	%f6353, %f6351, %f6352;
	st.f32 	[%rd98+104], %f6353;
	ld.f32 	%f6354, [%rd83+108];
	ld.f32 	%f6355, [%rd98+108];
	add.f32 	%f6356, %f6354, %f6355;
	st.f32 	[%rd98+108], %f6356;
	ld.f32 	%f6357, [%rd83+112];
	ld.f32 	%f6358, [%rd98+112];
	add.f32 	%f6359, %f6357, %f6358;
	st.f32 	[%rd98+112], %f6359;
	ld.f32 	%f6360, [%rd83+116];
	ld.f32 	%f6361, [%rd98+116];
	add.f32 	%f6362, %f6360, %f6361;
	st.f32 	[%rd98+116], %f6362;
	ld.f32 	%f6363, [%rd83+120];
	ld.f32 	%f6364, [%rd98+120];
	add.f32 	%f6365, %f6363, %f6364;
	st.f32 	[%rd98+120], %f6365;
	ld.f32 	%f6366, [%rd83+124];
	ld.f32 	%f6367, [%rd98+124];
	add.f32 	%f6368, %f6366, %f6367;
	st.f32 	[%rd98+124], %f6368;
	ld.f32 	%f6369, [%rd83+128];
	ld.f32 	%f6370, [%rd98+128];
	add.f32 	%f6371, %f6369, %f6370;
	st.f32 	[%rd98+128], %f6371;
	ld.f32 	%f6372, [%rd83+132];
	ld.f32 	%f6373, [%rd98+132];
	add.f32 	%f6374, %f6372, %f6373;
	st.f32 	[%rd98+132], %f6374;
	ld.f32 	%f6375, [%rd83+136];
	ld.f32 	%f6376, [%rd98+136];
	add.f32 	%f6377, %f6375, %f6376;
	st.f32 	[%rd98+136], %f6377;
	ld.f32 	%f6378, [%rd83+140];
	ld.f32 	%f6379, [%rd98+140];
	add.f32 	%f6380, %f6378, %f6379;
	st.f32 	[%rd98+140], %f6380;
	ld.f32 	%f6381, [%rd83+144];
	ld.f32 	%f6382, [%rd98+144];
	add.f32 	%f6383, %f6381, %f6382;
	st.f32 	[%rd98+144], %f6383;
	ld.f32 	%f6384, [%rd83+148];
	ld.f32 	%f6385, [%rd98+148];
	add.f32 	%f6386, %f6384, %f6385;
	st.f32 	[%rd98+148], %f6386;
	ld.f32 	%f6387, [%rd83+152];
	ld.f32 	%f6388, [%rd98+152];
	add.f32 	%f6389, %f6387, %f6388;
	st.f32 	[%rd98+152], %f6389;
	ld.f32 	%f6390, [%rd83+156];
	ld.f32 	%f6391, [%rd98+156];
	add.f32 	%f6392, %f6390, %f6391;
	st.f32 	[%rd98+156], %f6392;
	ld.f32 	%f6393, [%rd83+160];
	ld.f32 	%f6394, [%rd98+160];
	add.f32 	%f6395, %f6393, %f6394;
	st.f32 	[%rd98+160], %f6395;
	ld.f32 	%f6396, [%rd83+164];
	ld.f32 	%f6397, [%rd98+164];
	add.f32 	%f6398, %f6396, %f6397;
	st.f32 	[%rd98+164], %f6398;
	ld.f32 	%f6399, [%rd83+168];
	ld.f32 	%f6400, [%rd98+168];
	add.f32 	%f6401, %f6399, %f6400;
	st.f32 	[%rd98+168], %f6401;
	ld.f32 	%f6402, [%rd83+172];
	ld.f32 	%f6403, [%rd98+172];
	add.f32 	%f6404, %f6402, %f6403;
	st.f32 	[%rd98+172], %f6404;
	ld.f32 	%f6405, [%rd83+176];
	ld.f32 	%f6406, [%rd98+176];
	add.f32 	%f6407, %f6405, %f6406;
	st.f32 	[%rd98+176], %f6407;
	ld.f32 	%f6408, [%rd83+180];
	ld.f32 	%f6409, [%rd98+180];
	add.f32 	%f6410, %f6408, %f6409;
	st.f32 	[%rd98+180], %f6410;
	ld.f32 	%f6411, [%rd83+184];
	ld.f32 	%f6412, [%rd98+184];
	add.f32 	%f6413, %f6411, %f6412;
	st.f32 	[%rd98+184], %f6413;
	ld.f32 	%f6414, [%rd83+188];
	ld.f32 	%f6415, [%rd98+188];
	add.f32 	%f6416, %f6414, %f6415;
	st.f32 	[%rd98+188], %f6416;
	ld.f32 	%f6417, [%rd83+192];
	ld.f32 	%f6418, [%rd98+192];
	add.f32 	%f6419, %f6417, %f6418;
	st.f32 	[%rd98+192], %f6419;
	ld.f32 	%f6420, [%rd83+196];
	ld.f32 	%f6421, [%rd98+196];
	add.f32 	%f6422, %f6420, %f6421;
	st.f32 	[%rd98+196], %f6422;
	ld.f32 	%f6423, [%rd83+200];
	ld.f32 	%f6424, [%rd98+200];
	add.f32 	%f6425, %f6423, %f6424;
	st.f32 	[%rd98+200], %f6425;
	ld.f32 	%f6426, [%rd83+204];
	ld.f32 	%f6427, [%rd98+204];
	add.f32 	%f6428, %f6426, %f6427;
	st.f32 	[%rd98+204], %f6428;
	ld.f32 	%f6429, [%rd83+208];
	ld.f32 	%f6430, [%rd98+208];
	add.f32 	%f6431, %f6429, %f6430;
	st.f32 	[%rd98+208], %f6431;
	ld.f32 	%f6432, [%rd83+212];
	ld.f32 	%f6433, [%rd98+212];
	add.f32 	%f6434, %f6432, %f6433;
	st.f32 	[%rd98+212], %f6434;
	ld.f32 	%f6435, [%rd83+216];
	ld.f32 	%f6436, [%rd98+216];
	add.f32 	%f6437, %f6435, %f6436;
	st.f32 	[%rd98+216], %f6437;
	ld.f32 	%f6438, [%rd83+220];
	ld.f32 	%f6439, [%rd98+220];
	add.f32 	%f6440, %f6438, %f6439;
	st.f32 	[%rd98+220], %f6440;
	ld.f32 	%f6441, [%rd83+224];
	ld.f32 	%f6442, [%rd98+224];
	add.f32 	%f6443, %f6441, %f6442;
	st.f32 	[%rd98+224], %f6443;
	ld.f32 	%f6444, [%rd83+228];
	ld.f32 	%f6445, [%rd98+228];
	add.f32 	%f6446, %f6444, %f6445;
	st.f32 	[%rd98+228], %f6446;
	ld.f32 	%f6447, [%rd83+232];
	ld.f32 	%f6448, [%rd98+232];
	add.f32 	%f6449, %f6447, %f6448;
	st.f32 	[%rd98+232], %f6449;
	ld.f32 	%f6450, [%rd83+236];
	ld.f32 	%f6451, [%rd98+236];
	add.f32 	%f6452, %f6450, %f6451;
	st.f32 	[%rd98+236], %f6452;
	ld.f32 	%f6453, [%rd83+240];
	ld.f32 	%f6454, [%rd98+240];
	add.f32 	%f6455, %f6453, %f6454;
	st.f32 	[%rd98+240], %f6455;
	ld.f32 	%f6456, [%rd83+244];
	ld.f32 	%f6457, [%rd98+244];
	add.f32 	%f6458, %f6456, %f6457;
	st.f32 	[%rd98+244], %f6458;
	ld.f32 	%f6459, [%rd83+248];
	ld.f32 	%f6460, [%rd98+248];
	add.f32 	%f6461, %f6459, %f6460;
	st.f32 	[%rd98+248], %f6461;
	ld.f32 	%f6462, [%rd83+252];
	ld.f32 	%f6463, [%rd98+252];
	add.f32 	%f6464, %f6462, %f6463;
	st.f32 	[%rd98+252], %f6464;
$L__BB17_12:
	mov.b32 	%r197, 2;
	mov.b32 	%r198, 31;
	mov.b32 	%r199, -1;
	// begin inline asm
	shfl.sync.down.b32 %r190, %r181, %r197, %r198, %r199;
	// end inline asm
	// begin inline asm
	shfl.sync.down.b32 %r195, %r186, %r197, %r198, %r199;
	// end inline asm
	setp.gt.s32 	%p37, %r179, 29;
	@%p37 bra 	$L__BB17_14;
	mov.b64 	%rd84, {%r190, %r195};
	ld.f32 	%f6465, [%rd84];
	ld.f32 	%f6466, [%rd98];
	add.f32 	%f6467, %f6465, %f6466;
	st.f32 	[%rd98], %f6467;
	ld.f32 	%f6468, [%rd84+4];
	ld.f32 	%f6469, [%rd98+4];
	add.f32 	%f6470, %f6468, %f6469;
	st.f32 	[%rd98+4], %f6470;
	ld.f32 	%f6471, [%rd84+8];
	ld.f32 	%f6472, [%rd98+8];
	add.f32 	%f6473, %f6471, %f6472;
	st.f32 	[%rd98+8], %f6473;
	ld.f32 	%f6474, [%rd84+12];
	ld.f32 	%f6475, [%rd98+12];
	add.f32 	%f6476, %f6474, %f6475;
	st.f32 	[%rd98+12], %f6476;
	ld.f32 	%f6477, [%rd84+16];
	ld.f32 	%f6478, [%rd98+16];
	add.f32 	%f6479, %f6477, %f6478;
	st.f32 	[%rd98+16], %f6479;
	ld.f32 	%f6480, [%rd84+20];
	ld.f32 	%f6481, [%rd98+20];
	add.f32 	%f6482, %f6480, %f6481;
	st.f32 	[%rd98+20], %f6482;
	ld.f32 	%f6483, [%rd84+24];
	ld.f32 	%f6484, [%rd98+24];
	add.f32 	%f6485, %f6483, %f6484;
	st.f32 	[%rd98+24], %f6485;
	ld.f32 	%f6486, [%rd84+28];
	ld.f32 	%f6487, [%rd98+28];
	add.f32 	%f6488, %f6486, %f6487;
	st.f32 	[%rd98+28], %f6488;
	ld.f32 	%f6489, [%rd84+32];
	ld.f32 	%f6490, [%rd98+32];
	add.f32 	%f6491, %f6489, %f6490;
	st.f32 	[%rd98+32], %f6491;
	ld.f32 	%f6492, [%rd84+36];
	ld.f32 	%f6493, [%rd98+36];
	add.f32 	%f6494, %f6492, %f6493;
	st.f32 	[%rd98+36], %f6494;
	ld.f32 	%f6495, [%rd84+40];
	ld.f32 	%f6496, [%rd98+40];
	add.f32 	%f6497, %f6495, %f6496;
	st.f32 	[%rd98+40], %f6497;
	ld.f32 	%f6498, [%rd84+44];
	ld.f32 	%f6499, [%rd98+44];
	add.f32 	%f6500, %f6498, %f6499;
	st.f32 	[%rd98+44], %f6500;
	ld.f32 	%f6501, [%rd84+48];
	ld.f32 	%f6502, [%rd98+48];
	add.f32 	%f6503, %f6501, %f6502;
	st.f32 	[%rd98+48], %f6503;
	ld.f32 	%f6504, [%rd84+52];
	ld.f32 	%f6505, [%rd98+52];
	add.f32 	%f6506, %f6504, %f6505;
	st.f32 	[%rd98+52], %f6506;
	ld.f32 	%f6507, [%rd84+56];
	ld.f32 	%f6508, [%rd98+56];
	add.f32 	%f6509, %f6507, %f6508;
	st.f32 	[%rd98+56], %f6509;
	ld.f32 	%f6510, [%rd84+60];
	ld.f32 	%f6511, [%rd98+60];
	add.f32 	%f6512, %f6510, %f6511;
	st.f32 	[%rd98+60], %f6512;
	ld.f32 	%f6513, [%rd84+64];
	ld.f32 	%f6514, [%rd98+64];
	add.f32 	%f6515, %f6513, %f6514;
	st.f32 	[%rd98+64], %f6515;
	ld.f32 	%f6516, [%rd84+68];
	ld.f32 	%f6517, [%rd98+68];
	add.f32 	%f6518, %f6516, %f6517;
	st.f32 	[%rd98+68], %f6518;
	ld.f32 	%f6519, [%rd84+72];
	ld.f32 	%f6520, [%rd98+72];
	add.f32 	%f6521, %f6519, %f6520;
	st.f32 	[%rd98+72], %f6521;
	ld.f32 	%f6522, [%rd84+76];
	ld.f32 	%f6523, [%rd98+76];
	add.f32 	%f6524, %f6522, %f6523;
	st.f32 	[%rd98+76], %f6524;
	ld.f32 	%f6525, [%rd84+80];
	ld.f32 	%f6526, [%rd98+80];
	add.f32 	%f6527, %f6525, %f6526;
	st.f32 	[%rd98+80], %f6527;
	ld.f32 	%f6528, [%rd84+84];
	ld.f32 	%f6529, [%rd98+84];
	add.f32 	%f6530, %f6528, %f6529;
	st.f32 	[%rd98+84], %f6530;
	ld.f32 	%f6531, [%rd84+88];
	ld.f32 	%f6532, [%rd98+88];
	add.f32 	%f6533, %f6531, %f6532;
	st.f32 	[%rd98+88], %f6533;
	ld.f32 	%f6534, [%rd84+92];
	ld.f32 	%f6535, [%rd98+92];
	add.f32 	%f6536, %f6534, %f6535;
	st.f32 	[%rd98+92], %f6536;
	ld.f32 	%f6537, [%rd84+96];
	ld.f32 	%f6538, [%rd98+96];
	add.f32 	%f6539, %f6537, %f6538;
	st.f32 	[%rd98+96], %f6539;
	ld.f32 	%f6540, [%rd84+100];
	ld.f32 	%f6541, [%rd98+100];
	add.f32 	%f6542, %f6540, %f6541;
	st.f32 	[%rd98+100], %f6542;
	ld.f32 	%f6543, [%rd84+104];
	ld.f32 	%f6544, [%rd98+104];
	add.f32 	%f6545, %f6543, %f6544;
	st.f32 	[%rd98+104], %f6545;
	ld.f32 	%f6546, [%rd84+108];
	ld.f32 	%f6547, [%rd98+108];
	add.f32 	%f6548, %f6546, %f6547;
	st.f32 	[%rd98+108], %f6548;
	ld.f32 	%f6549, [%rd84+112];
	ld.f32 	%f6550, [%rd98+112];
	add.f32 	%f6551, %f6549, %f6550;
	st.f32 	[%rd98+112], %f6551;
	ld.f32 	%f6552, [%rd84+116];
	ld.f32 	%f6553, [%rd98+116];
	add.f32 	%f6554, %f6552, %f6553;
	st.f32 	[%rd98+116], %f6554;
	ld.f32 	%f6555, [%rd84+120];
	ld.f32 	%f6556, [%rd98+120];
	add.f32 	%f6557, %f6555, %f6556;
	st.f32 	[%rd98+120], %f6557;
	ld.f32 	%f6558, [%rd84+124];
	ld.f32 	%f6559, [%rd98+124];
	add.f32 	%f6560, %f6558, %f6559;
	st.f32 	[%rd98+124], %f6560;
	ld.f32 	%f6561, [%rd84+128];
	ld.f32 	%f6562, [%rd98+128];
	add.f32 	%f6563, %f6561, %f6562;
	st.f32 	[%rd98+128], %f6563;
	ld.f32 	%f6564, [%rd84+132];
	ld.f32 	%f6565, [%rd98+132];
	add.f32 	%f6566, %f6564, %f6565;
	st.f32 	[%rd98+132], %f6566;
	ld.f32 	%f6567, [%rd84+136];
	ld.f32 	%f6568, [%rd98+136];
	add.f32 	%f6569, %f6567, %f6568;
	st.f32 	[%rd98+136], %f6569;
	ld.f32 	%f6570, [%rd84+140];
	ld.f32 	%f6571, [%rd98+140];
	add.f32 	%f6572, %f6570, %f6571;
	st.f32 	[%rd98+140], %f6572;
	ld.f32 	%f6573, [%rd84+144];
	ld.f32 	%f6574, [%rd98+144];
	add.f32 	%f6575, %f6573, %f6574;
	st.f32 	[%rd98+144], %f6575;
	ld.f32 	%f6576, [%rd84+148];
	ld.f32 	%f6577, [%rd98+148];
	add.f32 	%f6578, %f6576, %f6577;
	st.f32 	[%rd98+148], %f6578;
	ld.f32 	%f6579, [%rd84+152];
	ld.f32 	%f6580, [%rd98+152];
	add.f32 	%f6581, %f6579, %f6580;
	st.f32 	[%rd98+152], %f6581;
	ld.f32 	%f6582, [%rd84+156];
	ld.f32 	%f6583, [%rd98+156];
	add.f32 	%f6584, %f6582, %f6583;
	st.f32 	[%rd98+156], %f6584;
	ld.f32 	%f6585, [%rd84+160];
	ld.f32 	%f6586, [%rd98+160];
	add.f32 	%f6587, %f6585, %f6586;
	st.f32 	[%rd98+160], %f6587;
	ld.f32 	%f6588, [%rd84+164];
	ld.f32 	%f6589, [%rd98+164];
	add.f32 	%f6590, %f6588, %f6589;
	st.f32 	[%rd98+164], %f6590;
	ld.f32 	%f6591, [%rd84+168];
	ld.f32 	%f6592, [%rd98+168];
	add.f32 	%f6593, %f6591, %f6592;
	st.f32 	[%rd98+168], %f6593;
	ld.f32 	%f6594, [%rd84+172];
	ld.f32 	%f6595, [%rd98+172];
	add.f32 	%f6596, %f6594, %f6595;
	st.f32 	[%rd98+172], %f6596;
	ld.f32 	%f6597, [%rd84+176];
	ld.f32 	%f6598, [%rd98+176];
	add.f32 	%f6599, %f6597, %f6598;
	st.f32 	[%rd98+176], %f6599;
	ld.f32 	%f6600, [%rd84+180];
	ld.f32 	%f6601, [%rd98+180];
	add.f32 	%f6602, %f6600, %f6601;
	st.f32 	[%rd98+180], %f6602;
	ld.f32 	%f6603, [%rd84+184];
	ld.f32 	%f6604, [%rd98+184];
	add.f32 	%f6605, %f6603, %f6604;
	st.f32 	[%rd98+184], %f6605;
	ld.f32 	%f6606, [%rd84+188];
	ld.f32 	%f6607, [%rd98+188];
	add.f32 	%f6608, %f6606, %f6607;
	st.f32 	[%rd98+188], %f6608;
	ld.f32 	%f6609, [%rd84+192];
	ld.f32 	%f6610, [%rd98+192];
	add.f32 	%f6611, %f6609, %f6610;
	st.f32 	[%rd98+192], %f6611;
	ld.f32 	%f6612, [%rd84+196];
	ld.f32 	%f6613, [%rd98+196];
	add.f32 	%f6614, %f6612, %f6613;
	st.f32 	[%rd98+196], %f6614;
	ld.f32 	%f6615, [%rd84+200];
	ld.f32 	%f6616, [%rd98+200];
	add.f32 	%f6617, %f6615, %f6616;
	st.f32 	[%rd98+200], %f6617;
	ld.f32 	%f6618, [%rd84+204];
	ld.f32 	%f6619, [%rd98+204];
	add.f32 	%f6620, %f6618, %f6619;
	st.f32 	[%rd98+204], %f6620;
	ld.f32 	%f6621, [%rd84+208];
	ld.f32 	%f6622, [%rd98+208];
	add.f32 	%f6623, %f6621, %f6622;
	st.f32 	[%rd98+208], %f6623;
	ld.f32 	%f6624, [%rd84+212];
	ld.f32 	%f6625, [%rd98+212];
	add.f32 	%f6626, %f6624, %f6625;
	st.f32 	[%rd98+212], %f6626;
	ld.f32 	%f6627, [%rd84+216];
	ld.f32 	%f6628, [%rd98+216];
	add.f32 	%f6629, %f6627, %f6628;
	st.f32 	[%rd98+216], %f6629;
	ld.f32 	%f6630, [%rd84+220];
	ld.f32 	%f6631, [%rd98+220];
	add.f32 	%f6632, %f6630, %f6631;
	st.f32 	[%rd98+220], %f6632;
	ld.f32 	%f6633, [%rd84+224];
	ld.f32 	%f6634, [%rd98+224];
	add.f32 	%f6635, %f6633, %f6634;
	st.f32 	[%rd98+224], %f6635;
	ld.f32 	%f6636, [%rd84+228];
	ld.f32 	%f6637, [%rd98+228];
	add.f32 	%f6638, %f6636, %f6637;
	st.f32 	[%rd98+228], %f6638;
	ld.f32 	%f6639, [%rd84+232];
	ld.f32 	%f6640, [%rd98+232];
	add.f32 	%f6641, %f6639, %f6640;
	st.f32 	[%rd98+232], %f6641;
	ld.f32 	%f6642, [%rd84+236];
	ld.f32 	%f6643, [%rd98+236];
	add.f32 	%f6644, %f6642, %f6643;
	st.f32 	[%rd98+236], %f6644;
	ld.f32 	%f6645, [%rd84+240];
	ld.f32 	%f6646, [%rd98+240];
	add.f32 	%f6647, %f6645, %f6646;
	st.f32 	[%rd98+240], %f6647;
	ld.f32 	%f6648, [%rd84+244];
	ld.f32 	%f6649, [%rd98+244];
	add.f32 	%f6650, %f6648, %f6649;
	st.f32 	[%rd98+244], %f6650;
	ld.f32 	%f6651, [%rd84+248];
	ld.f32 	%f6652, [%rd98+248];
	add.f32 	%f6653, %f6651, %f6652;
	st.f32 	[%rd98+248], %f6653;
	ld.f32 	%f6654, [%rd84+252];
	ld.f32 	%f6655, [%rd98+252];
	add.f32 	%f6656, %f6654, %f6655;
	st.f32 	[%rd98+252], %f6656;
$L__BB17_14:
	mov.b32 	%r207, 4;
	mov.b32 	%r208, 31;
	mov.b32 	%r209, -1;
	// begin inline asm
	shfl.sync.down.b32 %r200, %r181, %r207, %r208, %r209;
	// end inline asm
	// begin inline asm
	shfl.sync.down.b32 %r205, %r186, %r207, %r208, %r209;
	// end inline asm
	setp.gt.s32 	%p38, %r179, 27;
	@%p38 bra 	$L__BB17_16;
	mov.b64 	%rd85, {%r200, %r205};
	ld.f32 	%f6657, [%rd85];
	ld.f32 	%f6658, [%rd98];
	add.f32 	%f6659, %f6657, %f6658;
	st.f32 	[%rd98], %f6659;
	ld.f32 	%f6660, [%rd85+4];
	ld.f32 	%f6661, [%rd98+4];
	add.f32 	%f6662, %f6660, %f6661;
	st.f32 	[%rd98+4], %f6662;
	ld.f32 	%f6663, [%rd85+8];
	ld.f32 	%f6664, [%rd98+8];
	add.f32 	%f6665, %f6663, %f6664;
	st.f32 	[%rd98+8], %f6665;
	ld.f32 	%f6666, [%rd85+12];
	ld.f32 	%f6667, [%rd98+12];
	add.f32 	%f6668, %f6666, %f6667;
	st.f32 	[%rd98+12], %f6668;
	ld.f32 	%f6669, [%rd85+16];
	ld.f32 	%f6670, [%rd98+16];
	add.f32 	%f6671, %f6669, %f6670;
	st.f32 	[%rd98+16], %f6671;
	ld.f32 	%f6672, [%rd85+20];
	ld.f32 	%f6673, [%rd98+20];
	add.f32 	%f6674, %f6672, %f6673;
	st.f32 	[%rd98+20], %f6674;
	ld.f32 	%f6675, [%rd85+24];
	ld.f32 	%f6676, [%rd98+24];
	add.f32 	%f6677, %f6675, %f6676;
	st.f32 	[%rd98+24], %f6677;
	ld.f32 	%f6678, [%rd85+28];
	ld.f32 	%f6679, [%rd98+28];
	add.f32 	%f6680, %f6678, %f6679;
	st.f32 	[%rd98+28], %f6680;
	ld.f32 	%f6681, [%rd85+32];
	ld.f32 	%f6682, [%rd98+32];
	add.f32 	%f6683, %f6681, %f6682;
	st.f32 	[%rd98+32], %f6683;
	ld.f32 	%f6684, [%rd85+36];
	ld.f32 	%f6685, [%rd98+36];
	add.f32 	%f6686, %f6684, %f6685;
	st.f32 	[%rd98+36], %f6686;
	ld.f32 	%f6687, [%rd85+40];
	ld.f32 	%f6688, [%rd98+40];
	add.f32 	%f6689, %f6687, %f6688;
	st.f32 	[%rd98+40], %f6689;
	ld.f32 	%f6690, [%rd85+44];
	ld.f32 	%f6691, [%rd98+44];
	add.f32 	%f6692, %f6690, %f6691;
	st.f32 	[%rd98+44], %f6692;
	ld.f32 	%f6693, [%rd85+48];
	ld.f32 	%f6694, [%rd98+48];
	add.f32 	%f6695, %f6693, %f6694;
	st.f32 	[%rd98+48], %f6695;
	ld.f32 	%f6696, [%rd85+52];
	ld.f32 	%f6697, [%rd98+52];
	add.f32 	%f6698, %f6696, %f6697;
	st.f32 	[%rd98+52], %f6698;
	ld.f32 	%f6699, [%rd85+56];
	ld.f32 	%f6700, [%rd98+56];
	add.f32 	%f6701, %f6699, %f6700;
	st.f32 	[%rd98+56], %f6701;
	ld.f32 	%f6702, [%rd85+60];
	ld.f32 	%f6703, [%rd98+60];
	add.f32 	%f6704, %f6702, %f6703;
	st.f32 	[%rd98+60], %f6704;
	ld.f32 	%f6705, [%rd85+64];
	ld.f32 	%f6706, [%rd98+64];
	add.f32 	%f6707, %f6705, %f6706;
	st.f32 	[%rd98+64], %f6707;
	ld.f32 	%f6708, [%rd85+68];
	ld.f32 	%f6709, [%rd98+68];
	add.f32 	%f6710, %f6708, %f6709;
	st.f32 	[%rd98+68], %f6710;
	ld.f32 	%f6711, [%rd85+72];
	ld.f32 	%f6712, [%rd98+72];
	add.f32 	%f6713, %f6711, %f6712;
	st.f32 	[%rd98+72], %f6713;
	ld.f32 	%f6714, [%rd85+76];
	ld.f32 	%f6715, [%rd98+76];
	add.f32 	%f6716, %f6714, %f6715;
	st.f32 	[%rd98+76], %f6716;
	ld.f32 	%f6717, [%rd85+80];
	ld.f32 	%f6718, [%rd98+80];
	add.f32 	%f6719, %f6717, %f6718;
	st.f32 	[%rd98+80], %f6719;
	ld.f32 	%f6720, [%rd85+84];
	ld.f32 	%f6721, [%rd98+84];
	add.f32 	%f6722, %f6720, %f6721;
	st.f32 	[%rd98+84], %f6722;
	ld.f32 	%f6723, [%rd85+88];
	ld.f32 	%f6724, [%rd98+88];
	add.f32 	%f6725, %f6723, %f6724;
	st.f32 	[%rd98+88], %f6725;
	ld.f32 	%f6726, [%rd85+92];
	ld.f32 	%f6727, [%rd98+92];
	add.f32 	%f6728, %f6726, %f6727;
	st.f32 	[%rd98+92], %f6728;
	ld.f32 	%f6729, [%rd85+96];
	ld.f32 	%f6730, [%rd98+96];
	add.f32 	%f6731, %f6729, %f6730;
	st.f32 	[%rd98+96], %f6731;
	ld.f32 	%f6732, [%rd85+100];
	ld.f32 	%f6733, [%rd98+100];
	add.f32 	%f6734, %f6732, %f6733;
	st.f32 	[%rd98+100], %f6734;
	ld.f32 	%f6735, [%rd85+104];
	ld.f32 	%f6736, [%rd98+104];
	add.f32 	%f6737, %f6735, %f6736;
	st.f32 	[%rd98+104], %f6737;
	ld.f32 	%f6738, [%rd85+108];
	ld.f32 	%f6739, [%rd98+108];
	add.f32 	%f6740, %f6738, %f6739;
	st.f32 	[%rd98+108], %f6740;
	ld.f32 	%f6741, [%rd85+112];
	ld.f32 	%f6742, [%rd98+112];
	add.f32 	%f6743, %f6741, %f6742;
	st.f32 	[%rd98+112], %f6743;
	ld.f32 	%f6744, [%rd85+116];
	ld.f32 	%f6745, [%rd98+116];
	add.f32 	%f6746, %f6744, %f6745;
	st.f32 	[%rd98+116], %f6746;
	ld.f32 	%f6747, [%rd85+120];
	ld.f32 	%f6748, [%rd98+120];
	add.f32 	%f6749, %f6747, %f6748;
	st.f32 	[%rd98+120], %f6749;
	ld.f32 	%f6750, [%rd85+124];
	ld.f32 	%f6751, [%rd98+124];
	add.f32 	%f6752, %f6750, %f6751;
	st.f32 	[%rd98+124], %f6752;
	ld.f32 	%f6753, [%rd85+128];
	ld.f32 	%f6754, [%rd98+128];
	add.f32 	%f6755, %f6753, %f6754;
	st.f32 	[%rd98+128], %f6755;
	ld.f32 	%f6756, [%rd85+132];
	ld.f32 	%f6757, [%rd98+132];
	add.f32 	%f6758, %f6756, %f6757;
	st.f32 	[%rd98+132], %f6758;
	ld.f32 	%f6759, [%rd85+136];
	ld.f32 	%f6760, [%rd98+136];
	add.f32 	%f6761, %f6759, %f6760;
	st.f32 	[%rd98+136], %f6761;
	ld.f32 	%f6762, [%rd85+140];
	ld.f32 	%f6763, [%rd98+140];
	add.f32 	%f6764, %f6762, %f6763;
	st.f32 	[%rd98+140], %f6764;
	ld.f32 	%f6765, [%rd85+144];
	ld.f32 	%f6766, [%rd98+144];
	add.f32 	%f6767, %f6765, %f6766;
	st.f32 	[%rd98+144], %f6767;
	ld.f32 	%f6768, [%rd85+148];
	ld.f32 	%f6769, [%rd98+148];
	add.f32 	%f6770, %f6768, %f6769;
	st.f32 	[%rd98+148], %f6770;
	ld.f32 	%f6771, [%rd85+152];
	ld.f32 	%f6772, [%rd98+152];
	add.f32 	%f6773, %f6771, %f6772;
	st.f32 	[%rd98+152], %f6773;
	ld.f32 	%f6774, [%rd85+156];
	ld.f32 	%f6775, [%rd98+156];
	add.f32 	%f6776, %f6774, %f6775;
	st.f32 	[%rd98+156], %f6776;
	ld.f32 	%f6777, [%rd85+160];
	ld.f32 	%f6778, [%rd98+160];
	add.f32 	%f6779, %f6777, %f6778;
	st.f32 	[%rd98+160], %f6779;
	ld.f32 	%f6780, [%rd85+164];
	ld.f32 	%f6781, [%rd98+164];
	add.f32 	%f6782, %f6780, %f6781;
	st.f32 	[%rd98+164], %f6782;
	ld.f32 	%f6783, [%rd85+168];
	ld.f32 	%f6784, [%rd98+168];
	add.f32 	%f6785, %f6783, %f6784;
	st.f32 	[%rd98+168], %f6785;
	ld.f32 	%f6786, [%rd85+172];
	ld.f32 	%f6787, [%rd98+172];
	add.f32 	%f6788, %f6786, %f6787;
	st.f32 	[%rd98+172], %f6788;
	ld.f32 	%f6789, [%rd85+176];
	ld.f32 	%f6790, [%rd98+176];
	add.f32 	%f6791, %f6789, %f6790;
	st.f32 	[%rd98+176], %f6791;
	ld.f32 	%f6792, [%rd85+180];
	ld.f32 	%f6793, [%rd98+180];
	add.f32 	%f6794, %f6792, %f6793;
	st.f32 	[%rd98+180], %f6794;
	ld.f32 	%f6795, [%rd85+184];
	ld.f32 	%f6796, [%rd98+184];
	add.f32 	%f6797, %f6795, %f6796;
	st.f32 	[%rd98+184], %f6797;
	ld.f32 	%f6798, [%rd85+188];
	ld.f32 	%f6799, [%rd98+188];
	add.f32 	%f6800, %f6798, %f6799;
	st.f32 	[%rd98+188], %f6800;
	ld.f32 	%f6801, [%rd85+192];
	ld.f32 	%f6802, [%rd98+192];
	add.f32 	%f6803, %f6801, %f6802;
	st.f32 	[%rd98+192], %f6803;
	ld.f32 	%f6804, [%rd85+196];
	ld.f32 	%f6805, [%rd98+196];
	add.f32 	%f6806, %f6804, %f6805;
	st.f32 	[%rd98+196], %f6806;
	ld.f32 	%f6807, [%rd85+200];
	ld.f32 	%f6808, [%rd98+200];
	add.f32 	%f6809, %f6807, %f6808;
	st.f32 	[%rd98+200], %f6809;
	ld.f32 	%f6810, [%rd85+204];
	ld.f32 	%f6811, [%rd98+204];
	add.f32 	%f6812, %f6810, %f6811;
	st.f32 	[%rd98+204], %f6812;
	ld.f32 	%f6813, [%rd85+208];
	ld.f32 	%f6814, [%rd98+208];
	add.f32 	%f6815, %f6813, %f6814;
	st.f32 	[%rd98+208], %f6815;
	ld.f32 	%f6816, [%rd85+212];
	ld.f32 	%f6817, [%rd98+212];
	add.f32 	%f6818, %f6816, %f6817;
	st.f32 	[%rd98+212], %f6818;
	ld.f32 	%f6819, [%rd85+216];
	ld.f32 	%f6820, [%rd98+216];
	add.f32 	%f6821, %f6819, %f6820;
	st.f32 	[%rd98+216], %f6821;
	ld.f32 	%f6822, [%rd85+220];
	ld.f32 	%f6823, [%rd98+220];
	add.f32 	%f6824, %f6822, %f6823;
	st.f32 	[%rd98+220], %f6824;
	ld.f32 	%f6825, [%rd85+224];
	ld.f32 	%f6826, [%rd98+224];
	add.f32 	%f6827, %f6825, %f6826;
	st.f32 	[%rd98+224], %f6827;
	ld.f32 	%f6828, [%rd85+228];
	ld.f32 	%f6829, [%rd98+228];
	add.f32 	%f6830, %f6828, %f6829;
	st.f32 	[%rd98+228], %f6830;
	ld.f32 	%f6831, [%rd85+232];
	ld.f32 	%f6832, [%rd98+232];
	add.f32 	%f6833, %f6831, %f6832;
	st.f32 	[%rd98+232], %f6833;
	ld.f32 	%f6834, [%rd85+236];
	ld.f32 	%f6835, [%rd98+236];
	add.f32 	%f6836, %f6834, %f6835;
	st.f32 	[%rd98+236], %f6836;
	ld.f32 	%f6837, [%rd85+240];
	ld.f32 	%f6838, [%rd98+240];
	add.f32 	%f6839, %f6837, %f6838;
	st.f32 	[%rd98+240], %f6839;
	ld.f32 	%f6840, [%rd85+244];
	ld.f32 	%f6841, [%rd98+244];
	add.f32 	%f6842, %f6840, %f6841;
	st.f32 	[%rd98+244], %f6842;
	ld.f32 	%f6843, [%rd85+248];
	ld.f32 	%f6844, [%rd98+248];
	add.f32 	%f6845, %f6843, %f6844;
	st.f32 	[%rd98+248], %f6845;
	ld.f32 	%f6846, [%rd85+252];
	ld.f32 	%f6847, [%rd98+252];
	add.f32 	%f6848, %f6846, %f6847;
	st.f32 	[%rd98+252], %f6848;
$L__BB17_16:
	mov.b32 	%r217, 8;
	mov.b32 	%r218, 31;
	mov.b32 	%r219, -1;
	// begin inline asm
	shfl.sync.down.b32 %r210, %r181, %r217, %r218, %r219;
	// end inline asm
	// begin inline asm
	shfl.sync.down.b32 %r215, %r186, %r217, %r218, %r219;
	// end inline asm
	setp.gt.s32 	%p39, %r179, 23;
	@%p39 bra 	$L__BB17_18;
	mov.b64 	%rd86, {%r210, %r215};
	ld.f32 	%f6849, [%rd86];
	ld.f32 	%f6850, [%rd98];
	add.f32 	%f6851, %f6849, %f6850;
	st.f32 	[%rd98], %f6851;
	ld.f32 	%f6852, [%rd86+4];
	ld.f32 	%f6853, [%rd98+4];
	add.f32 	%f6854, %f6852, %f6853;
	st.f32 	[%rd98+4], %f6854;
	ld.f32 	%f6855, [%rd86+8];
	ld.f32 	%f6856, [%rd98+8];
	add.f32 	%f6857, %f6855, %f6856;
	st.f32 	[%rd98+8], %f6857;
	ld.f32 	%f6858, [%rd86+12];
	ld.f32 	%f6859, [%rd98+12];
	add.f32 	%f6860, %f6858, %f6859;
	st.f32 	[%rd98+12], %f6860;
	ld.f32 	%f6861, [%rd86+16];
	ld.f32 	%f6862, [%rd98+16];
	add.f32 	%f6863, %f6861, %f6862;
	st.f32 	[%rd98+16], %f6863;
	ld.f32 	%f6864, [%rd86+20];
	ld.f32 	%f6865, [%rd98+20];
	add.f32 	%f6866, %f6864, %f6865;
	st.f32 	[%rd98+20], %f6866;
	ld.f32 	%f6867, [%rd86+24];
	ld.f32 	%f6868, [%rd98+24];
	add.f32 	%f6869, %f6867, %f6868;
	st.f32 	[%rd98+24], %f6869;
	ld.f32 	%f6870, [%rd86+28];
	ld.f32 	%f6871, [%rd98+28];
	add.f32 	%f6872, %f6870, %f6871;
	st.f32 	[%rd98+28], %f6872;
	ld.f32 	%f6873, [%rd86+32];
	ld.f32 	%f6874, [%rd98+32];
	add.f32 	%f6875, %f6873, %f6874;
	st.f32 	[%rd98+32], %f6875;
	ld.f32 	%f6876, [%rd86+36];
	ld.f32 	%f6877, [%rd98+36];
	add.f32 	%f6878, %f6876, %f6877;
	st.f32 	[%rd98+36], %f6878;
	ld.f32 	%f6879, [%rd86+40];
	ld.f32 	%f6880, [%rd98+40];
	add.f32 	%f6881, %f6879, %f6880;
	st.f32 	[%rd98+40], %f6881;
	ld.f32 	%f6882, [%rd86+44];
	ld.f32 	%f6883, [%rd98+44];
	add.f32 	%f6884, %f6882, %f6883;
	st.f32 	[%rd98+44], %f6884;
	ld.f32 	%f6885, [%rd86+48];
	ld.f32 	%f6886, [%rd98+48];
	add.f32 	%f6887, %f6885, %f6886;
	st.f32 	[%rd98+48], %f6887;
	ld.f32 	%f6888, [%rd86+52];
	ld.f32 	%f6889, [%rd98+52];
	add.f32 	%f6890, %f6888, %f6889;
	st.f32 	[%rd98+52], %f6890;
	ld.f32 	%f6891, [%rd86+56];
	ld.f32 	%f6892, [%rd98+56];
	add.f32 	%f6893, %f6891, %f6892;
	st.f32 	[%rd98+56], %f6893;
	ld.f32 	%f6894, [%rd86+60];
	ld.f32 	%f6895, [%rd98+60];
	add.f32 	%f6896, %f6894, %f6895;
	st.f32 	[%rd98+60], %f6896;
	ld.f32 	%f6897, [%rd86+64];
	ld.f32 	%f6898, [%rd98+64];
	add.f32 	%f6899, %f6897, %f6898;
	st.f32 	[%rd98+64], %f6899;
	ld.f32 	%f6900, [%rd86+68];
	ld.f32 	%f6901, [%rd98+68];
	add.f32 	%f6902, %f6900, %f6901;
	st.f32 	[%rd98+68], %f6902;
	ld.f32 	%f6903, [%rd86+72];
	ld.f32 	%f6904, [%rd98+72];
	add.f32 	%f6905, %f6903, %f6904;
	st.f32 	[%rd98+72], %f6905;
	ld.f32 	%f6906, [%rd86+76];
	ld.f32 	%f6907, [%rd98+76];
	add.f32 	%f6908, %f6906, %f6907;
	st.f32 	[%rd98+76], %f6908;
	ld.f32 	%f6909, [%rd86+80];
	ld.f32 	%f6910, [%rd98+80];
	add.f32 	%f6911, %f6909, %f6910;
	st.f32 	[%rd98+80], %f6911;
	ld.f32 	%f6912, [%rd86+84];
	ld.f32 	%f6913, [%rd98+84];
	add.f32 	%f6914, %f6912, %f6913;
	st.f32 	[%rd98+84], %f6914;
	ld.f32 	%f6915, [%rd86+88];
	ld.f32 	%f6916, [%rd98+88];
	add.f32 	%f6917, %f6915, %f6916;
	st.f32 	[%rd98+88], %f6917;
	ld.f32 	%f6918, [%rd86+92];
	ld.f32 	%f6919, [%rd98+92];
	add.f32 	%f6920, %f6918, %f6919;
	st.f32 	[%rd98+92], %f6920;
	ld.f32 	%f6921, [%rd86+96];
	ld.f32 	%f6922, [%rd98+96];
	add.f32 	%f6923, %f6921, %f6922;
	st.f32 	[%rd98+96], %f6923;
	ld.f32 	%f6924, [%rd86+100];
	ld.f32 	%f6925, [%rd98+100];
	add.f32 	%f6926, %f6924, %f6925;
	st.f32 	[%rd98+100], %f6926;
	ld.f32 	%f6927, [%rd86+104];
	ld.f32 	%f6928, [%rd98+104];
	add.f32 	%f6929, %f6927, %f6928;
	st.f32 	[%rd98+104], %f6929;
	ld.f32 	%f6930, [%rd86+108];
	ld.f32 	%f6931, [%rd98+108];
	add.f32 	%f6932, %f6930, %f6931;
	st.f32 	[%rd98+108], %f6932;
	ld.f32 	%f6933, [%rd86+112];
	ld.f32 	%f6934, [%rd98+112];
	add.f32 	%f6935, %f6933, %f6934;
	st.f32 	[%rd98+112], %f6935;
	ld.f32 	%f6936, [%rd86+116];
	ld.f32 	%f6937, [%rd98+116];
	add.f32 	%f6938, %f6936, %f6937;
	st.f32 	[%rd98+116], %f6938;
	ld.f32 	%f6939, [%rd86+120];
	ld.f32 	%f6940, [%rd98+120];
	add.f32 	%f6941, %f6939, %f6940;
	st.f32 	[%rd98+120], %f6941;
	ld.f32 	%f6942, [%rd86+124];
	ld.f32 	%f6943, [%rd98+124];
	add.f32 	%f6944, %f6942, %f6943;
	st.f32 	[%rd98+124], %f6944;
	ld.f32 	%f6945, [%rd86+128];
	ld.f32 	%f6946, [%rd98+128];
	add.f32 	%f6947, %f6945, %f6946;
	st.f32 	[%rd98+128], %f6947;
	ld.f32 	%f6948, [%rd86+132];
	ld.f32 	%f6949, [%rd98+132];
	add.f32 	%f6950, %f6948, %f6949;
	st.f32 	[%rd98+132], %f6950;
	ld.f32 	%f6951, [%rd86+136];
	ld.f32 	%f6952, [%rd98+136];
	add.f32 	%f6953, %f6951, %f6952;
	st.f32 	[%rd98+136], %f6953;
	ld.f32 	%f6954, [%rd86+140];
	ld.f32 	%f6955, [%rd98+140];
	add.f32 	%f6956, %f6954, %f6955;
	st.f32 	[%rd98+140], %f6956;
	ld.f32 	%f6957, [%rd86+144];
	ld.f32 	%f6958, [%rd98+144];
	add.f32 	%f6959, %f6957, %f6958;
	st.f32 	[%rd98+144], %f6959;
	ld.f32 	%f6960, [%rd86+148];
	ld.f32 	%f6961, [%rd98+148];
	add.f32 	%f6962, %f6960, %f6961;
	st.f32 	[%rd98+148], %f6962;
	ld.f32 	%f6963, [%rd86+152];
	ld.f32 	%f6964, [%rd98+152];
	add.f32 	%f6965, %f6963, %f6964;
	st.f32 	[%rd98+152], %f6965;
	ld.f32 	%f6966, [%rd86+156];
	ld.f32 	%f6967, [%rd98+156];
	add.f32 	%f6968, %f6966, %f6967;
	st.f32 	[%rd98+156], %f6968;
	ld.f32 	%f6969, [%rd86+160];
	ld.f32 	%f6970, [%rd98+160];
	add.f32 	%f6971, %f6969, %f6970;
	st.f32 	[%rd98+160], %f6971;
	ld.f32 	%f6972, [%rd86+164];
	ld.f32 	%f6973, [%rd98+164];
	add.f32 	%f6974, %f6972, %f6973;
	st.f32 	[%rd98+164], %f6974;
	ld.f32 	%f6975, [%rd86+168];
	ld.f32 	%f6976, [%rd98+168];
	add.f32 	%f6977, %f6975, %f6976;
	st.f32 	[%rd98+168], %f6977;
	ld.f32 	%f6978, [%rd86+172];
	ld.f32 	%f6979, [%rd98+172];
	add.f32 	%f6980, %f6978, %f6979;
	st.f32 	[%rd98+172], %f6980;
	ld.f32 	%f6981, [%rd86+176];
	ld.f32 	%f6982, [%rd98+176];
	add.f32 	%f6983, %f6981, %f6982;
	st.f32 	[%rd98+176], %f6983;
	ld.f32 	%f6984, [%rd86+180];
	ld.f32 	%f6985, [%rd98+180];
	add.f32 	%f6986, %f6984, %f6985;
	st.f32 	[%rd98+180], %f6986;
	ld.f32 	%f6987, [%rd86+184];
	ld.f32 	%f6988, [%rd98+184];
	add.f32 	%f6989, %f6987, %f6988;
	st.f32 	[%rd98+184], %f6989;
	ld.f32 	%f6990, [%rd86+188];
	ld.f32 	%f6991, [%rd98+188];
	add.f32 	%f6992, %f6990, %f6991;
	st.f32 	[%rd98+188], %f6992;
	ld.f32 	%f6993, [%rd86+192];
	ld.f32 	%f6994, [%rd98+192];
	add.f32 	%f6995, %f6993, %f6994;
	st.f32 	[%rd98+192], %f6995;
	ld.f32 	%f6996, [%rd86+196];
	ld.f32 	%f6997, [%rd98+196];
	add.f32 	%f6998, %f6996, %f6997;
	st.f32 	[%rd98+196], %f6998;
	ld.f32 	%f6999, [%rd86+200];
	ld.f32 	%f7000, [%rd98+200];
	add.f32 	%f7001, %f6999, %f7000;
	st.f32 	[%rd98+200], %f7001;
	ld.f32 	%f7002, [%rd86+204];
	ld.f32 	%f7003, [%rd98+204];
	add.f32 	%f7004, %f7002, %f7003;
	st.f32 	[%rd98+204], %f7004;
	ld.f32 	%f7005, [%rd86+208];
	ld.f32 	%f7006, [%rd98+208];
	add.f32 	%f7007, %f7005, %f7006;
	st.f32 	[%rd98+208], %f7007;
	ld.f32 	%f7008, [%rd86+212];
	ld.f32 	%f7009, [%rd98+212];
	add.f32 	%f7010, %f7008, %f7009;
	st.f32 	[%rd98+212], %f7010;
	ld.f32 	%f7011, [%rd86+216];
	ld.f32 	%f7012, [%rd98+216];
	add.f32 	%f7013, %f7011, %f7012;
	st.f32 	[%rd98+216], %f7013;
	ld.f32 	%f7014, [%rd86+220];
	ld.f32 	%f7015, [%rd98+220];
	add.f32 	%f7016, %f7014, %f7015;
	st.f32 	[%rd98+220], %f7016;
	ld.f32 	%f7017, [%rd86+224];
	ld.f32 	%f7018, [%rd98+224];
	add.f32 	%f7019, %f7017, %f7018;
	st.f32 	[%rd98+224], %f7019;
	ld.f32 	%f7020, [%rd86+228];
	ld.f32 	%f7021, [%rd98+228];
	add.f32 	%f7022, %f7020, %f7021;
	st.f32 	[%rd98+228], %f7022;
	ld.f32 	%f7023, [%rd86+232];
	ld.f32 	%f7024, [%rd98+232];
	add.f32 	%f7025, %f7023, %f7024;
	st.f32 	[%rd98+232], %f7025;
	ld.f32 	%f7026, [%rd86+236];
	ld.f32 	%f7027, [%rd98+236];
	add.f32 	%f7028, %f7026, %f7027;
	st.f32 	[%rd98+236], %f7028;
	ld.f32 	%f7029, [%rd86+240];
	ld.f32 	%f7030, [%rd98+240];
	add.f32 	%f7031, %f7029, %f7030;
	st.f32 	[%rd98+240], %f7031;
	ld.f32 	%f7032, [%rd86+244];
	ld.f32 	%f7033, [%rd98+244];
	add.f32 	%f7034, %f7032, %f7033;
	st.f32 	[%rd98+244], %f7034;
	ld.f32 	%f7035, [%rd86+248];
	ld.f32 	%f7036, [%rd98+248];
	add.f32 	%f7037, %f7035, %f7036;
	st.f32 	[%rd98+248], %f7037;
	ld.f32 	%f7038, [%rd86+252];
	ld.f32 	%f7039, [%rd98+252];
	add.f32 	%f7040, %f7038, %f7039;
	st.f32 	[%rd98+252], %f7040;
$L__BB17_18:
	mov.b32 	%r227, 16;
	mov.b32 	%r228, 31;
	mov.b32 	%r229, -1;
	// begin inline asm
	shfl.sync.down.b32 %r220, %r181, %r227, %r228, %r229;
	// end inline asm
	// begin inline asm
	shfl.sync.down.b32 %r225, %r186, %r227, %r228, %r229;
	// end inline asm
	setp.gt.s32 	%p40, %r179, 15;
	@%p40 bra 	$L__BB17_21;
	mov.b64 	%rd87, {%r220, %r225};
	ld.f32 	%f7041, [%rd87];
	ld.f32 	%f7042, [%rd98];
	add.f32 	%f7043, %f7041, %f7042;
	st.f32 	[%rd98], %f7043;
	ld.f32 	%f7044, [%rd87+4];
	ld.f32 	%f7045, [%rd98+4];
	add.f32 	%f7046, %f7044, %f7045;
	st.f32 	[%rd98+4], %f7046;
	ld.f32 	%f7047, [%rd87+8];
	ld.f32 	%f7048, [%rd98+8];
	add.f32 	%f7049, %f7047, %f7048;
	st.f32 	[%rd98+8], %f7049;
	ld.f32 	%f7050, [%rd87+12];
	ld.f32 	%f7051, [%rd98+12];
	add.f32 	%f7052, %f7050, %f7051;
	st.f32 	[%rd98+12], %f7052;
	ld.f32 	%f7053, [%rd87+16];
	ld.f32 	%f7054, [%rd98+16];
	add.f32 	%f7055, %f7053, %f7054;
	st.f32 	[%rd98+16], %f7055;
	ld.f32 	%f7056, [%rd87+20];
	ld.f32 	%f7057, [%rd98+20];
	add.f32 	%f7058, %f7056, %f7057;
	st.f32 	[%rd98+20], %f7058;
	ld.f32 	%f7059, [%rd87+24];
	ld.f32 	%f7060, [%rd98+24];
	add.f32 	%f7061, %f7059, %f7060;
	st.f32 	[%rd98+24], %f7061;
	ld.f32 	%f7062, [%rd87+28];
	ld.f32 	%f7063, [%rd98+28];
	add.f32 	%f7064, %f7062, %f7063;
	st.f32 	[%rd98+28], %f7064;
	ld.f32 	%f7065, [%rd87+32];
	ld.f32 	%f7066, [%rd98+32];
	add.f32 	%f7067, %f7065, %f7066;
	st.f32 	[%rd98+32], %f7067;
	ld.f32 	%f7068, [%rd87+36];
	ld.f32 	%f7069, [%rd98+36];
	add.f32 	%f7070, %f7068, %f7069;
	st.f32 	[%rd98+36], %f7070;
	ld.f32 	%f7071, [%rd87+40];
	ld.f32 	%f7072, [%rd98+40];
	add.f32 	%f7073, %f7071, %f7072;
	st.f32 	[%rd98+40], %f7073;
	ld.f32 	%f7074, [%rd87+44];
	ld.f32 	%f7075, [%rd98+44];
	add.f32 	%f7076, %f7074, %f7075;
	st.f32 	[%rd98+44], %f7076;
	ld.f32 	%f7077, [%rd87+48];
	ld.f32 	%f7078, [%rd98+48];
	add.f32 	%f7079, %f7077, %f7078;
	st.f32 	[%rd98+48], %f7079;
	ld.f32 	%f7080, [%rd87+52];
	ld.f32 	%f7081, [%rd98+52];
	add.f32 	%f7082, %f7080, %f7081;
	st.f32 	[%rd98+52], %f7082;
	ld.f32 	%f7083, [%rd87+56];
	ld.f32 	%f7084, [%rd98+56];
	add.f32 	%f7085, %f7083, %f7084;
	st.f32 	[%rd98+56], %f7085;
	ld.f32 	%f7086, [%rd87+60];
	ld.f32 	%f7087, [%rd98+60];
	add.f32 	%f7088, %f7086, %f7087;
	st.f32 	[%rd98+60], %f7088;
	ld.f32 	%f7089, [%rd87+64];
	ld.f32 	%f7090, [%rd98+64];
	add.f32 	%f7091, %f7089, %f7090;
	st.f32 	[%rd98+64], %f7091;
	ld.f32 	%f7092, [%rd87+68];
	ld.f32 	%f7093, [%rd98+68];
	add.f32 	%f7094, %f7092, %f7093;
	st.f32 	[%rd98+68], %f7094;
	ld.f32 	%f7095, [%rd87+72];
	ld.f32 	%f7096, [%rd98+72];
	add.f32 	%f7097, %f7095, %f7096;
	st.f32 	[%rd98+72], %f7097;
	ld.f32 	%f7098, [%rd87+76];
	ld.f32 	%f7099, [%rd98+76];
	add.f32 	%f7100, %f7098, %f7099;
	st.f32 	[%rd98+76], %f7100;
	ld.f32 	%f7101, [%rd87+80];
	ld.f32 	%f7102, [%rd98+80];
	add.f32 	%f7103, %f7101, %f7102;
	st.f32 	[%rd98+80], %f7103;
	ld.f32 	%f7104, [%rd87+84];
	ld.f32 	%f7105, [%rd98+84];
	add.f32 	%f7106, %f7104, %f7105;
	st.f32 	[%rd98+84], %f7106;
	ld.f32 	%f7107, [%rd87+88];
	ld.f32 	%f7108, [%rd98+88];
	add.f32 	%f7109, %f7107, %f7108;
	st.f32 	[%rd98+88], %f7109;
	ld.f32 	%f7110, [%rd87+92];
	ld.f32 	%f7111, [%rd98+92];
	add.f32 	%f7112, %f7110, %f7111;
	st.f32 	[%rd98+92], %f7112;
	ld.f32 	%f7113, [%rd87+96];
	ld.f32 	%f7114, [%rd98+96];
	add.f32 	%f7115, %f7113, %f7114;
	st.f32 	[%rd98+96], %f7115;
	ld.f32 	%f7116, [%rd87+100];
	ld.f32 	%f7117, [%rd98+100];
	add.f32 	%f7118, %f7116, %f7117;
	st.f32 	[%rd98+100], %f7118;
	ld.f32 	%f7119, [%rd87+104];
	ld.f32 	%f7120, [%rd98+104];
	add.f32 	%f7121, %f7119, %f7120;
	st.f32 	[%rd98+104], %f7121;
	ld.f32 	%f7122, [%rd87+108];
	ld.f32 	%f7123, [%rd98+108];
	add.f32 	%f7124, %f7122, %f7123;
	st.f32 	[%rd98+108], %f7124;
	ld.f32 	%f7125, [%rd87+112];
	ld.f32 	%f7126, [%rd98+112];
	add.f32 	%f7127, %f7125, %f7126;
	st.f32 	[%rd98+112], %f7127;
	ld.f32 	%f7128, [%rd87+116];
	ld.f32 	%f7129, [%rd98+116];
	add.f32 	%f7130, %f7128, %f7129;
	st.f32 	[%rd98+116], %f7130;
	ld.f32 	%f7131, [%rd87+120];
	ld.f32 	%f7132, [%rd98+120];
	add.f32 	%f7133, %f7131, %f7132;
	st.f32 	[%rd98+120], %f7133;
	ld.f32 	%f7134, [%rd87+124];
	ld.f32 	%f7135, [%rd98+124];
	add.f32 	%f7136, %f7134, %f7135;
	st.f32 	[%rd98+124], %f7136;
	ld.f32 	%f7137, [%rd87+128];
	ld.f32 	%f7138, [%rd98+128];
	add.f32 	%f7139, %f7137, %f7138;
	st.f32 	[%rd98+128], %f7139;
	ld.f32 	%f7140, [%rd87+132];
	ld.f32 	%f7141, [%rd98+132];
	add.f32 	%f7142, %f7140, %f7141;
	st.f32 	[%rd98+132], %f7142;
	ld.f32 	%f7143, [%rd87+136];
	ld.f32 	%f7144, [%rd98+136];
	add.f32 	%f7145, %f7143, %f7144;
	st.f32 	[%rd98+136], %f7145;
	ld.f32 	%f7146, [%rd87+140];
	ld.f32 	%f7147, [%rd98+140];
	add.f32 	%f7148, %f7146, %f7147;
	st.f32 	[%rd98+140], %f7148;
	ld.f32 	%f7149, [%rd87+144];
	ld.f32 	%f7150, [%rd98+144];
	add.f32 	%f7151, %f7149, %f7150;
	st.f32 	[%rd98+144], %f7151;
	ld.f32 	%f7152, [%rd87+148];
	ld.f32 	%f7153, [%rd98+148];
	add.f32 	%f7154, %f7152, %f7153;
	st.f32 	[%rd98+148], %f7154;
	ld.f32 	%f7155, [%rd87+152];
	ld.f32 	%f7156, [%rd98+152];
	add.f32 	%f7157, %f7155, %f7156;
	st.f32 	[%rd98+152], %f7157;
	ld.f32 	%f7158, [%rd87+156];
	ld.f32 	%f7159, [%rd98+156];
	add.f32 	%f7160, %f7158, %f7159;
	st.f32 	[%rd98+156], %f7160;
	ld.f32 	%f7161, [%rd87+160];
	ld.f32 	%f7162, [%rd98+160];
	add.f32 	%f7163, %f7161, %f7162;
	st.f32 	[%rd98+160], %f7163;
	ld.f32 	%f7164, [%rd87+164];
	ld.f32 	%f7165, [%rd98+164];
	add.f32 	%f7166, %f7164, %f7165;
	st.f32 	[%rd98+164], %f7166;
	ld.f32 	%f7167, [%rd87+168];
	ld.f32 	%f7168, [%rd98+168];
	add.f32 	%f7169, %f7167, %f7168;
	st.f32 	[%rd98+168], %f7169;
	ld.f32 	%f7170, [%rd87+172];
	ld.f32 	%f7171, [%rd98+172];
	add.f32 	%f7172, %f7170, %f7171;
	st.f32 	[%rd98+172], %f7172;
	ld.f32 	%f7173, [%rd87+176];
	ld.f32 	%f7174, [%rd98+176];
	add.f32 	%f7175, %f7173, %f7174;
	st.f32 	[%rd98+176], %f7175;
	ld.f32 	%f7176, [%rd87+180];
	ld.f32 	%f7177, [%rd98+180];
	add.f32 	%f7178, %f7176, %f7177;
	st.f32 	[%rd98+180], %f7178;
	ld.f32 	%f7179, [%rd87+184];
	ld.f32 	%f7180, [%rd98+184];
	add.f32 	%f7181, %f7179, %f7180;
	st.f32 	[%rd98+184], %f7181;
	ld.f32 	%f7182, [%rd87+188];
	ld.f32 	%f7183, [%rd98+188];
	add.f32 	%f7184, %f7182, %f7183;
	st.f32 	[%rd98+188], %f7184;
	ld.f32 	%f7185, [%rd87+192];
	ld.f32 	%f7186, [%rd98+192];
	add.f32 	%f7187, %f7185, %f7186;
	st.f32 	[%rd98+192], %f7187;
	ld.f32 	%f7188, [%rd87+196];
	ld.f32 	%f7189, [%rd98+196];
	add.f32 	%f7190, %f7188, %f7189;
	st.f32 	[%rd98+196], %f7190;
	ld.f32 	%f7191, [%rd87+200];
	ld.f32 	%f7192, [%rd98+200];
	add.f32 	%f7193, %f7191, %f7192;
	st.f32 	[%rd98+200], %f7193;
	ld.f32 	%f7194, [%rd87+204];
	ld.f32 	%f7195, [%rd98+204];
	add.f32 	%f7196, %f7194, %f7195;
	st.f32 	[%rd98+204], %f7196;
	ld.f32 	%f7197, [%rd87+208];
	ld.f32 	%f7198, [%rd98+208];
	add.f32 	%f7199, %f7197, %f7198;
	st.f32 	[%rd98+208], %f7199;
	ld.f32 	%f7200, [%rd87+212];
	ld.f32 	%f7201, [%rd98+212];
	add.f32 	%f7202, %f7200, %f7201;
	st.f32 	[%rd98+212], %f7202;
	ld.f32 	%f7203, [%rd87+216];
	ld.f32 	%f7204, [%rd98+216];
	add.f32 	%f7205, %f7203, %f7204;
	st.f32 	[%rd98+216], %f7205;
	ld.f32 	%f7206, [%rd87+220];
	ld.f32 	%f7207, [%rd98+220];
	add.f32 	%f7208, %f7206, %f7207;
	st.f32 	[%rd98+220], %f7208;
	ld.f32 	%f7209, [%rd87+224];
	ld.f32 	%f7210, [%rd98+224];
	add.f32 	%f7211, %f7209, %f7210;
	st.f32 	[%rd98+224], %f7211;
	ld.f32 	%f7212, [%rd87+228];
	ld.f32 	%f7213, [%rd98+228];
	add.f32 	%f7214, %f7212, %f7213;
	st.f32 	[%rd98+228], %f7214;
	ld.f32 	%f7215, [%rd87+232];
	ld.f32 	%f7216, [%rd98+232];
	add.f32 	%f7217, %f7215, %f7216;
	st.f32 	[%rd98+232], %f7217;
	ld.f32 	%f7218, [%rd87+236];
	ld.f32 	%f7219, [%rd98+236];
	add.f32 	%f7220, %f7218, %f7219;
	st.f32 	[%rd98+236], %f7220;
	ld.f32 	%f7221, [%rd87+240];
	ld.f32 	%f7222, [%rd98+240];
	add.f32 	%f7223, %f7221, %f7222;
	st.f32 	[%rd98+240], %f7223;
	ld.f32 	%f7224, [%rd87+244];
	ld.f32 	%f7225, [%rd98+244];
	add.f32 	%f7226, %f7224, %f7225;
	st.f32 	[%rd98+244], %f7226;
	ld.f32 	%f7227, [%rd87+248];
	ld.f32 	%f7228, [%rd98+248];
	add.f32 	%f7229, %f7227, %f7228;
	st.f32 	[%rd98+248], %f7229;
	ld.f32 	%f7230, [%rd87+252];
	ld.f32 	%f7231, [%rd98+252];
	add.f32 	%f7232, %f7230, %f7231;
	st.f32 	[%rd98+252], %f7232;
	setp.ne.s32 	%p41, %r179, 0;
	@%p41 bra 	$L__BB17_21;
	shr.u32 	%r230, %r1, 2;
	and.b32  	%r231, %r230, 248;
	mov.u32 	%r232, _ZZN3cub18CUB_300001_SM_10006detail6reduce28DeviceReduceSingleTileKernelINS2_10policy_hubIPfy9sum_deltaE10Policy1000EPS5_S9_iS6_S5_S5_N4cuda3std3__410__identityEEEvT0_T1_T2_T3_T4_T6_E12temp_storage;
	add.s32 	%r233, %r232, %r231;
	st.shared.u64 	[%r233+8], %rd98;
$L__BB17_21:
	bar.sync 	0;
	setp.ne.s32 	%p42, %r1, 0;
	@%p42 bra 	$L__BB17_64;
	ld.shared.u64 	%rd88, [_ZZN3cub18CUB_300001_SM_10006detail6reduce28DeviceReduceSingleTileKernelINS2_10policy_hubIPfy9sum_deltaE10Policy1000EPS5_S9_iS6_S5_S5_N4cuda3std3__410__identityEEEvT0_T1_T2_T3_T4_T6_E12temp_storage+16];
	ld.f32 	%f7233, [%rd88];
	ld.f32 	%f7234, [%rd98];
	add.f32 	%f7235, %f7233, %f7234;
	st.f32 	[%rd98], %f7235;
	ld.f32 	%f7236, [%rd88+4];
	ld.f32 	%f7237, [%rd98+4];
	add.f32 	%f7238, %f7236, %f7237;
	st.f32 	[%rd98+4], %f7238;
	ld.f32 	%f7239, [%rd88+8];
	ld.f32 	%f7240, [%rd98+8];
	add.f32 	%f7241, %f7239, %f7240;
	st.f32 	[%rd98+8], %f7241;
	ld.f32 	%f7242, [%rd88+12];
	ld.f32 	%f7243, [%rd98+12];
	add.f32 	%f7244, %f7242, %f7243;
	st.f32 	[%rd98+12], %f7244;
	ld.f32 	%f7245, [%rd88+16];
	ld.f32 	%f7246, [%rd98+16];
	add.f32 	%f7247, %f7245, %f7246;
	st.f32 	[%rd98+16], %f7247;
	ld.f32 	%f7248, [%rd88+20];
	ld.f32 	%f7249, [%rd98+20];
	add.f32 	%f7250, %f7248, %f7249;
	st.f32 	[%rd98+20], %f7250;
	ld.f32 	%f7251, [%rd88+24];
	ld.f32 	%f7252, [%rd98+24];
	add.f32 	%f7253, %f7251, %f7252;
	st.f32 	[%rd98+24], %f7253;
	ld.f32 	%f7254, [%rd88+28];
	ld.f32 	%f7255, [%rd98+28];
	add.f32 	%f7256, %f7254, %f7255;
	st.f32 	[%rd98+28], %f7256;
	ld.f32 	%f7257, [%rd88+32];
	ld.f32 	%f7258, [%rd98+32];
	add.f32 	%f7259, %f7257, %f7258;
	st.f32 	[%rd98+32], %f7259;
	ld.f32 	%f7260, [%rd88+36];
	ld.f32 	%f7261, [%rd98+36];
	add.f32 	%f7262, %f7260, %f7261;
	st.f32 	[%rd98+36], %f7262;
	ld.f32 	%f7263, [%rd88+40];
	ld.f32 	%f7264, [%rd98+40];
	add.f32 	%f7265, %f7263, %f7264;
	st.f32 	[%rd98+40], %f7265;
	ld.f32 	%f7266, [%rd88+44];
	ld.f32 	%f7267, [%rd98+44];
	add.f32 	%f7268, %f7266, %f7267;
	st.f32 	[%rd98+44], %f7268;
	ld.f32 	%f7269, [%rd88+48];
	ld.f32 	%f7270, [%rd98+48];
	add.f32 	%f7271, %f7269, %f7270;
	st.f32 	[%rd98+48], %f7271;
	ld.f32 	%f7272, [%rd88+52];
	ld.f32 	%f7273, [%rd98+52];
	add.f32 	%f7274, %f7272, %f7273;
	st.f32 	[%rd98+52], %f7274;
	ld.f32 	%f7275, [%rd88+56];
	ld.f32 	%f7276, [%rd98+56];
	add.f32 	%f7277, %f7275, %f7276;
	st.f32 	[%rd98+56], %f7277;
	ld.f32 	%f7278, [%rd88+60];
	ld.f32 	%f7279, [%rd98+60];
	add.f32 	%f7280, %f7278, %f7279;
	st.f32 	[%rd98+60], %f7280;
	ld.f32 	%f7281, [%rd88+64];
	ld.f32 	%f7282, [%rd98+64];
	add.f32 	%f7283, %f7281, %f7282;
	st.f32 	[%rd98+64], %f7283;
	ld.f32 	%f7284, [%rd88+68];
	ld.f32 	%f7285, [%rd98+68];
	add.f32 	%f7286, %f7284, %f7285;
	st.f32 	[%rd98+68], %f7286;
	ld.f32 	%f7287, [%rd88+72];
	ld.f32 	%f7288, [%rd98+72];
	add.f32 	%f7289, %f7287, %f7288;
	st.f32 	[%rd98+72], %f7289;
	ld.f32 	%f7290, [%rd88+76];
	ld.f32 	%f7291, [%rd98+76];
	add.f32 	%f7292, %f7290, %f7291;
	st.f32 	[%rd98+76], %f7292;
	ld.f32 	%f7293, [%rd88+80];
	ld.f32 	%f7294, [%rd98+80];
	add.f32 	%f7295, %f7293, %f7294;
	st.f32 	[%rd98+80], %f7295;
	ld.f32 	%f7296, [%rd88+84];
	ld.f32 	%f7297, [%rd98+84];
	add.f32 	%f7298, %f7296, %f7297;
	st.f32 	[%rd98+84], %f7298;
	ld.f32 	%f7299, [%rd88+88];
	ld.f32 	%f7300, [%rd98+88];
	add.f32 	%f7301, %f7299, %f7300;
	st.f32 	[%rd98+88], %f7301;
	ld.f32 	%f7302, [%rd88+92];
	ld.f32 	%f7303, [%rd98+92];
	add.f32 	%f7304, %f7302, %f7303;
	st.f32 	[%rd98+92], %f7304;
	ld.f32 	%f7305, [%rd88+96];
	ld.f32 	%f7306, [%rd98+96];
	add.f32 	%f7307, %f7305, %f7306;
	st.f32 	[%rd98+96], %f7307;
	ld.f32 	%f7308, [%rd88+100];
	ld.f32 	%f7309, [%rd98+100];
	add.f32 	%f7310, %f7308, %f7309;
	st.f32 	[%rd98+100], %f7310;
	ld.f32 	%f7311, [%rd88+104];
	ld.f32 	%f7312, [%rd98+104];
	add.f32 	%f7313, %f7311, %f7312;
	st.f32 	[%rd98+104], %f7313;
	ld.f32 	%f7314, [%rd88+108];
	ld.f32 	%f7315, [%rd98+108];
	add.f32 	%f7316, %f7314, %f7315;
	st.f32 	[%rd98+108], %f7316;
	ld.f32 	%f7317, [%rd88+112];
	ld.f32 	%f7318, [%rd98+112];
	add.f32 	%f7319, %f7317, %f7318;
	st.f32 	[%rd98+112], %f7319;
	ld.f32 	%f7320, [%rd88+116];
	ld.f32 	%f7321, [%rd98+116];
	add.f32 	%f7322, %f7320, %f7321;
	st.f32 	[%rd98+116], %f7322;
	ld.f32 	%f7323, [%rd88+120];
	ld.f32 	%f7324, [%rd98+120];
	add.f32 	%f7325, %f7323, %f7324;
	st.f32 	[%rd98+120], %f7325;
	ld.f32 	%f7326, [%rd88+124];
	ld.f32 	%f7327, [%rd98+124];
	add.f32 	%f7328, %f7326, %f7327;
	st.f32 	[%rd98+124], %f7328;
	ld.f32 	%f7329, [%rd88+128];
	ld.f32 	%f7330, [%rd98+128];
	add.f32 	%f7331, %f7329, %f7330;
	st.f32 	[%rd98+128], %f7331;
	ld.f32 	%f7332, [%rd88+132];
	ld.f32 	%f7333, [%rd98+132];
	add.f32 	%f7334, %f7332, %f7333;
	st.f32 	[%rd98+132], %f7334;
	ld.f32 	%f7335, [%rd88+136];
	ld.f32 	%f7336, [%rd98+136];
	add.f32 	%f7337, %f7335, %f7336;
	st.f32 	[%rd98+136], %f7337;
	ld.f32 	%f7338, [%rd88+140];
	ld.f32 	%f7339, [%rd98+140];
	add.f32 	%f7340, %f7338, %f7339;
	st.f32 	[%rd98+140], %f7340;
	ld.f32 	%f7341, [%rd88+144];
	ld.f32 	%f7342, [%rd98+144];
	add.f32 	%f7343, %f7341, %f7342;
	st.f32 	[%rd98+144], %f7343;
	ld.f32 	%f7344, [%rd88+148];
	ld.f32 	%f7345, [%rd98+148];
	add.f32 	%f7346, %f7344, %f7345;
	st.f32 	[%rd98+148], %f7346;
	ld.f32 	%f7347, [%rd88+152];
	ld.f32 	%f7348, [%rd98+152];
	add.f32 	%f7349, %f7347, %f7348;
	st.f32 	[%rd98+152], %f7349;
	ld.f32 	%f7350, [%rd88+156];
	ld.f32 	%f7351, [%rd98+156];
	add.f32 	%f7352, %f7350, %f7351;
	st.f32 	[%rd98+156], %f7352;
	ld.f32 	%f7353, [%rd88+160];
	ld.f32 	%f7354, [%rd98+160];
	add.f32 	%f7355, %f7353, %f7354;
	st.f32 	[%rd98+160], %f7355;
	ld.f32 	%f7356, [%rd88+164];
	ld.f32 	%f7357, [%rd98+164];
	add.f32 	%f7358, %f7356, %f7357;
	st.f32 	[%rd98+164], %f7358;
	ld.f32 	%f7359, [%rd88+168];
	ld.f32 	%f7360, [%rd98+168];
	add.f32 	%f7361, %f7359, %f7360;
	st.f32 	[%rd98+168], %f7361;
	ld.f32 	%f7362, [%rd88+172];
	ld.f32 	%f7363, [%rd98+172];
	add.f32 	%f7364, %f7362, %f7363;
	st.f32 	[%rd98+172], %f7364;
	ld.f32 	%f7365, [%rd88+176];
	ld.f32 	%f7366, [%rd98+176];
	add.f32 	%f7367, %f7365, %f7366;
	st.f32 	[%rd98+176], %f7367;
	ld.f32 	%f7368, [%rd88+180];
	ld.f32 	%f7369, [%rd98+180];
	add.f32 	%f7370, %f7368, %f7369;
	st.f32 	[%rd98+180], %f7370;
	ld.f32 	%f7371, [%rd88+184];
	ld.f32 	%f7372, [%rd98+184];
	add.f32 	%f7373, %f7371, %f7372;
	st.f32 	[%rd98+184], %f7373;
	ld.f32 	%f7374, [%rd88+188];
	ld.f32 	%f7375, [%rd98+188];
	add.f32 	%f7376, %f7374, %f7375;
	st.f32 	[%rd98+188], %f7376;
	ld.f32 	%f7377, [%rd88+192];
	ld.f32 	%f7378, [%rd98+192];
	add.f32 	%f7379, %f7377, %f7378;
	st.f32 	[%rd98+192], %f7379;
	ld.f32 	%f7380, [%rd88+196];
	ld.f32 	%f7381, [%rd98+196];
	add.f32 	%f7382, %f7380, %f7381;
	st.f32 	[%rd98+196], %f7382;
	ld.f32 	%f7383, [%rd88+200];
	ld.f32 	%f7384, [%rd98+200];
	add.f32 	%f7385, %f7383, %f7384;
	st.f32 	[%rd98+200], %f7385;
	ld.f32 	%f7386, [%rd88+204];
	ld.f32 	%f7387, [%rd98+204];
	add.f32 	%f7388, %f7386, %f7387;
	st.f32 	[%rd98+204], %f7388;
	ld.f32 	%f7389, [%rd88+208];
	ld.f32 	%f7390, [%rd98+208];
	add.f32 	%f7391, %f7389, %f7390;
	st.f32 	[%rd98+208], %f7391;
	ld.f32 	%f7392, [%rd88+212];
	ld.f32 	%f7393, [%rd98+212];
	add.f32 	%f7394, %f7392, %f7393;
	st.f32 	[%rd98+212], %f7394;
	ld.f32 	%f7395, [%rd88+216];
	ld.f32 	%f7396, [%rd98+216];
	add.f32 	%f7397, %f7395, %f7396;
	st.f32 	[%rd98+216], %f7397;
	ld.f32 	%f7398, [%rd88+220];
	ld.f32 	%f7399, [%rd98+220];
	add.f32 	%f7400, %f7398, %f7399;
	st.f32 	[%rd98+220], %f7400;
	ld.f32 	%f7401, [%rd88+224];
	ld.f32 	%f7402, [%rd98+224];
	add.f32 	%f7403, %f7401, %f7402;
	st.f32 	[%rd98+224], %f7403;
	ld.f32 	%f7404, [%rd88+228];
	ld.f32 	%f7405, [%rd98+228];
	add.f32 	%f7406, %f7404, %f7405;
	st.f32 	[%rd98+228], %f7406;
	ld.f32 	%f7407, [%rd88+232];
	ld.f32 	%f7408, [%rd98+232];
	add.f32 	%f7409, %f7407, %f7408;
	st.f32 	[%rd98+232], %f7409;
	ld.f32 	%f7410, [%rd88+236];
	ld.f32 	%f7411, [%rd98+236];
	add.f32 	%f7412, %f7410, %f7411;
	st.f32 	[%rd98+236], %f7412;
	ld.f32 	%f7413, [%rd88+240];
	ld.f32 	%f7414, [%rd98+240];
	add.f32 	%f7415, %f7413, %f7414;
	st.f32 	[%rd98+240], %f7415;
	ld.f32 	%f7416, [%rd88+244];
	ld.f32 	%f7417, [%rd98+244];
	add.f32 	%f7418, %f7416, %f7417;
	st.f32 	[%rd98+244], %f7418;
	ld.f32 	%f7419, [%rd88+248];
	ld.f32 	%f7420, [%rd98+248];
	add.f32 	%f7421, %f7419, %f7420;
	st.f32 	[%rd98+248], %f7421;
	ld.f32 	%f7422, [%rd88+252];
	ld.f32 	%f7423, [%rd98+252];
	add.f32 	%f7424, %f7422, %f7423;
	st.f32 	[%rd98+252], %f7424;
	ld.shared.u64 	%rd89, [_ZZN3cub18CUB_300001_SM_10006detail6reduce28DeviceReduceSingleTileKernelINS2_10policy_hubIPfy9sum_deltaE10Policy1000EPS5_S9_iS6_S5_S5_N4cuda3std3__410__identityEEEvT0_T1_T2_T3_T4_T6_E12temp_storage+24];
	ld.f32 	%f7425, [%rd89];
	add.f32 	%f7426, %f7425, %f7235;
	st.f32 	[%rd98], %f7426;
	ld.f32 	%f7427, [%rd89+4];
	add.f32 	%f7428, %f7427, %f7238;
	st.f32 	[%rd98+4], %f7428;
	ld.f32 	%f7429, [%rd89+8];
	add.f32 	%f7430, %f7429, %f7241;
	st.f32 	[%rd98+8], %f7430;
	ld.f32 	%f7431, [%rd89+12];
	add.f32 	%f7432, %f7431, %f7244;
	st.f32 	[%rd98+12], %f7432;
	ld.f32 	%f7433, [%rd89+16];
	add.f32 	%f7434, %f7433, %f7247;
	st.f32 	[%rd98+16], %f7434;
	ld.f32 	%f7435, [%rd89+20];
	add.f32 	%f7436, %f7435, %f7250;
	st.f32 	[%rd98+20], %f7436;
	ld.f32 	%f7437, [%rd89+24];
	add.f32 	%f7438, %f7437, %f7253;
	st.f32 	[%rd98+24], %f7438;
	ld.f32 	%f7439, [%rd89+28];
	add.f32 	%f7440, %f7439, %f7256;
	st.f32 	[%rd98+28], %f7440;
	ld.f32 	%f7441, [%rd89+32];
	add.f32 	%f7442, %f7441, %f7259;
	st.f32 	[%rd98+32], %f7442;
	ld.f32 	%f7443, [%rd89+36];
	add.f32 	%f7444, %f7443, %f7262;
	st.f32 	[%rd98+36], %f7444;
	ld.f32 	%f7445, [%rd89+40];
	add.f32 	%f7446, %f7445, %f7265;
	st.f32 	[%rd98+40], %f7446;
	ld.f32 	%f7447, [%rd89+44];
	add.f32 	%f7448, %f7447, %f7268;
	st.f32 	[%rd98+44], %f7448;
	ld.f32 	%f7449, [%rd89+48];
	add.f32 	%f7450, %f7449, %f7271;
	st.f32 	[%rd98+48], %f7450;
	ld.f32 	%f7451, [%rd89+52];
	add.f32 	%f7452, %f7451, %f7274;
	st.f32 	[%rd98+52], %f7452;
	ld.f32 	%f7453, [%rd89+56];
	add.f32 	%f7454, %f7453, %f7277;
	st.f32 	[%rd98+56], %f7454;
	ld.f32 	%f7455, [%rd89+60];
	add.f32 	%f7456, %f7455, %f7280;
	st.f32 	[%rd98+60], %f7456;
	ld.f32 	%f7457, [%rd89+64];
	add.f32 	%f7458, %f7457, %f7283;
	st.f32 	[%rd98+64], %f7458;
	ld.f32 	%f7459, [%rd89+68];
	add.f32 	%f7460, %f7459, %f7286;
	st.f32 	[%rd98+68], %f7460;
	ld.f32 	%f7461, [%rd89+72];
	add.f32 	%f7462, %f7461, %f7289;
	st.f32 	[%rd98+72], %f7462;
	ld.f32 	%f7463, [%rd89+76];
	add.f32 	%f7464, %f7463, %f7292;
	st.f32 	[%rd98+76], %f7464;
	ld.f32 	%f7465, [%rd89+80];
	add.f32 	%f7466, %f7465, %f7295;
	st.f32 	[%rd98+80], %f7466;
	ld.f32 	%f7467, [%rd89+84];
	add.f32 	%f7468, %f7467, %f7298;
	st.f32 	[%rd98+84], %f7468;
	ld.f32 	%f7469, [%rd89+88];
	add.f32 	%f7470, %f7469, %f7301;
	st.f32 	[%rd98+88], %f7470;
	ld.f32 	%f7471, [%rd89+92];
	add.f32 	%f7472, %f7471, %f7304;
	st.f32 	[%rd98+92], %f7472;
	ld.f32 	%f7473, [%rd89+96];
	add.f32 	%f7474, %f7473, %f7307;
	st.f32 	[%rd98+96], %f7474;
	ld.f32 	%f7475, [%rd89+100];
	add.f32 	%f7476, %f7475, %f7310;
	st.f32 	[%rd98+100], %f7476;
	ld.f32 	%f7477, [%rd89+104];
	add.f32 	%f7478, %f7477, %f7313;
	st.f32 	[%rd98+104], %f7478;
	ld.f32 	%f7479, [%rd89+108];
	add.f32 	%f7480, %f7479, %f7316;
	st.f32 	[%rd98+108], %f7480;
	ld.f32 	%f7481, [%rd89+112];
	add.f32 	%f7482, %f7481, %f7319;
	st.f32 	[%rd98+112], %f7482;
	ld.f32 	%f7483, [%rd89+116];
	add.f32 	%f7484, %f7483, %f7322;
	st.f32 	[%rd98+116], %f7484;
	ld.f32 	%f7485, [%rd89+120];
	add.f32 	%f7486, %f7485, %f7325;
	st.f32 	[%rd98+120], %f7486;
	ld.f32 	%f7487, [%rd89+124];
	add.f32 	%f7488, %f7487, %f7328;
	st.f32 	[%rd98+124], %f7488;
	ld.f32 	%f7489, [%rd89+128];
	add.f32 	%f7490, %f7489, %f7331;
	st.f32 	[%rd98+128], %f7490;
	ld.f32 	%f7491, [%rd89+132];
	add.f32 	%f7492, %f7491, %f7334;
	st.f32 	[%rd98+132], %f7492;
	ld.f32 	%f7493, [%rd89+136];
	add.f32 	%f7494, %f7493, %f7337;
	st.f32 	[%rd98+136], %f7494;
	ld.f32 	%f7495, [%rd89+140];
	add.f32 	%f7496, %f7495, %f7340;
	st.f32 	[%rd98+140], %f7496;
	ld.f32 	%f7497, [%rd89+144];
	add.f32 	%f7498, %f7497, %f7343;
	st.f32 	[%rd98+144], %f7498;
	ld.f32 	%f7499, [%rd89+148];
	add.f32 	%f7500, %f7499, %f7346;
	st.f32 	[%rd98+148], %f7500;
	ld.f32 	%f7501, [%rd89+152];
	add.f32 	%f7502, %f7501, %f7349;
	st.f32 	[%rd98+152], %f7502;
	ld.f32 	%f7503, [%rd89+156];
	add.f32 	%f7504, %f7503, %f7352;
	st.f32 	[%rd98+156], %f7504;
	ld.f32 	%f7505, [%rd89+160];
	add.f32 	%f7506, %f7505, %f7355;
	st.f32 	[%rd98+160], %f7506;
	ld.f32 	%f7507, [%rd89+164];
	add.f32 	%f7508, %f7507, %f7358;
	st.f32 	[%rd98+164], %f7508;
	ld.f32 	%f7509, [%rd89+168];
	add.f32 	%f7510, %f7509, %f7361;
	st.f32 	[%rd98+168], %f7510;
	ld.f32 	%f7511, [%rd89+172];
	add.f32 	%f7512, %f7511, %f7364;
	st.f32 	[%rd98+172], %f7512;
	ld.f32 	%f7513, [%rd89+176];
	add.f32 	%f7514, %f7513, %f7367;
	st.f32 	[%rd98+176], %f7514;
	ld.f32 	%f7515, [%rd89+180];
	add.f32 	%f7516, %f7515, %f7370;
	st.f32 	[%rd98+180], %f7516;
	ld.f32 	%f7517, [%rd89+184];
	add.f32 	%f7518, %f7517, %f7373;
	st.f32 	[%rd98+184], %f7518;
	ld.f32 	%f7519, [%rd89+188];
	add.f32 	%f7520, %f7519, %f7376;
	st.f32 	[%rd98+188], %f7520;
	ld.f32 	%f7521, [%rd89+192];
	add.f32 	%f7522, %f7521, %f7379;
	st.f32 	[%rd98+192], %f7522;
	ld.f32 	%f7523, [%rd89+196];
	add.f32 	%f7524, %f7523, %f7382;
	st.f32 	[%rd98+196], %f7524;
	ld.f32 	%f7525, [%rd89+200];
	add.f32 	%f7526, %f7525, %f7385;
	st.f32 	[%rd98+200], %f7526;
	ld.f32 	%f7527, [%rd89+204];
	add.f32 	%f7528, %f7527, %f7388;
	st.f32 	[%rd98+204], %f7528;
	ld.f32 	%f7529, [%rd89+208];
	add.f32 	%f7530, %f7529, %f7391;
	st.f32 	[%rd98+208], %f7530;
	ld.f32 	%f7531, [%rd89+212];
	add.f32 	%f7532, %f7531, %f7394;
	st.f32 	[%rd98+212], %f7532;
	ld.f32 	%f7533, [%rd89+216];
	add.f32 	%f7534, %f7533, %f7397;
	st.f32 	[%rd98+216], %f7534;
	ld.f32 	%f7535, [%rd89+220];
	add.f32 	%f7536, %f7535, %f7400;
	st.f32 	[%rd98+220], %f7536;
	ld.f32 	%f7537, [%rd89+224];
	add.f32 	%f7538, %f7537, %f7403;
	st.f32 	[%rd98+224], %f7538;
	ld.f32 	%f7539, [%rd89+228];
	add.f32 	%f7540, %f7539, %f7406;
	st.f32 	[%rd98+228], %f7540;
	ld.f32 	%f7541, [%rd89+232];
	add.f32 	%f7542, %f7541, %f7409;
	st.f32 	[%rd98+232], %f7542;
	ld.f32 	%f7543, [%rd89+236];
	add.f32 	%f7544, %f7543, %f7412;
	st.f32 	[%rd98+236], %f7544;
	ld.f32 	%f7545, [%rd89+240];
	add.f32 	%f7546, %f7545, %f7415;
	st.f32 	[%rd98+240], %f7546;
	ld.f32 	%f7547, [%rd89+244];
	add.f32 	%f7548, %f7547, %f7418;
	st.f32 	[%rd98+244], %f7548;
	ld.f32 	%f7549, [%rd89+248];
	add.f32 	%f7550, %f7549, %f7421;
	st.f32 	[%rd98+248], %f7550;
	ld.f32 	%f7551, [%rd89+252];
	add.f32 	%f7552, %f7551, %f7424;
	st.f32 	[%rd98+252], %f7552;
	ld.shared.u64 	%rd90, [_ZZN3cub18CUB_300001_SM_10006detail6reduce28DeviceReduceSingleTileKernelINS2_10policy_hubIPfy9sum_deltaE10Policy1000EPS5_S9_iS6_S5_S5_N4cuda3std3__410__identityEEEvT0_T1_T2_T3_T4_T6_E12temp_storage+32];
	ld.f32 	%f7553, [%rd90];
	add.f32 	%f7554, %f7553, %f7426;
	st.f32 	[%rd98], %f7554;
	ld.f32 	%f7555, [%rd90+4];
	add.f32 	%f7556, %f7555, %f7428;
	st.f32 	[%rd98+4], %f7556;
	ld.f32 	%f7557, [%rd90+8];
	add.f32 	%f7558, %f7557, %f7430;
	st.f32 	[%rd98+8], %f7558;
	ld.f32 	%f7559, [%rd90+12];
	add.f32 	%f7560, %f7559, %f7432;
	st.f32 	[%rd98+12], %f7560;
	ld.f32 	%f7561, [%rd90+16];
	add.f32 	%f7562, %f7561, %f7434;
	st.f32 	[%rd98+16], %f7562;
	ld.f32 	%f7563, [%rd90+20];
	add.f32 	%f7564, %f7563, %f7436;
	st.f32 	[%rd98+20], %f7564;
	ld.f32 	%f7565, [%rd90+24];
	add.f32 	%f7566, %f7565, %f7438;
	st.f32 	[%rd98+24], %f7566;
	ld.f32 	%f7567, [%rd90+28];
	add.f32 	%f7568, %f7567, %f7440;
	st.f32 	[%rd98+28], %f7568;
	ld.f32 	%f7569, [%rd90+32];
	add.f32 	%f7570, %f7569, %f7442;
	st.f32 	[%rd98+32], %f7570;
	ld.f32 	%f7571, [%rd90+36];
	add.f32 	%f7572, %f7571, %f7444;
	st.f32 	[%rd98+36], %f7572;
	ld.f32 	%f7573, [%rd90+40];
	add.f32 	%f7574, %f7573, %f7446;
	st.f32 	[%rd98+40], %f7574;
	ld.f32 	%f7575, [%rd90+44];
	add.f32 	%f7576, %f7575, %f7448;
	st.f32 	[%rd98+44], %f7576;
	ld.f32 	%f7577, [%rd90+48];
	add.f32 	%f7578, %f7577, %f7450;
	st.f32 	[%rd98+48], %f7578;
	ld.f32 	%f7579, [%rd90+52];
	add.f32 	%f7580, %f7579, %f7452;
	st.f32 	[%rd98+52], %f7580;
	ld.f32 	%f7581, [%rd90+56];
	add.f32 	%f7582, %f7581, %f7454;
	st.f32 	[%rd98+56], %f7582;
	ld.f32 	%f7583, [%rd90+60];
	add.f32 	%f7584, %f7583, %f7456;
	st.f32 	[%rd98+60], %f7584;
	ld.f32 	%f7585, [%rd90+64];
	add.f32 	%f7586, %f7585, %f7458;
	st.f32 	[%rd98+64], %f7586;
	ld.f32 	%f7587, [%rd90+68];
	add.f32 	%f7588, %f7587, %f7460;
	st.f32 	[%rd98+68], %f7588;
	ld.f32 	%f7589, [%rd90+72];
	add.f32 	%f7590, %f7589, %f7462;
	st.f32 	[%rd98+72], %f7590;
	ld.f32 	%f7591, [%rd90+76];
	add.f32 	%f7592, %f7591, %f7464;
	st.f32 	[%rd98+76], %f7592;
	ld.f32 	%f7593, [%rd90+80];
	add.f32 	%f7594, %f7593, %f7466;
	st.f32 	[%rd98+80], %f7594;
	ld.f32 	%f7595, [%rd90+84];
	add.f32 	%f7596, %f7595, %f7468;
	st.f32 	[%rd98+84], %f7596;
	ld.f32 	%f7597, [%rd90+88];
	add.f32 	%f7598, %f7597, %f7470;
	st.f32 	[%rd98+88], %f7598;
	ld.f32 	%f7599, [%rd90+92];
	add.f32 	%f7600, %f7599, %f7472;
	st.f32 	[%rd98+92], %f7600;
	ld.f32 	%f7601, [%rd90+96];
	add.f32 	%f7602, %f7601, %f7474;
	st.f32 	[%rd98+96], %f7602;
	ld.f32 	%f7603, [%rd90+100];
	add.f32 	%f7604, %f7603, %f7476;
	st.f32 	[%rd98+100], %f7604;
	ld.f32 	%f7605, [%rd90+104];
	add.f32 	%f7606, %f7605, %f7478;
	st.f32 	[%rd98+104], %f7606;
	ld.f32 	%f7607, [%rd90+108];
	add.f32 	%f7608, %f7607, %f7480;
	st.f32 	[%rd98+108], %f7608;
	ld.f32 	%f7609, [%rd90+112];
	add.f32 	%f7610, %f7609, %f7482;
	st.f32 	[%rd98+112], %f7610;
	ld.f32 	%f7611, [%rd90+116];
	add.f32 	%f7612, %f7611, %f7484;
	st.f32 	[%rd98+116], %f7612;
	ld.f32 	%f7613, [%rd90+120];
	add.f32 	%f7614, %f7613, %f7486;
	st.f32 	[%rd98+120], %f7614;
	ld.f32 	%f7615, [%rd90+124];
	add.f32 	%f7616, %f7615, %f7488;
	st.f32 	[%rd98+124], %f7616;
	ld.f32 	%f7617, [%rd90+128];
	add.f32 	%f7618, %f7617, %f7490;
	st.f32 	[%rd98+128], %f7618;
	ld.f32 	%f7619, [%rd90+132];
	add.f32 	%f7620, %f7619, %f7492;
	st.f32 	[%rd98+132], %f7620;
	ld.f32 	%f7621, [%rd90+136];
	add.f32 	%f7622, %f7621, %f7494;
	st.f32 	[%rd98+136], %f7622;
	ld.f32 	%f7623, [%rd90+140];
	add.f32 	%f7624, %f7623, %f7496;
	st.f32 	[%rd98+140], %f7624;
	ld.f32 	%f7625, [%rd90+144];
	add.f32 	%f7626, %f7625, %f7498;
	st.f32 	[%rd98+144], %f7626;
	ld.f32 	%f7627, [%rd90+148];
	add.f32 	%f7628, %f7627, %f7500;
	st.f32 	[%rd98+148], %f7628;
	ld.f32 	%f7629, [%rd90+152];
	add.f32 	%f7630, %f7629, %f7502;
	st.f32 	[%rd98+152], %f7630;
	ld.f32 	%f7631, [%rd90+156];
	add.f32 	%f7632, %f7631, %f7504;
	st.f32 	[%rd98+156], %f7632;
	ld.f32 	%f7633, [%rd90+160];
	add.f32 	%f7634, %f7633, %f7506;
	st.f32 	[%rd98+160], %f7634;
	ld.f32 	%f7635, [%rd90+164];
	add.f32 	%f7636, %f7635, %f7508;
	st.f32 	[%rd98+164], %f7636;
	ld.f32 	%f7637, [%rd90+168];
	add.f32 	%f7638, %f7637, %f7510;
	st.f32 	[%rd98+168], %f7638;
	ld.f32 	%f7639, [%rd90+172];
	add.f32 	%f7640, %f7639, %f7512;
	st.f32 	[%rd98+172], %f7640;
	ld.f32 	%f7641, [%rd90+176];
	add.f32 	%f7642, %f7641, %f7514;
	st.f32 	[%rd98+176], %f7642;
	ld.f32 	%f7643, [%rd90+180];
	add.f32 	%f7644, %f7643, %f7516;
	st.f32 	[%rd98+180], %f7644;
	ld.f32 	%f7645, [%rd90+184];
	add.f32 	%f7646, %f7645, %f7518;
	st.f32 	[%rd98+184], %f7646;
	ld.f32 	%f7647, [%rd90+188];
	add.f32 	%f7648, %f7647, %f7520;
	st.f32 	[%rd98+188], %f7648;
	ld.f32 	%f7649, [%rd90+192];
	add.f32 	%f7650, %f7649, %f7522;
	st.f32 	[%rd98+192], %f7650;
	ld.f32 	%f7651, [%rd90+196];
	add.f32 	%f7652, %f7651, %f7524;
	st.f32 	[%rd98+196], %f7652;
	ld.f32 	%f7653, [%rd90+200];
	add.f32 	%f7654, %f7653, %f7526;
	st.f32 	[%rd98+200], %f7654;
	ld.f32 	%f7655, [%rd90+204];
	add.f32 	%f7656, %f7655, %f7528;
	st.f32 	[%rd98+204], %f7656;
	ld.f32 	%f7657, [%rd90+208];
	add.f32 	%f7658, %f7657, %f7530;
	st.f32 	[%rd98+208], %f7658;
	ld.f32 	%f7659, [%rd90+212];
	add.f32 	%f7660, %f7659, %f7532;
	st.f32 	[%rd98+212], %f7660;
	ld.f32 	%f7661, [%rd90+216];
	add.f32 	%f7662, %f7661, %f7534;
	st.f32 	[%rd98+216], %f7662;
	ld.f32 	%f7663, [%rd90+220];
	add.f32 	%f7664, %f7663, %f7536;
	st.f32 	[%rd98+220], %f7664;
	ld.f32 	%f7665, [%rd90+224];
	add.f32 	%f7666, %f7665, %f7538;
	st.f32 	[%rd98+224], %f7666;
	ld.f32 	%f7667, [%rd90+228];
	add.f32 	%f7668, %f7667, %f7540;
	st.f32 	[%rd98+228], %f7668;
	ld.f32 	%f7669, [%rd90+232];
	add.f32 	%f7670, %f7669, %f7542;
	st.f32 	[%rd98+232], %f7670;
	ld.f32 	%f7671, [%rd90+236];
	add.f32 	%f7672, %f7671, %f7544;
	st.f32 	[%rd98+236], %f7672;
	ld.f32 	%f7673, [%rd90+240];
	add.f32 	%f7674, %f7673, %f7546;
	st.f32 	[%rd98+240], %f7674;
	ld.f32 	%f7675, [%rd90+244];
	add.f32 	%f7676, %f7675, %f7548;
	st.f32 	[%rd98+244], %f7676;
	ld.f32 	%f7677, [%rd90+248];
	add.f32 	%f7678, %f7677, %f7550;
	st.f32 	[%rd98+248], %f7678;
	ld.f32 	%f7679, [%rd90+252];
	add.f32 	%f7680, %f7679, %f7552;
	st.f32 	[%rd98+252], %f7680;
	ld.shared.u64 	%rd91, [_ZZN3cub18CUB_300001_SM_10006detail6reduce28DeviceReduceSingleTileKernelINS2_10policy_hubIPfy9sum_deltaE10Policy1000EPS5_S9_iS6_S5_S5_N4cuda3std3__410__identityEEEvT0_T1_T2_T3_T4_T6_E12temp_storage+40];
	ld.f32 	%f7681, [%rd91];
	add.f32 	%f7682, %f7681, %f7554;
	st.f32 	[%rd98], %f7682;
	ld.f32 	%f7683, [%rd91+4];
	add.f32 	%f7684, %f7683, %f7556;
	st.f32 	[%rd98+4], %f7684;
	ld.f32 	%f7685, [%rd91+8];
	add.f32 	%f7686, %f7685, %f7558;
	st.f32 	[%rd98+8], %f7686;
	ld.f32 	%f7687, [%rd91+12];
	add.f32 	%f7688, %f7687, %f7560;
	st.f32 	[%rd98+12], %f7688;
	ld.f32 	%f7689, [%rd91+16];
	add.f32 	%f7690, %f7689, %f7562;
	st.f32 	[%rd98+16], %f7690;
	ld.f32 	%f7691, [%rd91+20];
	add.f32 	%f7692, %f7691, %f7564;
	st.f32 	[%rd98+20], %f7692;
	ld.f32 	%f7693, [%rd91+24];
	add.f32 	%f7694, %f7693, %f7566;
	st.f32 	[%rd98+24], %f7694;
	ld.f32 	%f7695, [%rd91+28];
	add.f32 	%f7696, %f7695, %f7568;
	st.f32 	[%rd98+28], %f7696;
	ld.f32 	%f7697, [%rd91+32];
	add.f32 	%f7698, %f7697, %f7570;
	st.f32 	[%rd98+32], %f7698;
	ld.f32 	%f7699, [%rd91+36];
	add.f32 	%f7700, %f7699, %f7572;
	st.f32 	[%rd98+36], %f7700;
	ld.f32 	%f7701, [%rd91+40];
	add.f32 	%f7702, %f7701, %f7574;
	st.f32 	[%rd98+40], %f7702;
	ld.f32 	%f7703, [%rd91+44];
	add.f32 	%f7704, %f7703, %f7576;
	st.f32 	[%rd98+44], %f7704;
	ld.f32 	%f7705, [%rd91+48];
	add.f32 	%f7706, %f7705, %f7578;
	st.f32 	[%rd98+48], %f7706;
	ld.f32 	%f7707, [%rd91+52];
	add.f32 	%f7708, %f7707, %f7580;
	st.f32 	[%rd98+52], %f7708;
	ld.f32 	%f7709, [%rd91+56];
	add.f32 	%f7710, %f7709, %f7582;
	st.f32 	[%rd98+56], %f7710;
	ld.f32 	%f7711, [%rd91+60];
	add.f32 	%f7712, %f7711, %f7584;
	st.f32 	[%rd98+60], %f7712;
	ld.f32 	%f7713, [%rd91+64];
	add.f32 	%f7714, %f7713, %f7586;
	st.f32 	[%rd98+64], %f7714;
	ld.f32 	%f7715, [%rd91+68];
	add.f32 	%f7716, %f7715, %f7588;
	st.f32 	[%rd98+68], %f7716;
	ld.f32 	%f7717, [%rd91+72];
	add.f32 	%f7718, %f7717, %f7590;
	st.f32 	[%rd98+72], %f7718;
	ld.f32 	%f7719, [%rd91+76];
	add.f32 	%f7720, %f7719, %f7592;
	st.f32 	[%rd98+76], %f7720;
	ld.f32 	%f7721, [%rd91+80];
	add.f32 	%f7722, %f7721, %f7594;
	st.f32 	[%rd98+80], %f7722;
	ld.f32 	%f7723, [%rd91+84];
	add.f32 	%f7724, %f7723, %f7596;
	st.f32 	[%rd98+84], %f7724;
	ld.f32 	%f7725, [%rd91+88];
	add.f32 	%f7726, %f7725, %f7598;
	st.f32 	[%rd98+88], %f7726;
	ld.f32 	%f7727, [%rd91+92];
	add.f32 	%f7728, %f7727, %f7600;
	st.f32 	[%rd98+92], %f7728;
	ld.f32 	%f7729, [%rd91+96];
	add.f32 	%f7730, %f7729, %f7602;
	st.f32 	[%rd98+96], %f7730;
	ld.f32 	%f7731, [%rd91+100];
	add.f32 	%f7732, %f7731, %f7604;
	st.f32 	[%rd98+100], %f7732;
	ld.f32 	%f7733, [%rd91+104];
	add.f32 	%f7734, %f7733, %f7606;
	st.f32 	[%rd98+104], %f7734;
	ld.f32 	%f7735, [%rd91+108];
	add.f32 	%f7736, %f7735, %f7608;
	st.f32 	[%rd98+108], %f7736;
	ld.f32 	%f7737, [%rd91+112];
	add.f32 	%f7738, %f7737, %f7610;
	st.f32 	[%rd98+112], %f7738;
	ld.f32 	%f7739, [%rd91+116];
	add.f32 	%f7740, %f7739, %f7612;
	st.f32 	[%rd98+116], %f7740;
	ld.f32 	%f7741, [%rd91+120];
	add.f32 	%f7742, %f7741, %f7614;
	st.f32 	[%rd98+120], %f7742;
	ld.f32 	%f7743, [%rd91+124];
	add.f32 	%f7744, %f7743, %f7616;
	st.f32 	[%rd98+124], %f7744;
	ld.f32 	%f7745, [%rd91+128];
	add.f32 	%f7746, %f7745, %f7618;
	st.f32 	[%rd98+128], %f7746;
	ld.f32 	%f7747, [%rd91+132];
	add.f32 	%f7748, %f7747, %f7620;
	st.f32 	[%rd98+132], %f7748;
	ld.f32 	%f7749, [%rd91+136];
	add.f32 	%f7750, %f7749, %f7622;
	st.f32 	[%rd98+136], %f7750;
	ld.f32 	%f7751, [%rd91+140];
	add.f32 	%f7752, %f7751, %f7624;
	st.f32 	[%rd98+140], %f7752;
	ld.f32 	%f7753, [%rd91+144];
	add.f32 	%f7754, %f7753, %f7626;
	st.f32 	[%rd98+144], %f7754;
	ld.f32 	%f7755, [%rd91+148];
	add.f32 	%f7756, %f7755, %f7628;
	st.f32 	[%rd98+148], %f7756;
	ld.f32 	%f7757, [%rd91+152];
	add.f32 	%f7758, %f7757, %f7630;
	st.f32 	[%rd98+152], %f7758;
	ld.f32 	%f7759, [%rd91+156];
	add.f32 	%f7760, %f7759, %f7632;
	st.f32 	[%rd98+156], %f7760;
	ld.f32 	%f7761, [%rd91+160];
	add.f32 	%f7762, %f7761, %f7634;
	st.f32 	[%rd98+160], %f7762;
	ld.f32 	%f7763, [%rd91+164];
	add.f32 	%f7764, %f7763, %f7636;
	st.f32 	[%rd98+164], %f7764;
	ld.f32 	%f7765, [%rd91+168];
	add.f32 	%f7766, %f7765, %f7638;
	st.f32 	[%rd98+168], %f7766;
	ld.f32 	%f7767, [%rd91+172];
	add.f32 	%f7768, %f7767, %f7640;
	st.f32 	[%rd98+172], %f7768;
	ld.f32 	%f7769, [%rd91+176];
	add.f32 	%f7770, %f7769, %f7642;
	st.f32 	[%rd98+176], %f7770;
	ld.f32 	%f7771, [%rd91+180];
	add.f32 	%f7772, %f7771, %f7644;
	st.f32 	[%rd98+180], %f7772;
	ld.f32 	%f7773, [%rd91+184];
	add.f32 	%f7774, %f7773, %f7646;
	st.f32 	[%rd98+184], %f7774;
	ld.f32 	%f7775, [%rd91+188];
	add.f32 	%f7776, %f7775, %f7648;
	st.f32 	[%rd98+188], %f7776;
	ld.f32 	%f7777, [%rd91+192];
	add.f32 	%f7778, %f7777, %f7650;
	st.f32 	[%rd98+192], %f7778;
	ld.f32 	%f7779, [%rd91+196];
	add.f32 	%f7780, %f7779, %f7652;
	st.f32 	[%rd98+196], %f7780;
	ld.f32 	%f7781, [%rd91+200];
	add.f32 	%f7782, %f7781, %f7654;
	st.f32 	[%rd98+200], %f7782;
	ld.f32 	%f7783, [%rd91+204];
	add.f32 	%f7784, %f7783, %f7656;
	st.f32 	[%rd98+204], %f7784;
	ld.f32 	%f7785, [%rd91+208];
	add.f32 	%f7786, %f7785, %f7658;
	st.f32 	[%rd98+208], %f7786;
	ld.f32 	%f7787, [%rd91+212];
	add.f32 	%f7788, %f7787, %f7660;
	st.f32 	[%rd98+212], %f7788;
	ld.f32 	%f7789, [%rd91+216];
	add.f32 	%f7790, %f7789, %f7662;
	st.f32 	[%rd98+216], %f7790;
	ld.f32 	%f7791, [%rd91+220];
	add.f32 	%f7792, %f7791, %f7664;
	st.f32 	[%rd98+220], %f7792;
	ld.f32 	%f7793, [%rd91+224];
	add.f32 	%f7794, %f7793, %f7666;
	st.f32 	[%rd98+224], %f7794;
	ld.f32 	%f7795, [%rd91+228];
	add.f32 	%f7796, %f7795, %f7668;
	st.f32 	[%rd98+228], %f7796;
	ld.f32 	%f7797, [%rd91+232];
	add.f32 	%f7798, %f7797, %f7670;
	st.f32 	[%rd98+232], %f7798;
	ld.f32 	%f7799, [%rd91+236];
	add.f32 	%f7800, %f7799, %f7672;
	st.f32 	[%rd98+236], %f7800;
	ld.f32 	%f7801, [%rd91+240];
	add.f32 	%f7802, %f7801, %f7674;
	st.f32 	[%rd98+240], %f7802;
	ld.f32 	%f7803, [%rd91+244];
	add.f32 	%f7804, %f7803, %f7676;
	st.f32 	[%rd98+244], %f7804;
	ld.f32 	%f7805, [%rd91+248];
	add.f32 	%f7806, %f7805, %f7678;
	st.f32 	[%rd98+248], %f7806;
	ld.f32 	%f7807, [%rd91+252];
	add.f32 	%f7808, %f7807, %f7680;
	st.f32 	[%rd98+252], %f7808;
	ld.shared.u64 	%rd92, [_ZZN3cub18CUB_300001_SM_10006detail6reduce28DeviceReduceSingleTileKernelINS2_10policy_hubIPfy9sum_deltaE10Policy1000EPS5_S9_iS6_S5_S5_N4cuda3std3__410__identityEEEvT0_T1_T2_T3_T4_T6_E12temp_storage+48];
	ld.f32 	%f7809, [%rd92];
	add.f32 	%f7810, %f7809, %f7682;
	st.f32 	[%rd98], %f7810;
	ld.f32 	%f7811, [%rd92+4];
	add.f32 	%f7812, %f7811, %f7684;
	st.f32 	[%rd98+4], %f7812;
	ld.f32 	%f7813, [%rd92+8];
	add.f32 	%f7814, %f7813, %f7686;
	st.f32 	[%rd98+8], %f7814;
	ld.f32 	%f7815, [%rd92+12];
	add.f32 	%f7816, %f7815, %f7688;
	st.f32 	[%rd98+12], %f7816;
	ld.f32 	%f7817, [%rd92+16];
	add.f32 	%f7818, %f7817, %f7690;
	st.f32 	[%rd98+16], %f7818;
	ld.f32 	%f7819, [%rd92+20];
	add.f32 	%f7820, %f7819, %f7692;
	st.f32 	[%rd98+20], %f7820;
	ld.f32 	%f7821, [%rd92+24];
	add.f32 	%f7822, %f7821, %f7694;
	st.f32 	[%rd98+24], %f7822;
	ld.f32 	%f7823, [%rd92+28];
	add.f32 	%f7824, %f7823, %f7696;
	st.f32 	[%rd98+28], %f7824;
	ld.f32 	%f7825, [%rd92+32];
	add.f32 	%f7826, %f7825, %f7698;
	st.f32 	[%rd98+32], %f7826;
	ld.f32 	%f7827, [%rd92+36];
	add.f32 	%f7828, %f7827, %f7700;
	st.f32 	[%rd98+36], %f7828;
	ld.f32 	%f7829, [%rd92+40];
	add.f32 	%f7830, %f7829, %f7702;
	st.f32 	[%rd98+40], %f7830;
	ld.f32 	%f7831, [%rd92+44];
	add.f32 	%f7832, %f7831, %f7704;
	st.f32 	[%rd98+44], %f7832;
	ld.f32 	%f7833, [%rd92+48];
	add.f32 	%f7834, %f7833, %f7706;
	st.f32 	[%rd98+48], %f7834;
	ld.f32 	%f7835, [%rd92+52];
	add.f32 	%f7836, %f7835, %f7708;
	st.f32 	[%rd98+52], %f7836;
	ld.f32 	%f7837, [%rd92+56];
	add.f32 	%f7838, %f7837, %f7710;
	st.f32 	[%rd98+56], %f7838;
	ld.f32 	%f7839, [%rd92+60];
	add.f32 	%f7840, %f7839, %f7712;
	st.f32 	[%rd98+60], %f7840;
	ld.f32 	%f7841, [%rd92+64];
	add.f32 	%f7842, %f7841, %f7714;
	st.f32 	[%rd98+64], %f7842;
	ld.f32 	%f7843, [%rd92+68];
	add.f32 	%f7844, %f7843, %f7716;
	st.f32 	[%rd98+68], %f7844;
	ld.f32 	%f7845, [%rd92+72];
	add.f32 	%f7846, %f7845, %f7718;
	st.f32 	[%rd98+72], %f7846;
	ld.f32 	%f7847, [%rd92+76];
	add.f32 	%f7848, %f7847, %f7720;
	st.f32 	[%rd98+76], %f7848;
	ld.f32 	%f7849, [%rd92+80];
	add.f32 	%f7850, %f7849, %f7722;
	st.f32 	[%rd98+80], %f7850;
	ld.f32 	%f7851, [%rd92+84];
	add.f32 	%f7852, %f7851, %f7724;
	st.f32 	[%rd98+84], %f7852;
	ld.f32 	%f7853, [%rd92+88];
	add.f32 	%f7854, %f7853, %f7726;
	st.f32 	[%rd98+88], %f7854;
	ld.f32 	%f7855, [%rd92+92];
	add.f32 	%f7856, %f7855, %f7728;
	st.f32 	[%rd98+92], %f7856;
	ld.f32 	%f7857, [%rd92+96];
	add.f32 	%f7858, %f7857, %f7730;
	st.f32 	[%rd98+96], %f7858;
	ld.f32 	%f7859, [%rd92+100];
	add.f32 	%f7860, %f7859, %f7732;
	st.f32 	[%rd98+100], %f7860;
	ld.f32 	%f7861, [%rd92+104];
	add.f32 	%f7862, %f7861, %f7734;
	st.f32 	[%rd98+104], %f7862;
	ld.f32 	%f7863, [%rd92+108];
	add.f32 	%f7864, %f7863, %f7736;
	st.f32 	[%rd98+108], %f7864;
	ld.f32 	%f7865, [%rd92+112];
	add.f32 	%f7866, %f7865, %f7738;
	st.f32 	[%rd98+112], %f7866;
	ld.f32 	%f7867, [%rd92+116];
	add.f32 	%f7868, %f7867, %f7740;
	st.f32 	[%rd98+116], %f7868;
	ld.f32 	%f7869, [%rd92+120];
	add.f32 	%f7870, %f7869, %f7742;
	st.f32 	[%rd98+120], %f7870;
	ld.f32 	%f7871, [%rd92+124];
	add.f32 	%f7872, %f7871, %f7744;
	st.f32 	[%rd98+124], %f7872;
	ld.f32 	%f7873, [%rd92+128];
	add.f32 	%f7874, %f7873, %f7746;
	st.f32 	[%rd98+128], %f7874;
	ld.f32 	%f7875, [%rd92+132];
	add.f32 	%f7876, %f7875, %f7748;
	st.f32 	[%rd98+132], %f7876;
	ld.f32 	%f7877, [%rd92+136];
	add.f32 	%f7878, %f7877, %f7750;
	st.f32 	[%rd98+136], %f7878;
	ld.f32 	%f7879, [%rd92+140];
	add.f32 	%f7880, %f7879, %f7752;
	st.f32 	[%rd98+140], %f7880;
	ld.f32 	%f7881, [%rd92+144];
	add.f32 	%f7882, %f7881, %f7754;
	st.f32 	[%rd98+144], %f7882;
	ld.f32 	%f7883, [%rd92+148];
	add.f32 	%f7884, %f7883, %f7756;
	st.f32 	[%rd98+148], %f7884;
	ld.f32 	%f7885, [%rd92+152];
	add.f32 	%f7886, %f7885, %f7758;
	st.f32 	[%rd98+152], %f7886;
	ld.f32 	%f7887, [%rd92+156];
	add.f32 	%f7888, %f7887, %f7760;
	st.f32 	[%rd98+156], %f7888;
	ld.f32 	%f7889, [%rd92+160];
	add.f32 	%f7890, %f7889, %f7762;
	st.f32 	[%rd98+160], %f7890;
	ld.f32 	%f7891, [%rd92+164];
	add.f32 	%f7892, %f7891, %f7764;
	st.f32 	[%rd98+164], %f7892;
	ld.f32 	%f7893, [%rd92+168];
	add.f32 	%f7894, %f7893, %f7766;
	st.f32 	[%rd98+168], %f7894;
	ld.f32 	%f7895, [%rd92+172];
	add.f32 	%f7896, %f7895, %f7768;
	st.f32 	[%rd98+172], %f7896;
	ld.f32 	%f7897, [%rd92+176];
	add.f32 	%f7898, %f7897, %f7770;
	st.f32 	[%rd98+176], %f7898;
	ld.f32 	%f7899, [%rd92+180];
	add.f32 	%f7900, %f7899, %f7772;
	st.f32 	[%rd98+180], %f7900;
	ld.f32 	%f7901, [%rd92+184];
	add.f32 	%f7902, %f7901, %f7774;
	st.f32 	[%rd98+184], %f7902;
	ld.f32 	%f7903, [%rd92+188];
	add.f32 	%f7904, %f7903, %f7776;
	st.f32 	[%rd98+188], %f7904;
	ld.f32 	%f7905, [%rd92+192];
	add.f32 	%f7906, %f7905, %f7778;
	st.f32 	[%rd98+192], %f7906;
	ld.f32 	%f7907, [%rd92+196];
	add.f32 	%f7908, %f7907, %f7780;
	st.f32 	[%rd98+196], %f7908;
	ld.f32 	%f7909, [%rd92+200];
	add.f32 	%f7910, %f7909, %f7782;
	st.f32 	[%rd98+200], %f7910;
	ld.f32 	%f7911, [%rd92+204];
	add.f32 	%f7912, %f7911, %f7784;
	st.f32 	[%rd98+204], %f7912;
	ld.f32 	%f7913, [%rd92+208];
	add.f32 	%f7914, %f7913, %f7786;
	st.f32 	[%rd98+208], %f7914;
	ld.f32 	%f7915, [%rd92+212];
	add.f32 	%f7916, %f7915, %f7788;
	st.f32 	[%rd98+212], %f7916;
	ld.f32 	%f7917, [%rd92+216];
	add.f32 	%f7918, %f7917, %f7790;
	st.f32 	[%rd98+216], %f7918;
	ld.f32 	%f7919, [%rd92+220];
	add.f32 	%f7920, %f7919, %f7792;
	st.f32 	[%rd98+220], %f7920;
	ld.f32 	%f7921, [%rd92+224];
	add.f32 	%f7922, %f7921, %f7794;
	st.f32 	[%rd98+224], %f7922;
	ld.f32 	%f7923, [%rd92+228];
	add.f32 	%f7924, %f7923, %f7796;
	st.f32 	[%rd98+228], %f7924;
	ld.f32 	%f7925, [%rd92+232];
	add.f32 	%f7926, %f7925, %f7798;
	st.f32 	[%rd98+232], %f7926;
	ld.f32 	%f7927, [%rd92+236];
	add.f32 	%f7928, %f7927, %f7800;
	st.f32 	[%rd98+236], %f7928;
	ld.f32 	%f7929, [%rd92+240];
	add.f32 	%f7930, %f7929, %f7802;
	st.f32 	[%rd98+240], %f7930;
	ld.f32 	%f7931, [%rd92+244];
	add.f32 	%f7932, %f7931, %f7804;
	st.f32 	[%rd98+244], %f7932;
	ld.f32 	%f7933, [%rd92+248];
	add.f32 	%f7934, %f7933, %f7806;
	st.f32 	[%rd98+248], %f7934;
	ld.f32 	%f7935, [%rd92+252];
	add.f32 	%f7936, %f7935, %f7808;
	st.f32 	[%rd98+252], %f7936;
	ld.shared.u64 	%rd93, [_ZZN3cub18CUB_300001_SM_10006detail6reduce28DeviceReduceSingleTileKernelINS2_10policy_hubIPfy9sum_deltaE10Policy1000EPS5_S9_iS6_S5_S5_N4cuda3std3__410__identityEEEvT0_T1_T2_T3_T4_T6_E12temp_storage+56];
	ld.f32 	%f7937, [%rd93];
	add.f32 	%f7938, %f7937, %f7810;
	st.f32 	[%rd98], %f7938;
	ld.f32 	%f7939, [%rd93+4];
	add.f32 	%f7940, %f7939, %f7812;
	st.f32 	[%rd98+4], %f7940;
	ld.f32 	%f7941, [%rd93+8];
	add.f32 	%f7942, %f7941, %f7814;
	st.f32 	[%rd98+8], %f7942;
	ld.f32 	%f7943, [%rd93+12];
	add.f32 	%f7944, %f7943, %f7816;
	st.f32 	[%rd98+12], %f7944;
	ld.f32 	%f7945, [%rd93+16];
	add.f32 	%f7946, %f7945, %f7818;
	st.f32 	[%rd98+16], %f7946;
	ld.f32 	%f7947, [%rd93+20];
	add.f32 	%f7948, %f7947, %f7820;
	st.f32 	[%rd98+20], %f7948;
	ld.f32 	%f7949, [%rd93+24];
	add.f32 	%f7950, %f7949, %f7822;
	st.f32 	[%rd98+24], %f7950;
	ld.f32 	%f7951, [%rd93+28];
	add.f32 	%f7952, %f7951, %f7824;
	st.f32 	[%rd98+28], %f7952;
	ld.f32 	%f7953, [%rd93+32];
	add.f32 	%f7954, %f7953, %f7826;
	st.f32 	[%rd98+32], %f7954;
	ld.f32 	%f7955, [%rd93+36];
	add.f32 	%f7956, %f7955, %f7828;
	st.f32 	[%rd98+36], %f7956;
	ld.f32 	%f7957, [%rd93+40];
	add.f32 	%f7958, %f7957, %f7830;
	st.f32 	[%rd98+40], %f7958;
	ld.f32 	%f7959, [%rd93+44];
	add.f32 	%f7960, %f7959, %f7832;
	st.f32 	[%rd98+44], %f7960;
	ld.f32 	%f7961, [%rd93+48];
	add.f32 	%f7962, %f7961, %f7834;
	st.f32 	[%rd98+48], %f7962;
	ld.f32 	%f7963, [%rd93+52];
	add.f32 	%f7964, %f7963, %f7836;
	st.f32 	[%rd98+52], %f7964;
	ld.f32 	%f7965, [%rd93+56];
	add.f32 	%f7966, %f7965, %f7838;
	st.f32 	[%rd98+56], %f7966;
	ld.f32 	%f7967, [%rd93+60];
	add.f32 	%f7968, %f7967, %f7840;
	st.f32 	[%rd98+60], %f7968;
	ld.f32 	%f7969, [%rd93+64];
	add.f32 	%f7970, %f7969, %f7842;
	st.f32 	[%rd98+64], %f7970;
	ld.f32 	%f7971, [%rd93+68];
	add.f32 	%f7972, %f7971, %f7844;
	st.f32 	[%rd98+68], %f7972;
	ld.f32 	%f7973, [%rd93+72];
	add.f32 	%f7974, %f7973, %f7846;
	st.f32 	[%rd98+72], %f7974;
	ld.f32 	%f7975, [%rd93+76];
	add.f32 	%f7976, %f7975, %f7848;
	st.f32 	[%rd98+76], %f7976;
	ld.f32 	%f7977, [%rd93+80];
	add.f32 	%f7978, %f7977, %f7850;
	st.f32 	[%rd98+80], %f7978;
	ld.f32 	%f7979, [%rd93+84];
	add.f32 	%f7980, %f7979, %f7852;
	st.f32 	[%rd98+84], %f7980;
	ld.f32 	%f7981, [%rd93+88];
	add.f32 	%f7982, %f7981, %f7854;
	st.f32 	[%rd98+88], %f7982;
	ld.f32 	%f7983, [%rd93+92];
	add.f32 	%f7984, %f7983, %f7856;
	st.f32 	[%rd98+92], %f7984;
	ld.f32 	%f7985, [%rd93+96];
	add.f32 	%f7986, %f7985, %f7858;
	st.f32 	[%rd98+96], %f7986;
	ld.f32 	%f7987, [%rd93+100];
	add.f32 	%f7988, %f7987, %f7860;
	st.f32 	[%rd98+100], %f7988;
	ld.f32 	%f7989, [%rd93+104];
	add.f32 	%f7990, %f7989, %f7862;
	st.f32 	[%rd98+104], %f7990;
	ld.f32 	%f7991, [%rd93+108];
	add.f32 	%f7992, %f7991, %f7864;
	st.f32 	[%rd98+108], %f7992;
	ld.f32 	%f7993, [%rd93+112];
	add.f32 	%f7994, %f7993, %f7866;
	st.f32 	[%rd98+112], %f7994;
	ld.f32 	%f7995, [%rd93+116];
	add.f32 	%f7996, %f7995, %f7868;
	st.f32 	[%rd98+116], %f7996;
	ld.f32 	%f7997, [%rd93+120];
	add.f32 	%f7998, %f7997, %f7870;
	st.f32 	[%rd98+120], %f7998;
	ld.f32 	%f7999, [%rd93+124];
	add.f32 	%f8000, %f7999, %f7872;
	st.f32 	[%rd98+124], %f8000;
	ld.f32 	%f8001, [%rd93+128];
	add.f32 	%f8002, %f8001, %f7874;
	st.f32 	[%rd98+128], %f8002;
	ld.f32 	%f8003, [%rd93+132];
	add.f32 	%f8004, %f8003, %f7876;
	st.f32 	[%rd98+132], %f8004;
	ld.f32 	%f8005, [%rd93+136];
	add.f32 	%f8006, %f8005, %f7878;
	st.f32 	[%rd98+136], %f8006;
	ld.f32 	%f8007, [%rd93+140];
	add.f32 	%f8008, %f8007, %f7880;
	st.f32 	[%rd98+140], %f8008;
	ld.f32 	%f8009, [%rd93+144];
	add.f32 	%f8010, %f8009, %f7882;
	st.f32 	[%rd98+144], %f8010;
	ld.f32 	%f8011, [%rd93+148];
	add.f32 	%f8012, %f8011, %f7884;
	st.f32 	[%rd98+148], %f8012;
	ld.f32 	%f8013, [%rd93+152];
	add.f32 	%f8014, %f8013, %f7886;
	st.f32 	[%rd98+152], %f8014;
	ld.f32 	%f8015, [%rd93+156];
	add.f32 	%f8016, %f8015, %f7888;
	st.f32 	[%rd98+156], %f8016;
	ld.f32 	%f8017, [%rd93+160];
	add.f32 	%f8018, %f8017, %f7890;
	st.f32 	[%rd98+160], %f8018;
	ld.f32 	%f8019, [%rd93+164];
	add.f32 	%f8020, %f8019, %f7892;
	st.f32 	[%rd98+164], %f8020;
	ld.f32 	%f8021, [%rd93+168];
	add.f32 	%f8022, %f8021, %f7894;
	st.f32 	[%rd98+168], %f8022;
	ld.f32 	%f8023, [%rd93+172];
	add.f32 	%f8024, %f8023, %f7896;
	st.f32 	[%rd98+172], %f8024;
	ld.f32 	%f8025, [%rd93+176];
	add.f32 	%f8026, %f8025, %f7898;
	st.f32 	[%rd98+176], %f8026;
	ld.f32 	%f8027, [%rd93+180];
	add.f32 	%f8028, %f8027, %f7900;
	st.f32 	[%rd98+180], %f8028;
	ld.f32 	%f8029, [%rd93+184];
	add.f32 	%f8030, %f8029, %f7902;
	st.f32 	[%rd98+184], %f8030;
	ld.f32 	%f8031, [%rd93+188];
	add.f32 	%f8032, %f8031, %f7904;
	st.f32 	[%rd98+188], %f8032;
	ld.f32 	%f8033, [%rd93+192];
	add.f32 	%f8034, %f8033, %f7906;
	st.f32 	[%rd98+192], %f8034;
	ld.f32 	%f8035, [%rd93+196];
	add.f32 	%f8036, %f8035, %f7908;
	st.f32 	[%rd98+196], %f8036;
	ld.f32 	%f8037, [%rd93+200];
	add.f32 	%f8038, %f8037, %f7910;
	st.f32 	[%rd98+200], %f8038;
	ld.f32 	%f8039, [%rd93+204];
	add.f32 	%f8040, %f8039, %f7912;
	st.f32 	[%rd98+204], %f8040;
	ld.f32 	%f8041, [%rd93+208];
	add.f32 	%f8042, %f8041, %f7914;
	st.f32 	[%rd98+208], %f8042;
	ld.f32 	%f8043, [%rd93+212];
	add.f32 	%f8044, %f8043, %f7916;
	st.f32 	[%rd98+212], %f8044;
	ld.f32 	%f8045, [%rd93+216];
	add.f32 	%f8046, %f8045, %f7918;
	st.f32 	[%rd98+216], %f8046;
	ld.f32 	%f8047, [%rd93+220];
	add.f32 	%f8048, %f8047, %f7920;
	st.f32 	[%rd98+220], %f8048;
	ld.f32 	%f8049, [%rd93+224];
	add.f32 	%f8050, %f8049, %f7922;
	st.f32 	[%rd98+224], %f8050;
	ld.f32 	%f8051, [%rd93+228];
	add.f32 	%f8052, %f8051, %f7924;
	st.f32 	[%rd98+228], %f8052;
	ld.f32 	%f8053, [%rd93+232];
	add.f32 	%f8054, %f8053, %f7926;
	st.f32 	[%rd98+232], %f8054;
	ld.f32 	%f8055, [%rd93+236];
	add.f32 	%f8056, %f8055, %f7928;
	st.f32 	[%rd98+236], %f8056;
	ld.f32 	%f8057, [%rd93+240];
	add.f32 	%f8058, %f8057, %f7930;
	st.f32 	[%rd98+240], %f8058;
	ld.f32 	%f8059, [%rd93+244];
	add.f32 	%f8060, %f8059, %f7932;
	st.f32 	[%rd98+244], %f8060;
	ld.f32 	%f8061, [%rd93+248];
	add.f32 	%f8062, %f8061, %f7934;
	st.f32 	[%rd98+248], %f8062;
	ld.f32 	%f8063, [%rd93+252];
	add.f32 	%f8064, %f8063, %f7936;
	st.f32 	[%rd98+252], %f8064;
	ld.shared.u64 	%rd94, [_ZZN3cub18CUB_300001_SM_10006detail6reduce28DeviceReduceSingleTileKernelINS2_10policy_hubIPfy9sum_deltaE10Policy1000EPS5_S9_iS6_S5_S5_N4cuda3std3__410__identityEEEvT0_T1_T2_T3_T4_T6_E12temp_storage+64];
	ld.f32 	%f8065, [%rd94];
	add.f32 	%f8066, %f8065, %f7938;
	st.f32 	[%rd98], %f8066;
	ld.f32 	%f8067, [%rd94+4];
	add.f32 	%f8068, %f8067, %f7940;
	st.f32 	[%rd98+4], %f8068;
	ld.f32 	%f8069, [%rd94+8];
	add.f32 	%f8070, %f8069, %f7942;
	st.f32 	[%rd98+8], %f8070;
	ld.f32 	%f8071, [%rd94+12];
	add.f32 	%f8072, %f8071, %f7944;
	st.f32 	[%rd98+12], %f8072;
	ld.f32 	%f8073, [%rd94+16];
	add.f32 	%f8074, %f8073, %f7946;
	st.f32 	[%rd98+16], %f8074;
	ld.f32 	%f8075, [%rd94+20];
	add.f32 	%f8076, %f8075, %f7948;
	st.f32 	[%rd98+20], %f8076;
	ld.f32 	%f8077, [%rd94+24];
	add.f32 	%f8078, %f8077, %f7950;
	st.f32 	[%rd98+24], %f8078;
	ld.f32 	%f8079, [%rd94+28];
	add.f32 	%f8080, %f8079, %f7952;
	st.f32 	[%rd98+28], %f8080;
	ld.f32 	%f8081, [%rd94+32];
	add.f32 	%f8082, %f8081, %f7954;
	st.f32 	[%rd98+32], %f8082;
	ld.f32 	%f8083, [%rd94+36];
	add.f32 	%f8084, %f8083, %f7956;
	st.f32 	[%rd98+36], %f8084;
	ld.f32 	%f8085, [%rd94+40];
	add.f32 	%f8086, %f8085, %f7958;
	st.f32 	[%rd98+40], %f8086;
	ld.f32 	%f8087, [%rd94+44];
	add.f32 	%f8088, %f8087, %f7960;
	st.f32 	[%rd98+44], %f8088;
	ld.f32 	%f8089, [%rd94+48];
	add.f32 	%f8090, %f8089, %f7962;
	st.f32 	[%rd98+48], %f8090;
	ld.f32 	%f8091, [%rd94+52];
	add.f32 	%f8092, %f8091, %f7964;
	st.f32 	[%rd98+52], %f8092;
	ld.f32 	%f8093, [%rd94+56];
	add.f32 	%f8094, %f8093, %f7966;
	st.f32 	[%rd98+56], %f8094;
	ld.f32 	%f8095, [%rd94+60];
	add.f32 	%f8096, %f8095, %f7968;
	st.f32 	[%rd98+60], %f8096;
	ld.f32 	%f8097, [%rd94+64];
	add.f32 	%f8098, %f8097, %f7970;
	st.f32 	[%rd98+64], %f8098;
	ld.f32 	%f8099, [%rd94+68];
	add.f32 	%f8100, %f8099, %f7972;
	st.f32 	[%rd98+68], %f8100;
	ld.f32 	%f8101, [%rd94+72];
	add.f32 	%f8102, %f8101, %f7974;
	st.f32 	[%rd98+72], %f8102;
	ld.f32 	%f8103, [%rd94+76];
	add.f32 	%f8104, %f8103, %f7976;
	st.f32 	[%rd98+76], %f8104;
	ld.f32 	%f8105, [%rd94+80];
	add.f32 	%f8106, %f8105, %f7978;
	st.f32 	[%rd98+80], %f8106;
	ld.f32 	%f8107, [%rd94+84];
	add.f32 	%f8108, %f8107, %f7980;
	st.f32 	[%rd98+84], %f8108;
	ld.f32 	%f8109, [%rd94+88];
	add.f32 	%f8110, %f8109, %f7982;
	st.f32 	[%rd98+88], %f8110;
	ld.f32 	%f8111, [%rd94+92];
	add.f32 	%f8112, %f8111, %f7984;
	st.f32 	[%rd98+92], %f8112;
	ld.f32 	%f8113, [%rd94+96];
	add.f32 	%f8114, %f8113, %f7986;
	st.f32 	[%rd98+96], %f8114;
	ld.f32 	%f8115, [%rd94+100];
	add.f32 	%f8116, %f8115, %f7988;
	st.f32 	[%rd98+100], %f8116;
	ld.f32 	%f8117, [%rd94+104];
	add.f32 	%f8118, %f8117, %f7990;
	st.f32 	[%rd98+104], %f8118;
	ld.f32 	%f8119, [%rd94+108];
	add.f32 	%f8120, %f8119, %f7992;
	st.f32 	[%rd98+108], %f8120;
	ld.f32 	%f8121, [%rd94+112];
	add.f32 	%f8122, %f8121, %f7994;
	st.f32 	[%rd98+112], %f8122;
	ld.f32 	%f8123, [%rd94+116];
	add.f32 	%f8124, %f8123, %f7996;
	st.f32 	[%rd98+116], %f8124;
	ld.f32 	%f8125, [%rd94+120];
	add.f32 	%f8126, %f8125, %f7998;
	st.f32 	[%rd98+120], %f8126;
	ld.f32 	%f8127, [%rd94+124];
	add.f32 	%f8128, %f8127, %f8000;
	st.f32 	[%rd98+124], %f8128;
	ld.f32 	%f8129, [%rd94+128];
	add.f32 	%f8130, %f8129, %f8002;
	st.f32 	[%rd98+128], %f8130;
	ld.f32 	%f8131, [%rd94+132];
	add.f32 	%f8132, %f8131, %f8004;
	st.f32 	[%rd98+132], %f8132;
	ld.f32 	%f8133, [%rd94+136];
	add.f32 	%f8134, %f8133, %f8006;
	st.f32 	[%rd98+136], %f8134;
	ld.f32 	%f8135, [%rd94+140];
	add.f32 	%f8136, %f8135, %f8008;
	st.f32 	[%rd98+140], %f8136;
	ld.f32 	%f8137, [%rd94+144];
	add.f32 	%f8138, %f8137, %f8010;
	st.f32 	[%rd98+144], %f8138;
	ld.f32 	%f8139, [%rd94+148];
	add.f32 	%f8140, %f8139, %f8012;
	st.f32 	[%rd98+148], %f8140;
	ld.f32 	%f8141, [%rd94+152];
	add.f32 	%f8142, %f8141, %f8014;
	st.f32 	[%rd98+152], %f8142;
	ld.f32 	%f8143, [%rd94+156];
	add.f32 	%f8144, %f8143, %f8016;
	st.f32 	[%rd98+156], %f8144;
	ld.f32 	%f8145, [%rd94+160];
	add.f32 	%f8146, %f8145, %f8018;
	st.f32 	[%rd98+160], %f8146;
	ld.f32 	%f8147, [%rd94+164];
	add.f32 	%f8148, %f8147, %f8020;
	st.f32 	[%rd98+164], %f8148;
	ld.f32 	%f8149, [%rd94+168];
	add.f32 	%f8150, %f8149, %f8022;
	st.f32 	[%rd98+168], %f8150;
	ld.f32 	%f8151, [%rd94+172];
	add.f32 	%f8152, %f8151, %f8024;
	st.f32 	[%rd98+172], %f8152;
	ld.f32 	%f8153, [%rd94+176];
	add.f32 	%f8154, %f8153, %f8026;
	st.f32 	[%rd98+176], %f8154;
	ld.f32 	%f8155, [%rd94+180];
	add.f32 	%f8156, %f8155, %f8028;
	st.f32 	[%rd98+180], %f8156;
	ld.f32 	%f8157, [%rd94+184];
	add.f32 	%f8158, %f8157, %f8030;
	st.f32 	[%rd98+184], %f8158;
	ld.f32 	%f8159, [%rd94+188];
	add.f32 	%f8160, %f8159, %f8032;
	st.f32 	[%rd98+188], %f8160;
	ld.f32 	%f8161, [%rd94+192];
	add.f32 	%f8162, %f8161, %f8034;
	st.f32 	[%rd98+192], %f8162;
	ld.f32 	%f8163, [%rd94+196];
	add.f32 	%f8164, %f8163, %f8036;
	st.f32 	[%rd98+196], %f8164;
	ld.f32 	%f8165, [%rd94+200];
	add.f32 	%f8166, %f8165, %f8038;
	st.f32 	[%rd98+200], %f8166;
	ld.f32 	%f8167, [%rd94+204];
	add.f32 	%f8168, %f8167, %f8040;
	st.f32 	[%rd98+204], %f8168;
	ld.f32 	%f8169, [%rd94+208];
	add.f32 	%f8170, %f8169, %f8042;
	st.f32 	[%rd98+208], %f8170;
	ld.f32 	%f8171, [%rd94+212];
	add.f32 	%f8172, %f8171, %f8044;
	st.f32 	[%rd98+212], %f8172;
	ld.f32 	%f8173, [%rd94+216];
	add.f32 	%f8174, %f8173, %f8046;
	st.f32 	[%rd98+216], %f8174;
	ld.f32 	%f8175, [%rd94+220];
	add.f32 	%f8176, %f8175, %f8048;
	st.f32 	[%rd98+220], %f8176;
	ld.f32 	%f8177, [%rd94+224];
	add.f32 	%f8178, %f8177, %f8050;
	st.f32 	[%rd98+224], %f8178;
	ld.f32 	%f8179, [%rd94+228];
	add.f32 	%f8180, %f8179, %f8052;
	st.f32 	[%rd98+228], %f8180;
	ld.f32 	%f8181, [%rd94+232];
	add.f32 	%f8182, %f8181, %f8054;
	st.f32 	[%rd98+232], %f8182;
	ld.f32 	%f8183, [%rd94+236];
	add.f32 	%f8184, %f8183, %f8056;
	st.f32 	[%rd98+236], %f8184;
	ld.f32 	%f8185, [%rd94+240];
	add.f32 	%f8186, %f8185, %f8058;
	st.f32 	[%rd98+240], %f8186;
	ld.f32 	%f8187, [%rd94+244];
	add.f32 	%f8188, %f8187, %f8060;
	st.f32 	[%rd98+244], %f8188;
	ld.f32 	%f8189, [%rd94+248];
	add.f32 	%f8190, %f8189, %f8062;
	st.f32 	[%rd98+248], %f8190;
	ld.f32 	%f8191, [%rd94+252];
	add.f32 	%f8192, %f8191, %f8064;
	st.f32 	[%rd98+252], %f8192;
	bra.uni 	$L__BB17_64;
$L__BB17_23:
	// begin inline asm
	mov.u32 %r116, %laneid;
	// end inline asm
	and.b32  	%r127, %r1, 992;
	add.s32 	%r128, %r127, 32;
	setp.gt.s32 	%p20, %r128, %r57;
	not.b32 	%r129, %r127;
	add.s32 	%r130, %r57, %r129;
	selp.b32 	%r125, %r130, 31, %p20;
	mov.b64 	{%r118, %r123}, %rd98;
	mov.b32 	%r124, 1;
	mov.b32 	%r126, -1;
	// begin inline asm
	shfl.sync.down.b32 %r117, %r118, %r124, %r125, %r126;
	// end inline asm
	// begin inline asm
	shfl.sync.down.b32 %r122, %r123, %r124, %r125, %r126;
	// end inline asm
	setp.ge.s32 	%p21, %r116, %r125;
	@%p21 bra 	$L__BB17_25;
	mov.b64 	%rd71, {%r117, %r122};
	ld.f32 	%f4737, [%rd71];
	ld.f32 	%f4738, [%rd98];
	add.f32 	%f4739, %f4737, %f4738;
	st.f32 	[%rd98], %f4739;
	ld.f32 	%f4740, [%rd71+4];
	ld.f32 	%f4741, [%rd98+4];
	add.f32 	%f4742, %f4740, %f4741;
	st.f32 	[%rd98+4], %f4742;
	ld.f32 	%f4743, [%rd71+8];
	ld.f32 	%f4744, [%rd98+8];
	add.f32 	%f4745, %f4743, %f4744;
	st.f32 	[%rd98+8], %f4745;
	ld.f32 	%f4746, [%rd71+12];
	ld.f32 	%f4747, [%rd98+12];
	add.f32 	%f4748, %f4746, %f4747;
	st.f32 	[%rd98+12], %f4748;
	ld.f32 	%f4749, [%rd71+16];
	ld.f32 	%f4750, [%rd98+16];
	add.f32 	%f4751, %f4749, %f4750;
	st.f32 	[%rd98+16], %f4751;
	ld.f32 	%f4752, [%rd71+20];
	ld.f32 	%f4753, [%rd98+20];
	add.f32 	%f4754, %f4752, %f4753;
	st.f32 	[%rd98+20], %f4754;
	ld.f32 	%f4755, [%rd71+24];
	ld.f32 	%f4756, [%rd98+24];
	add.f32 	%f4757, %f4755, %f4756;
	st.f32 	[%rd98+24], %f4757;
	ld.f32 	%f4758, [%rd71+28];
	ld.f32 	%f4759, [%rd98+28];
	add.f32 	%f4760, %f4758, %f4759;
	st.f32 	[%rd98+28], %f4760;
	ld.f32 	%f4761, [%rd71+32];
	ld.f32 	%f4762, [%rd98+32];
	add.f32 	%f4763, %f4761, %f4762;
	st.f32 	[%rd98+32], %f4763;
	ld.f32 	%f4764, [%rd71+36];
	ld.f32 	%f4765, [%rd98+36];
	add.f32 	%f4766, %f4764, %f4765;
	st.f32 	[%rd98+36], %f4766;
	ld.f32 	%f4767, [%rd71+40];
	ld.f32 	%f4768, [%rd98+40];
	add.f32 	%f4769, %f4767, %f4768;
	st.f32 	[%rd98+40], %f4769;
	ld.f32 	%f4770, [%rd71+44];
	ld.f32 	%f4771, [%rd98+44];
	add.f32 	%f4772, %f4770, %f4771;
	st.f32 	[%rd98+44], %f4772;
	ld.f32 	%f4773, [%rd71+48];
	ld.f32 	%f4774, [%rd98+48];
	add.f32 	%f4775, %f4773, %f4774;
	st.f32 	[%rd98+48], %f4775;
	ld.f32 	%f4776, [%rd71+52];
	ld.f32 	%f4777, [%rd98+52];
	add.f32 	%f4778, %f4776, %f4777;
	st.f32 	[%rd98+52], %f4778;
	ld.f32 	%f4779, [%rd71+56];
	ld.f32 	%f4780, [%rd98+56];
	add.f32 	%f4781, %f4779, %f4780;
	st.f32 	[%rd98+56], %f4781;
	ld.f32 	%f4782, [%rd71+60];
	ld.f32 	%f4783, [%rd98+60];
	add.f32 	%f4784, %f4782, %f4783;
	st.f32 	[%rd98+60], %f4784;
	ld.f32 	%f4785, [%rd71+64];
	ld.f32 	%f4786, [%rd98+64];
	add.f32 	%f4787, %f4785, %f4786;
	st.f32 	[%rd98+64], %f4787;
	ld.f32 	%f4788, [%rd71+68];
	ld.f32 	%f4789, [%rd98+68];
	add.f32 	%f4790, %f4788, %f4789;
	st.f32 	[%rd98+68], %f4790;
	ld.f32 	%f4791, [%rd71+72];
	ld.f32 	%f4792, [%rd98+72];
	add.f32 	%f4793, %f4791, %f4792;
	st.f32 	[%rd98+72], %f4793;
	ld.f32 	%f4794, [%rd71+76];
	ld.f32 	%f4795, [%rd98+76];
	add.f32 	%f4796, %f4794, %f4795;
	st.f32 	[%rd98+76], %f4796;
	ld.f32 	%f4797, [%rd71+80];
	ld.f32 	%f4798, [%rd98+80];
	add.f32 	%f4799, %f4797, %f4798;
	st.f32 	[%rd98+80], %f4799;
	ld.f32 	%f4800, [%rd71+84];
	ld.f32 	%f4801, [%rd98+84];
	add.f32 	%f4802, %f4800, %f4801;
	st.f32 	[%rd98+84], %f4802;
	ld.f32 	%f4803, [%rd71+88];
	ld.f32 	%f4804, [%rd98+88];
	add.f32 	%f4805, %f4803, %f4804;
	st.f32 	[%rd98+88], %f4805;
	ld.f32 	%f4806, [%rd71+92];
	ld.f32 	%f4807, [%rd98+92];
	add.f32 	%f4808, %f4806, %f4807;
	st.f32 	[%rd98+92], %f4808;
	ld.f32 	%f4809, [%rd71+96];
	ld.f32 	%f4810, [%rd98+96];
	add.f32 	%f4811, %f4809, %f4810;
	st.f32 	[%rd98+96], %f4811;
	ld.f32 	%f4812, [%rd71+100];
	ld.f32 	%f4813, [%rd98+100];
	add.f32 	%f4814, %f4812, %f4813;
	st.f32 	[%rd98+100], %f4814;
	ld.f32 	%f4815, [%rd71+104];
	ld.f32 	%f4816, [%rd98+104];
	add.f32 	%f4817, %f4815, %f4816;
	st.f32 	[%rd98+104], %f4817;
	ld.f32 	%f4818, [%rd71+108];
	ld.f32 	%f4819, [%rd98+108];
	add.f32 	%f4820, %f4818, %f4819;
	st.f32 	[%rd98+108], %f4820;
	ld.f32 	%f4821, [%rd71+112];
	ld.f32 	%f4822, [%rd98+112];
	add.f32 	%f4823, %f4821, %f4822;
	st.f32 	[%rd98+112], %f4823;
	ld.f32 	%f4824, [%rd71+116];
	ld.f32 	%f4825, [%rd98+116];
	add.f32 	%f4826, %f4824, %f4825;
	st.f32 	[%rd98+116], %f4826;
	ld.f32 	%f4827, [%rd71+120];
	ld.f32 	%f4828, [%rd98+120];
	add.f32 	%f4829, %f4827, %f4828;
	st.f32 	[%rd98+120], %f4829;
	ld.f32 	%f4830, [%rd71+124];
	ld.f32 	%f4831, [%rd98+124];
	add.f32 	%f4832, %f4830, %f4831;
	st.f32 	[%rd98+124], %f4832;
	ld.f32 	%f4833, [%rd71+128];
	ld.f32 	%f4834, [%rd98+128];
	add.f32 	%f4835, %f4833, %f4834;
	st.f32 	[%rd98+128], %f4835;
	ld.f32 	%f4836, [%rd71+132];
	ld.f32 	%f4837, [%rd98+132];
	add.f32 	%f4838, %f4836, %f4837;
	st.f32 	[%rd98+132], %f4838;
	ld.f32 	%f4839, [%rd71+136];
	ld.f32 	%f4840, [%rd98+136];
	add.f32 	%f4841, %f4839, %f4840;
	st.f32 	[%rd98+136], %f4841;
	ld.f32 	%f4842, [%rd71+140];
	ld.f32 	%f4843, [%rd98+140];
	add.f32 	%f4844, %f4842, %f4843;
	st.f32 	[%rd98+140], %f4844;
	ld.f32 	%f4845, [%rd71+144];
	ld.f32 	%f4846, [%rd98+144];
	add.f32 	%f4847, %f4845, %f4846;
	st.f32 	[%rd98+144], %f4847;
	ld.f32 	%f4848, [%rd71+148];
	ld.f32 	%f4849, [%rd98+148];
	add.f32 	%f4850, %f4848, %f4849;
	st.f32 	[%rd98+148], %f4850;
	ld.f32 	%f4851, [%rd71+152];
	ld.f32 	%f4852, [%rd98+152];
	add.f32 	%f4853, %f4851, %f4852;
	st.f32 	[%rd98+152], %f4853;
	ld.f32 	%f4854, [%rd71+156];
	ld.f32 	%f4855, [%rd98+156];
	add.f32 	%f4856, %f4854, %f4855;
	st.f32 	[%rd98+156], %f4856;
	ld.f32 	%f4857, [%rd71+160];
	ld.f32 	%f4858, [%rd98+160];
	add.f32 	%f4859, %f4857, %f4858;
	st.f32 	[%rd98+160], %f4859;
	ld.f32 	%f4860, [%rd71+164];
	ld.f32 	%f4861, [%rd98+164];
	add.f32 	%f4862, %f4860, %f4861;
	st.f32 	[%rd98+164], %f4862;
	ld.f32 	%f4863, [%rd71+168];
	ld.f32 	%f4864, [%rd98+168];
	add.f32 	%f4865, %f4863, %f4864;
	st.f32 	[%rd98+168], %f4865;
	ld.f32 	%f4866, [%rd71+172];
	ld.f32 	%f4867, [%rd98+172];
	add.f32 	%f4868, %f4866, %f4867;
	st.f32 	[%rd98+172], %f4868;
	ld.f32 	%f4869, [%rd71+176];
	ld.f32 	%f4870, [%rd98+176];
	add.f32 	%f4871, %f4869, %f4870;
	st.f32 	[%rd98+176], %f4871;
	ld.f32 	%f4872, [%rd71+180];
	ld.f32 	%f4873, [%rd98+180];
	add.f32 	%f4874, %f4872, %f4873;
	st.f32 	[%rd98+180], %f4874;
	ld.f32 	%f4875, [%rd71+184];
	ld.f32 	%f4876, [%rd98+184];
	add.f32 	%f4877, %f4875, %f4876;
	st.f32 	[%rd98+184], %f4877;
	ld.f32 	%f4878, [%rd71+188];
	ld.f32 	%f4879, [%rd98+188];
	add.f32 	%f4880, %f4878, %f4879;
	st.f32 	[%rd98+188], %f4880;
	ld.f32 	%f4881, [%rd71+192];
	ld.f32 	%f4882, [%rd98+192];
	add.f32 	%f4883, %f4881, %f4882;
	st.f32 	[%rd98+192], %f4883;
	ld.f32 	%f4884, [%rd71+196];
	ld.f32 	%f4885, [%rd98+196];
	add.f32 	%f4886, %f4884, %f4885;
	st.f32 	[%rd98+196], %f4886;
	ld.f32 	%f4887, [%rd71+200];
	ld.f32 	%f4888, [%rd98+200];
	add.f32 	%f4889, %f4887, %f4888;
	st.f32 	[%rd98+200], %f4889;
	ld.f32 	%f4890, [%rd71+204];
	ld.f32 	%f4891, [%rd98+204];
	add.f32 	%f4892, %f4890, %f4891;
	st.f32 	[%rd98+204], %f4892;
	ld.f32 	%f4893, [%rd71+208];
	ld.f32 	%f4894, [%rd98+208];
	add.f32 	%f4895, %f4893, %f4894;
	st.f32 	[%rd98+208], %f4895;
	ld.f32 	%f4896, [%rd71+212];
	ld.f32 	%f4897, [%rd98+212];
	add.f32 	%f4898, %f4896, %f4897;
	st.f32 	[%rd98+212], %f4898;
	ld.f32 	%f4899, [%rd71+216];
	ld.f32 	%f4900, [%rd98+216];
	add.f32 	%f4901, %f4899, %f4900;
	st.f32 	[%rd98+216], %f4901;
	ld.f32 	%f4902, [%rd71+220];
	ld.f32 	%f4903, [%rd98+220];
	add.f32 	%f4904, %f4902, %f4903;
	st.f32 	[%rd98+220], %f4904;
	ld.f32 	%f4905, [%rd71+224];
	ld.f32 	%f4906, [%rd98+224];
	add.f32 	%f4907, %f4905, %f4906;
	st.f32 	[%rd98+224], %f4907;
	ld.f32 	%f4908, [%rd71+228];
	ld.f32 	%f4909, [%rd98+228];
	add.f32 	%f4910, %f4908, %f4909;
	st.f32 	[%rd98+228], %f4910;
	ld.f32 	%f4911, [%rd71+232];
	ld.f32 	%f4912, [%rd98+232];
	add.f32 	%f4913, %f4911, %f4912;
	st.f32 	[%rd98+232], %f4913;
	ld.f32 	%f4914, [%rd71+236];
	ld.f32 	%f4915, [%rd98+236];
	add.f32 	%f4916, %f4914, %f4915;
	st.f32 	[%rd98+236], %f4916;
	ld.f32 	%f4917, [%rd71+240];
	ld.f32 	%f4918, [%rd98+240];
	add.f32 	%f4919, %f4917, %f4918;
	st.f32 	[%rd98+240], %f4919;
	ld.f32 	%f4920, [%rd71+244];
	ld.f32 	%f4921, [%rd98+244];
	add.f32 	%f4922, %f4920, %f4921;
	st.f32 	[%rd98+244], %f4922;
	ld.f32 	%f4923, [%rd71+248];
	ld.f32 	%f4924, [%rd98+248];
	add.f32 	%f4925, %f4923, %f4924;
	st.f32 	[%rd98+248], %f4925;
	ld.f32 	%f4926, [%rd71+252];
	ld.f32 	%f4927, [%rd98+252];
	add.f32 	%f4928, %f4926, %f4927;
	st.f32 	[%rd98+252], %f4928;
$L__BB17_25:
	mov.b32 	%r138, 2;
	mov.b32 	%r140, -1;
	// begin inline asm
	shfl.sync.down.b32 %r131, %r118, %r138, %r125, %r140;
	// end inline asm
	// begin inline asm
	shfl.sync.down.b32 %r136, %r123, %r138, %r125, %r140;
	// end inline asm
	add.s32 	%r141, %r116, 2;
	setp.gt.s32 	%p22, %r141, %r125;
	@%p22 bra 	$L__BB17_27;
	mov.b64 	%rd72, {%r131, %r136};
	ld.f32 	%f4929, [%rd72];
	ld.f32 	%f4930, [%rd98];
	add.f32 	%f4931, %f4929, %f4930;
	st.f32 	[%rd98], %f4931;
	ld.f32 	%f4932, [%rd72+4];
	ld.f32 	%f4933, [%rd98+4];
	add.f32 	%f4934, %f4932, %f4933;
	st.f32 	[%rd98+4], %f4934;
	ld.f32 	%f4935, [%rd72+8];
	ld.f32 	%f4936, [%rd98+8];
	add.f32 	%f4937, %f4935, %f4936;
	st.f32 	[%rd98+8], %f4937;
	ld.f32 	%f4938, [%rd72+12];
	ld.f32 	%f4939, [%rd98+12];
	add.f32 	%f4940, %f4938, %f4939;
	st.f32 	[%rd98+12], %f4940;
	ld.f32 	%f4941, [%rd72+16];
	ld.f32 	%f4942, [%rd98+16];
	add.f32 	%f4943, %f4941, %f4942;
	st.f32 	[%rd98+16], %f4943;
	ld.f32 	%f4944, [%rd72+20];
	ld.f32 	%f4945, [%rd98+20];
	add.f32 	%f4946, %f4944, %f4945;
	st.f32 	[%rd98+20], %f4946;
	ld.f32 	%f4947, [%rd72+24];
	ld.f32 	%f4948, [%rd98+24];
	add.f32 	%f4949, %f4947, %f4948;
	st.f32 	[%rd98+24], %f4949;
	ld.f32 	%f4950, [%rd72+28];
	ld.f32 	%f4951, [%rd98+28];
	add.f32 	%f4952, %f4950, %f4951;
	st.f32 	[%rd98+28], %f4952;
	ld.f32 	%f4953, [%rd72+32];
	ld.f32 	%f4954, [%rd98+32];
	add.f32 	%f4955, %f4953, %f4954;
	st.f32 	[%rd98+32], %f4955;
	ld.f32 	%f4956, [%rd72+36];
	ld.f32 	%f4957, [%rd98+36];
	add.f32 	%f4958, %f4956, %f4957;
	st.f32 	[%rd98+36], %f4958;
	ld.f32 	%f4959, [%rd72+40];
	ld.f32 	%f4960, [%rd98+40];
	add.f32 	%f4961, %f4959, %f4960;
	st.f32 	[%rd98+40], %f4961;
	ld.f32 	%f4962, [%rd72+44];
	ld.f32 	%f4963, [%rd98+44];
	add.f32 	%f4964, %f4962, %f4963;
	st.f32 	[%rd98+44], %f4964;
	ld.f32 	%f4965, [%rd72+48];
	ld.f32 	%f4966, [%rd98+48];
	add.f32 	%f4967, %f4965, %f4966;
	st.f32 	[%rd98+48], %f4967;
	ld.f32 	%f4968, [%rd72+52];
	ld.f32 	%f4969, [%rd98+52];
	add.f32 	%f4970, %f4968, %f4969;
	st.f32 	[%rd98+52], %f4970;
	ld.f32 	%f4971, [%rd72+56];
	ld.f32 	%f4972, [%rd98+56];
	add.f32 	%f4973, %f4971, %f4972;
	st.f32 	[%rd98+56], %f4973;
	ld.f32 	%f4974, [%rd72+60];
	ld.f32 	%f4975, [%rd98+60];
	add.f32 	%f4976, %f4974, %f4975;
	st.f32 	[%rd98+60], %f4976;
	ld.f32 	%f4977, [%rd72+64];
	ld.f32 	%f4978, [%rd98+64];
	add.f32 	%f4979, %f4977, %f4978;
	st.f32 	[%rd98+64], %f4979;
	ld.f32 	%f4980, [%rd72+68];
	ld.f32 	%f4981, [%rd98+68];
	add.f32 	%f4982, %f4980, %f4981;
	st.f32 	[%rd98+68], %f4982;
	ld.f32 	%f4983, [%rd72+72];
	ld.f32 	%f4984, [%rd98+72];
	add.f32 	%f4985, %f4983, %f4984;
	st.f32 	[%rd98+72], %f4985;
	ld.f32 	%f4986, [%rd72+76];
	ld.f32 	%f4987, [%rd98+76];
	add.f32 	%f4988, %f4986, %f4987;
	st.f32 	[%rd98+76], %f4988;
	ld.f32 	%f4989, [%rd72+80];
	ld.f32 	%f4990, [%rd98+80];
	add.f32 	%f4991, %f4989, %f4990;
	st.f32 	[%rd98+80], %f4991;
	ld.f32 	%f4992, [%rd72+84];
	ld.f32 	%f4993, [%rd98+84];
	add.f32 	%f4994, %f4992, %f4993;
	st.f32 	[%rd98+84], %f4994;
	ld.f32 	%f4995, [%rd72+88];
	ld.f32 	%f4996, [%rd98+88];
	add.f32 	%f4997, %f4995, %f4996;
	st.f32 	[%rd98+88], %f4997;
	ld.f32 	%f4998, [%rd72+92];
	ld.f32 	%f4999, [%rd98+92];
	add.f32 	%f5000, %f4998, %f4999;
	st.f32 	[%rd98+92], %f5000;
	ld.f32 	%f5001, [%rd72+96];
	ld.f32 	%f5002, [%rd98+96];
	add.f32 	%f5003, %f5001, %f5002;
	st.f32 	[%rd98+96], %f5003;
	ld.f32 	%f5004, [%rd72+100];
	ld.f32 	%f5005, [%rd98+100];
	add.f32 	%f5006, %f5004, %f5005;
	st.f32 	[%rd98+100], %f5006;
	ld.f32 	%f5007, [%rd72+104];
	ld.f32 	%f5008, [%rd98+104];
	add.f32 	%f5009, %f5007, %f5008;
	st.f32 	[%rd98+104], %f5009;
	ld.f32 	%f5010, [%rd72+108];
	ld.f32 	%f5011, [%rd98+108];
	add.f32 	%f5012, %f5010, %f5011;
	st.f32 	[%rd98+108], %f5012;
	ld.f32 	%f5013, [%rd72+112];
	ld.f32 	%f5014, [%rd98+112];
	add.f32 	%f5015, %f5013, %f5014;
	st.f32 	[%rd98+112], %f5015;
	ld.f32 	%f5016, [%rd72+116];
	ld.f32 	%f5017, [%rd98+116];
	add.f32 	%f5018, %f5016, %f5017;
	st.f32 	[%rd98+116], %f5018;
	ld.f32 	%f5019, [%rd72+120];
	ld.f32 	%f5020, [%rd98+120];
	add.f32 	%f5021, %f5019, %f5020;
	st.f32 	[%rd98+120], %f5021;
	ld.f32 	%f5022, [%rd72+124];
	ld.f32 	%f5023, [%rd98+124];
	add.f32 	%f5024, %f5022, %f5023;
	st.f32 	[%rd98+124], %f5024;
	ld.f32 	%f5025, [%rd72+128];
	ld.f32 	%f5026, [%rd98+128];
	add.f32 	%f5027, %f5025, %f5026;
	st.f32 	[%rd98+128], %f5027;
	ld.f32 	%f5028, [%rd72+132];
	ld.f32 	%f5029, [%rd98+132];
	add.f32 	%f5030, %f5028, %f5029;
	st.f32 	[%rd98+132], %f5030;
	ld.f32 	%f5031, [%rd72+136];
	ld.f32 	%f5032, [%rd98+136];
	add.f32 	%f5033, %f5031, %f5032;
	st.f32 	[%rd98+136], %f5033;
	ld.f32 	%f5034, [%rd72+140];
	ld.f32 	%f5035, [%rd98+140];
	add.f32 	%f5036, %f5034, %f5035;
	st.f32 	[%rd98+140], %f5036;
	ld.f32 	%f5037, [%rd72+144];
	ld.f32 	%f5038, [%rd98+144];
	add.f32 	%f5039, %f5037, %f5038;
	st.f32 	[%rd98+144], %f5039;
	ld.f32 	%f5040, [%rd72+148];
	ld.f32 	%f5041, [%rd98+148];
	add.f32 	%f5042, %f5040, %f5041;
	st.f32 	[%rd98+148], %f5042;
	ld.f32 	%f5043, [%rd72+152];
	ld.f32 	%f5044, [%rd98+152];
	add.f32 	%f5045, %f5043, %f5044;
	st.f32 	[%rd98+152], %f5045;
	ld.f32 	%f5046, [%rd72+156];
	ld.f32 	%f5047, [%rd98+156];
	add.f32 	%f5048, %f5046, %f5047;
	st.f32 	[%rd98+156], %f5048;
	ld.f32 	%f5049, [%rd72+160];
	ld.f32 	%f5050, [%rd98+160];
	add.f32 	%f5051, %f5049, %f5050;
	st.f32 	[%rd98+160], %f5051;
	ld.f32 	%f5052, [%rd72+164];
	ld.f32 	%f5053, [%rd98+164];
	add.f32 	%f5054, %f5052, %f5053;
	st.f32 	[%rd98+164], %f5054;
	ld.f32 	%f5055, [%rd72+168];
	ld.f32 	%f5056, [%rd98+168];
	add.f32 	%f5057, %f5055, %f5056;
	st.f32 	[%rd98+168], %f5057;
	ld.f32 	%f5058, [%rd72+172];
	ld.f32 	%f5059, [%rd98+172];
	add.f32 	%f5060, %f5058, %f5059;
	st.f32 	[%rd98+172], %f5060;
	ld.f32 	%f5061, [%rd72+176];
	ld.f32 	%f5062, [%rd98+176];
	add.f32 	%f5063, %f5061, %f5062;
	st.f32 	[%rd98+176], %f5063;
	ld.f32 	%f5064, [%rd72+180];
	ld.f32 	%f5065, [%rd98+180];
	add.f32 	%f5066, %f5064, %f5065;
	st.f32 	[%rd98+180], %f5066;
	ld.f32 	%f5067, [%rd72+184];
	ld.f32 	%f5068, [%rd98+184];
	add.f32 	%f5069, %f5067, %f5068;
	st.f32 	[%rd98+184], %f5069;
	ld.f32 	%f5070, [%rd72+188];
	ld.f32 	%f5071, [%rd98+188];
	add.f32 	%f5072, %f5070, %f5071;
	st.f32 	[%rd98+188], %f5072;
	ld.f32 	%f5073, [%rd72+192];
	ld.f32 	%f5074, [%rd98+192];
	add.f32 	%f5075, %f5073, %f5074;
	st.f32 	[%rd98+192], %f5075;
	ld.f32 	%f5076, [%rd72+196];
	ld.f32 	%f5077, [%rd98+196];
	add.f32 	%f5078, %f5076, %f5077;
	st.f32 	[%rd98+196], %f5078;
	ld.f32 	%f5079, [%rd72+200];
	ld.f32 	%f5080, [%rd98+200];
	add.f32 	%f5081, %f5079, %f5080;
	st.f32 	[%rd98+200], %f5081;
	ld.f32 	%f5082, [%rd72+204];
	ld.f32 	%f5083, [%rd98+204];
	add.f32 	%f5084, %f5082, %f5083;
	st.f32 	[%rd98+204], %f5084;
	ld.f32 	%f5085, [%rd72+208];
	ld.f32 	%f5086, [%rd98+208];
	add.f32 	%f5087, %f5085, %f5086;
	st.f32 	[%rd98+208], %f5087;
	ld.f32 	%f5088, [%rd72+212];
	ld.f32 	%f5089, [%rd98+212];
	add.f32 	%f5090, %f5088, %f5089;
	st.f32 	[%rd98+212], %f5090;
	ld.f32 	%f5091, [%rd72+216];
	ld.f32 	%f5092, [%rd98+216];
	add.f32 	%f5093, %f5091, %f5092;
	st.f32 	[%rd98+216], %f5093;
	ld.f32 	%f5094, [%rd72+220];
	ld.f32 	%f5095, [%rd98+220];
	add.f32 	%f5096, %f5094, %f5095;
	st.f32 	[%rd98+220], %f5096;
	ld.f32 	%f5097, [%rd72+224];
	ld.f32 	%f5098, [%rd98+224];
	add.f32 	%f5099, %f5097, %f5098;
	st.f32 	[%rd98+224], %f5099;
	ld.f32 	%f5100, [%rd72+228];
	ld.f32 	%f5101, [%rd98+228];
	add.f32 	%f5102, %f5100, %f5101;
	st.f32 	[%rd98+228], %f5102;
	ld.f32 	%f5103, [%rd72+232];
	ld.f32 	%f5104, [%rd98+232];
	add.f32 	%f5105, %f5103, %f5104;
	st.f32 	[%rd98+232], %f5105;
	ld.f32 	%f5106, [%rd72+236];
	ld.f32 	%f5107, [%rd98+236];
	add.f32 	%f5108, %f5106, %f5107;
	st.f32 	[%rd98+236], %f5108;
	ld.f32 	%f5109, [%rd72+240];
	ld.f32 	%f5110, [%rd98+240];
	add.f32 	%f5111, %f5109, %f5110;
	st.f32 	[%rd98+240], %f5111;
	ld.f32 	%f5112, [%rd72+244];
	ld.f32 	%f5113, [%rd98+244];
	add.f32 	%f5114, %f5112, %f5113;
	st.f32 	[%rd98+244], %f5114;
	ld.f32 	%f5115, [%rd72+248];
	ld.f32 	%f5116, [%rd98+248];
	add.f32 	%f5117, %f5115, %f5116;
	st.f32 	[%rd98+248], %f5117;
	ld.f32 	%f5118, [%rd72+252];
	ld.f32 	%f5119, [%rd98+252];
	add.f32 	%f5120, %f5118, %f5119;
	st.f32 	[%rd98+252], %f5120;
$L__BB17_27:
	mov.b32 	%r149, 4;
	mov.b32 	%r151, -1;
	// begin inline asm
	shfl.sync.down.b32 %r142, %r118, %r149, %r125, %r151;
	// end inline asm
	// begin inline asm
	shfl.sync.down.b32 %r147, %r123, %r149, %r125, %r151;
	// end inline asm
	add.s32 	%r152, %r116, 4;
	setp.gt.s32 	%p23, %r152, %r125;
	@%p23 bra 	$L__BB17_29;
	mov.b64 	%rd73, {%r142, %r147};
	ld.f32 	%f5121, [%rd73];
	ld.f32 	%f5122, [%rd98];
	add.f32 	%f5123, %f5121, %f5122;
	st.f32 	[%rd98], %f5123;
	ld.f32 	%f5124, [%rd73+4];
	ld.f32 	%f5125, [%rd98+4];
	add.f32 	%f5126, %f5124, %f5125;
	st.f32 	[%rd98+4], %f5126;
	ld.f32 	%f5127, [%rd73+8];
	ld.f32 	%f5128, [%rd98+8];
	add.f32 	%f5129, %f5127, %f5128;
	st.f32 	[%rd98+8], %f5129;
	ld.f32 	%f5130, [%rd73+12];
	ld.f32 	%f5131, [%rd98+12];
	add.f32 	%f5132, %f5130, %f5131;
	st.f32 	[%rd98+12], %f5132;
	ld.f32 	%f5133, [%rd73+16];
	ld.f32 	%f5134, [%rd98+16];
	add.f32 	%f5135, %f5133, %f5134;
	st.f32 	[%rd98+16], %f5135;
	ld.f32 	%f5136, [%rd73+20];
	ld.f32 	%f5137, [%rd98+20];
	add.f32 	%f5138, %f5136, %f5137;
	st.f32 	[%rd98+20], %f5138;
	ld.f32 	%f5139, [%rd73+24];
	ld.f32 	%f5140, [%rd98+24];
	add.f32 	%f5141, %f5139, %f5140;
	st.f32 	[%rd98+24], %f5141;
	ld.f32 	%f5142, [%rd73+28];
	ld.f32 	%f5143, [%rd98+28];
	add.f32 	%f5144, %f5142, %f5143;
	st.f32 	[%rd98+28], %f5144;
	ld.f32 	%f5145, [%rd73+32];
	ld.f32 	%f5146, [%rd98+32];
	add.f32 	%f5147, %f5145, %f5146;
	st.f32 	[%rd98+32], %f5147;
	ld.f32 	%f5148, [%rd73+36];
	ld.f32 	%f5149, [%rd98+36];
	add.f32 	%f5150, %f5148, %f5149;
	st.f32 	[%rd98+36], %f5150;
	ld.f32 	%f5151, [%rd73+40];
	ld.f32 	%f5152, [%rd98+40];
	add.f32 	%f5153, %f5151, %f5152;
	st.f32 	[%rd98+40], %f5153;
	ld.f32 	%f5154, [%rd73+44];
	ld.f32 	%f5155, [%rd98+44];
	add.f32 	%f5156, %f5154, %f5155;
	st.f32 	[%rd98+44], %f5156;
	ld.f32 	%f5157, [%rd73+48];
	ld.f32 	%f5158, [%rd98+48];
	add.f32 	%f5159, %f5157, %f5158;
	st.f32 	[%rd98+48], %f5159;
	ld.f32 	%f5160, [%rd73+52];
	ld.f32 	%f5161, [%rd98+52];
	add.f32 	%f5162, %f5160, %f5161;
	st.f32 	[%rd98+52], %f5162;
	ld.f32 	%f5163, [%rd73+56];
	ld.f32 	%f5164, [%rd98+56];
	add.f32 	%f5165, %f5163, %f5164;
	st.f32 	[%rd98+56], %f5165;
	ld.f32 	%f5166, [%rd73+60];
	ld.f32 	%f5167, [%rd98+60];
	add.f32 	%f5168, %f5166, %f5167;
	st.f32 	[%rd98+60], %f5168;
	ld.f32 	%f5169, [%rd73+64];
	ld.f32 	%f5170, [%rd98+64];
	add.f32 	%f5171, %f5169, %f5170;
	st.f32 	[%rd98+64], %f5171;
	ld.f32 	%f5172, [%rd73+68];
	ld.f32 	%f5173, [%rd98+68];
	add.f32 	%f5174, %f5172, %f5173;
	st.f32 	[%rd98+68], %f5174;
	ld.f32 	%f5175, [%rd73+72];
	ld.f32 	%f5176, [%rd98+72];
	add.f32 	%f5177, %f5175, %f5176;
	st.f32 	[%rd98+72], %f5177;
	ld.f32 	%f5178, [%rd73+76];
	ld.f32 	%f5179, [%rd98+76];
	add.f32 	%f5180, %f5178, %f5179;
	st.f32 	[%rd98+76], %f5180;
	ld.f32 	%f5181, [%rd73+80];
	ld.f32 	%f5182, [%rd98+80];
	add.f32 	%f5183, %f5181, %f5182;
	st.f32 	[%rd98+80], %f5183;
	ld.f32 	%f5184, [%rd73+84];
	ld.f32 	%f5185, [%rd98+84];
	add.f32 	%f5186, %f5184, %f5185;
	st.f32 	[%rd98+84], %f5186;
	ld.f32 	%f5187, [%rd73+88];
	ld.f32 	%f5188, [%rd98+88];
	add.f32 	%f5189, %f5187, %f5188;
	st.f32 	[%rd98+88], %f5189;
	ld.f32 	%f5190, [%rd73+92];
	ld.f32 	%f5191, [%rd98+92];
	add.f32 	%f5192, %f5190, %f5191;
	st.f32 	[%rd98+92], %f5192;
	ld.f32 	%f5193, [%rd73+96];
	ld.f32 	%f5194, [%rd98+96];
	add.f32 	%f5195, %f5193, %f5194;
	st.f32 	[%rd98+96], %f5195;
	ld.f32 	%f5196, [%rd73+100];
	ld.f32 	%f5197, [%rd98+100];
	add.f32 	%f5198, %f5196, %f5197;
	st.f32 	[%rd98+100], %f5198;
	ld.f32 	%f5199, [%rd73+104];
	ld.f32 	%f5200, [%rd98+104];
	add.f32 	%f5201, %f5199, %f5200;
	st.f32 	[%rd98+104], %f5201;
	ld.f32 	%f5202, [%rd73+108];
	ld.f32 	%f5203, [%rd98+108];
	add.f32 	%f5204, %f5202, %f5203;
	st.f32 	[%rd98+108], %f5204;
	ld.f32 	%f5205, [%rd73+112];
	ld.f32 	%f5206, [%rd98+112];
	add.f32 	%f5207, %f5205, %f5206;
	st.f32 	[%rd98+112], %f5207;
	ld.f32 	%f5208, [%rd73+116];
	ld.f32 	%f5209, [%rd98+116];
	add.f32 	%f5210, %f5208, %f5209;
	st.f32 	[%rd98+116], %f5210;
	ld.f32 	%f5211, [%rd73+120];
	ld.f32 	%f5212, [%rd98+120];
	add.f32 	%f5213, %f5211, %f5212;
	st.f32 	[%rd98+120], %f5213;
	ld.f32 	%f5214, [%rd73+124];
	ld.f32 	%f5215, [%rd98+124];
	add.f32 	%f5216, %f5214, %f5215;
	st.f32 	[%rd98+124], %f5216;
	ld.f32 	%f5217, [%rd73+128];
	ld.f32 	%f5218, [%rd98+128];
	add.f32 	%f5219, %f5217, %f5218;
	st.f32 	[%rd98+128], %f5219;
	ld.f32 	%f5220, [%rd73+132];
	ld.f32 	%f5221, [%rd98+132];
	add.f32 	%f5222, %f5220, %f5221;
	st.f32 	[%rd98+132], %f5222;
	ld.f32 	%f5223, [%rd73+136];
	ld.f32 	%f5224, [%rd98+136];
	add.f32 	%f5225, %f5223, %f5224;
	st.f32 	[%rd98+136], %f5225;
	ld.f32 	%f5226, [%rd73+140];
	ld.f32 	%f5227, [%rd98+140];
	add.f32 	%f5228, %f5226, %f5227;
	st.f32 	[%rd98+140], %f5228;
	ld.f32 	%f5229, [%rd73+144];
	ld.f32 	%f5230, [%rd98+144];
	add.f32 	%f5231, %f5229, %f5230;
	st.f32 	[%rd98+144], %f5231;
	ld.f32 	%f5232, [%rd73+148];
	ld.f32 	%f5233, [%rd98+148];
	add.f32 	%f5234, %f5232, %f5233;
	st.f32 	[%rd98+148], %f5234;
	ld.f32 	%f5235, [%rd73+152];
	ld.f32 	%f5236, [%rd98+152];
	add.f32 	%f5237, %f5235, %f5236;
	st.f32 	[%rd98+152], %f5237;
	ld.f32 	%f5238, [%rd73+156];
	ld.f32 	%f5239, [%rd98+156];
	add.f32 	%f5240, %f5238, %f5239;
	st.f32 	[%rd98+156], %f5240;
	ld.f32 	%f5241, [%rd73+160];
	ld.f32 	%f5242, [%rd98+160];
	add.f32 	%f5243, %f5241, %f5242;
	st.f32 	[%rd98+160], %f5243;
	ld.f32 	%f5244, [%rd73+164];
	ld.f32 	%f5245, [%rd98+164];
	add.f32 	%f5246, %f5244, %f5245;
	st.f32 	[%rd98+164], %f5246;
	ld.f32 	%f5247, [%rd73+168];
	ld.f32 	%f5248, [%rd98+168];
	add.f32 	%f5249, %f5247, %f5248;
	st.f32 	[%rd98+168], %f5249;
	ld.f32 	%f5250, [%rd73+172];
	ld.f32 	%f5251, [%rd98+172];
	add.f32 	%f5252, %f5250, %f5251;
	st.f32 	[%rd98+172], %f5252;
	ld.f32 	%f5253, [%rd73+176];
	ld.f32 	%f5254, [%rd98+176];
	add.f32 	%f5255, %f5253, %f5254;
	st.f32 	[%rd98+176], %f5255;
	ld.f32 	%f5256, [%rd73+180];
	ld.f32 	%f5257, [%rd98+180];
	add.f32 	%f5258, %f5256, %f5257;
	st.f32 	[%rd98+180], %f5258;
	ld.f32 	%f5259, [%rd73+184];
	ld.f32 	%f5260, [%rd98+184];
	add.f32 	%f5261, %f5259, %f5260;
	st.f32 	[%rd98+184], %f5261;
	ld.f32 	%f5262, [%rd73+188];
	ld.f32 	%f5263, [%rd98+188];
	add.f32 	%f5264, %f5262, %f5263;
	st.f32 	[%rd98+188], %f5264;
	ld.f32 	%f5265, [%rd73+192];
	ld.f32 	%f5266, [%rd98+192];
	add.f32 	%f5267, %f5265, %f5266;
	st.f32 	[%rd98+192], %f5267;
	ld.f32 	%f5268, [%rd73+196];
	ld.f32 	%f5269, [%rd98+196];
	add.f32 	%f5270, %f5268, %f5269;
	st.f32 	[%rd98+196], %f5270;
	ld.f32 	%f5271, [%rd73+200];
	ld.f32 	%f5272, [%rd98+200];
	add.f32 	%f5273, %f5271, %f5272;
	st.f32 	[%rd98+200], %f5273;
	ld.f32 	%f5274, [%rd73+204];
	ld.f32 	%f5275, [%rd98+204];
	add.f32 	%f5276, %f5274, %f5275;
	st.f32 	[%rd98+204], %f5276;
	ld.f32 	%f5277, [%rd73+208];
	ld.f32 	%f5278, [%rd98+208];
	add.f32 	%f5279, %f5277, %f5278;
	st.f32 	[%rd98+208], %f5279;
	ld.f32 	%f5280, [%rd73+212];
	ld.f32 	%f5281, [%rd98+212];
	add.f32 	%f5282, %f5280, %f5281;
	st.f32 	[%rd98+212], %f5282;
	ld.f32 	%f5283, [%rd73+216];
	ld.f32 	%f5284, [%rd98+216];
	add.f32 	%f5285, %f5283, %f5284;
	st.f32 	[%rd98+216], %f5285;
	ld.f32 	%f5286, [%rd73+220];
	ld.f32 	%f5287, [%rd98+220];
	add.f32 	%f5288, %f5286, %f5287;
	st.f32 	[%rd98+220], %f5288;
	ld.f32 	%f5289, [%rd73+224];
	ld.f32 	%f5290, [%rd98+224];
	add.f32 	%f5291, %f5289, %f5290;
	st.f32 	[%rd98+224], %f5291;
	ld.f32 	%f5292, [%rd73+228];
	ld.f32 	%f5293, [%rd98+228];
	add.f32 	%f5294, %f5292, %f5293;
	st.f32 	[%rd98+228], %f5294;
	ld.f32 	%f5295, [%rd73+232];
	ld.f32 	%f5296, [%rd98+232];
	add.f32 	%f5297, %f5295, %f5296;
	st.f32 	[%rd98+232], %f5297;
	ld.f32 	%f5298, [%rd73+236];
	ld.f32 	%f5299, [%rd98+236];
	add.f32 	%f5300, %f5298, %f5299;
	st.f32 	[%rd98+236], %f5300;
	ld.f32 	%f5301, [%rd73+240];
	ld.f32 	%f5302, [%rd98+240];
	add.f32 	%f5303, %f5301, %f5302;
	st.f32 	[%rd98+240], %f5303;
	ld.f32 	%f5304, [%rd73+244];
	ld.f32 	%f5305, [%rd98+244];
	add.f32 	%f5306, %f5304, %f5305;
	st.f32 	[%rd98+244], %f5306;
	ld.f32 	%f5307, [%rd73+248];
	ld.f32 	%f5308, [%rd98+248];
	add.f32 	%f5309, %f5307, %f5308;
	st.f32 	[%rd98+248], %f5309;
	ld.f32 	%f5310, [%rd73+252];
	ld.f32 	%f5311, [%rd98+252];
	add.f32 	%f5312, %f5310, %f5311;
	st.f32 	[%rd98+252], %f5312;
$L__BB17_29:
	mov.b32 	%r160, 8;
	mov.b32 	%r162, -1;
	// begin inline asm
	shfl.sync.down.b32 %r153, %r118, %r160, %r125, %r162;
	// end inline asm
	// begin inline asm
	shfl.sync.down.b32 %r158, %r123, %r160, %r125, %r162;
	// end inline asm
	add.s32 	%r163, %r116, 8;
	setp.gt.s32 	%p24, %r163, %r125;
	@%p24 bra 	$L__BB17_31;
	mov.b64 	%rd74, {%r153, %r158};
	ld.f32 	%f5313, [%rd74];
	ld.f32 	%f5314, [%rd98];
	add.f32 	%f5315, %f5313, %f5314;
	st.f32 	[%rd98], %f5315;
	ld.f32 	%f5316, [%rd74+4];
	ld.f32 	%f5317, [%rd98+4];
	add.f32 	%f5318, %f5316, %f5317;
	st.f32 	[%rd98+4], %f5318;
	ld.f32 	%f5319, [%rd74+8];
	ld.f32 	%f5320, [%rd98+8];
	add.f32 	%f5321, %f5319, %f5320;
	st.f32 	[%rd98+8], %f5321;
	ld.f32 	%f5322, [%rd74+12];
	ld.f32 	%f5323, [%rd98+12];
	add.f32 	%f5324, %f5322, %f5323;
	st.f32 	[%rd98+12], %f5324;
	ld.f32 	%f5325, [%rd74+16];
	ld.f32 	%f5326, [%rd98+16];
	add.f32 	%f5327, %f5325, %f5326;
	st.f32 	[%rd98+16], %f5327;
	ld.f32 	%f5328, [%rd74+20];
	ld.f32 	%f5329, [%rd98+20];
	add.f32 	%f5330, %f5328, %f5329;
	st.f32 	[%rd98+20], %f5330;
	ld.f32 	%f5331, [%rd74+24];
	ld.f32 	%f5332, [%rd98+24];
	add.f32 	%f5333, %f5331, %f5332;
	st.f32 	[%rd98+24], %f5333;
	ld.f32 	%f5334, [%rd74+28];
	ld.f32 	%f5335, [%rd98+28];
	add.f32 	%f5336, %f5334, %f5335;
	st.f32 	[%rd98+28], %f5336;
	ld.f32 	%f5337, [%rd74+32];
	ld.f32 	%f5338, [%rd98+32];
	add.f32 	%f5339, %f5337, %f5338;
	st.f32 	[%rd98+32], %f5339;
	ld.f32 	%f5340, [%rd74+36];
	ld.f32 	%f5341, [%rd98+36];
	add.f32 	%f5342, %f5340, %f5341;
	st.f32 	[%rd98+36], %f5342;
	ld.f32 	%f5343, [%rd74+40];
	ld.f32 	%f5344, [%rd98+40];
	add.f32 	%f5345, %f5343, %f5344;
	st.f32 	[%rd98+40], %f5345;
	ld.f32 	%f5346, [%rd74+44];
	ld.f32 	%f5347, [%rd98+44];
	add.f32 	%f5348, %f5346, %f5347;
	st.f32 	[%rd98+44], %f5348;
	ld.f32 	%f5349, [%rd74+48];
	ld.f32 	%f5350, [%rd98+48];
	add.f32 	%f5351, %f5349, %f5350;
	st.f32 	[%rd98+48], %f5351;
	ld.f32 	%f5352, [%rd74+52];
	ld.f32 	%f5353, [%rd98+52];
	add.f32 	%f5354, %f5352, %f5353;
	st.f32 	[%rd98+52], %f5354;
	ld.f32 	%f5355, [%rd74+56];
	ld.f32 	%f5356, [%rd98+56];
	add.f32 	%f5357, %f5355, %f5356;
	st.f32 	[%rd98+56], %f5357;
	ld.f32 	%f5358, [%rd74+60];
	ld.f32 	%f5359, [%rd98+60];
	add.f32 	%f5360, %f5358, %f5359;
	st.f32 	[%rd98+60], %f5360;
	ld.f32 	%f5361, [%rd74+64];
	ld.f32 	%f5362, [%rd98+64];
	add.f32 	%f5363, %f5361, %f5362;
	st.f32 	[%rd98+64], %f5363;
	ld.f32 	%f5364, [%rd74+68];
	ld.f32 	%f5365, [%rd98+68];
	add.f32 	%f5366, %f5364, %f5365;
	st.f32 	[%rd98+68], %f5366;
	ld.f32 	%f5367, [%rd74+72];
	ld.f32 	%f5368, [%rd98+72];
	add.f32 	%f5369, %f5367, %f5368;
	st.f32 	[%rd98+72], %f5369;
	ld.f32 	%f5370, [%rd74+76];
	ld.f32 	%f5371, [%rd98+76];
	add.f32 	%f5372, %f5370, %f5371;
	st.f32 	[%rd98+76], %f5372;
	ld.f32 	%f5373, [%rd74+80];
	ld.f32 	%f5374, [%rd98+80];
	add.f32 	%f5375, %f5373, %f5374;
	st.f32 	[%rd98+80], %f5375;
	ld.f32 	%f5376, [%rd74+84];
	ld.f32 	%f5377, [%rd98+84];
	add.f32 	%f5378, %f5376, %f5377;
	st.f32 	[%rd98+84], %f5378;
	ld.f32 	%f5379, [%rd74+88];
	ld.f32 	%f5380, [%rd98+88];
	add.f32 	%f5381, %f5379, %f5380;
	st.f32 	[%rd98+88], %f5381;
	ld.f32 	%f5382, [%rd74+92];
	ld.f32 	%f5383, [%rd98+92];
	add.f32 	%f5384, %f5382, %f5383;
	st.f32 	[%rd98+92], %f5384;
	ld.f32 	%f5385, [%rd74+96];
	ld.f32 	%f5386, [%rd98+96];
	add.f32 	%f5387, %f5385, %f5386;
	st.f32 	[%rd98+96], %f5387;
	ld.f32 	%f5388, [%rd74+100];
	ld.f32 	%f5389, [%rd98+100];
	add.f32 	%f5390, %f5388, %f5389;
	st.f32 	[%rd98+100], %f5390;
	ld.f32 	%f5391, [%rd74+104];
	ld.f32 	%f5392, [%rd98+104];
	add.f32 	%f5393, %f5391, %f5392;
	st.f32 	[%rd98+104], %f5393;
	ld.f32 	%f5394, [%rd74+108];
	ld.f32 	%f5395, [%rd98+108];
	add.f32 	%f5396, %f5394, %f5395;
	st.f32 	[%rd98+108], %f5396;
	ld.f32 	%f5397, [%rd74+112];
	ld.f32 	%f5398, [%rd98+112];
	add.f32 	%f5399, %f5397, %f5398;
	st.f32 	[%rd98+112], %f5399;
	ld.f32 	%f5400, [%rd74+116];
	ld.f32 	%f5401, [%rd98+116];
	add.f32 	%f5402, %f5400, %f5401;
	st.f32 	[%rd98+116], %f5402;
	ld.f32 	%f5403, [%rd74+120];
	ld.f32 	%f5404, [%rd98+120];
	add.f32 	%f5405, %f5403, %f5404;
	st.f32 	[%rd98+120], %f5405;
	ld.f32 	%f5406, [%rd74+124];
	ld.f32 	%f5407, [%rd98+124];
	add.f32 	%f5408, %f5406, %f5407;
	st.f32 	[%rd98+124], %f5408;
	ld.f32 	%f5409, [%rd74+128];
	ld.f32 	%f5410, [%rd98+128];
	add.f32 	%f5411, %f5409, %f5410;
	st.f32 	[%rd98+128], %f5411;
	ld.f32 	%f5412, [%rd74+132];
	ld.f32 	%f5413, [%rd98+132];
	add.f32 	%f5414, %f5412, %f5413;
	st.f32 	[%rd98+132], %f5414;
	ld.f32 	%f5415, [%rd74+136];
	ld.f32 	%f5416, [%rd98+136];
	add.f32 	%f5417, %f5415, %f5416;
	st.f32 	[%rd98+136], %f5417;
	ld.f32 	%f5418, [%rd74+140];
	ld.f32 	%f5419, [%rd98+140];
	add.f32 	%f5420, %f5418, %f5419;
	st.f32 	[%rd98+140], %f5420;
	ld.f32 	%f5421, [%rd74+144];
	ld.f32 	%f5422, [%rd98+144];
	add.f32 	%f5423, %f5421, %f5422;
	st.f32 	[%rd98+144], %f5423;
	ld.f32 	%f5424, [%rd74+148];
	ld.f32 	%f5425, [%rd98+148];
	add.f32 	%f5426, %f5424, %f5425;
	st.f32 	[%rd98+148], %f5426;
	ld.f32 	%f5427, [%rd74+152];
	ld.f32 	%f5428, [%rd98+152];
	add.f32 	%f5429, %f5427, %f5428;
	st.f32 	[%rd98+152], %f5429;
	ld.f32 	%f5430, [%rd74+156];
	ld.f32 	%f5431, [%rd98+156];
	add.f32 	%f5432, %f5430, %f5431;
	st.f32 	[%rd98+156], %f5432;
	ld.f32 	%f5433, [%rd74+160];
	ld.f32 	%f5434, [%rd98+160];
	add.f32 	%f5435, %f5433, %f5434;
	st.f32 	[%rd98+160], %f5435;
	ld.f32 	%f5436, [%rd74+164];
	ld.f32 	%f5437, [%rd98+164];
	add.f32 	%f5438, %f5436, %f5437;
	st.f32 	[%rd98+164], %f5438;
	ld.f32 	%f5439, [%rd74+168];
	ld.f32 	%f5440, [%rd98+168];
	add.f32 	%f5441, %f5439, %f5440;
	st.f32 	[%rd98+168], %f5441;
	ld.f32 	%f5442, [%rd74+172];
	ld.f32 	%f5443, [%rd98+172];
	add.f32 	%f5444, %f5442, %f5443;
	st.f32 	[%rd98+172], %f5444;
	ld.f32 	%f5445, [%rd74+176];
	ld.f32 	%f5446, [%rd98+176];
	add.f32 	%f5447, %f5445, %f5446;
	st.f32 	[%rd98+176], %f5447;
	ld.f32 	%f5448, [%rd74+180];
	ld.f32 	%f5449, [%rd98+180];
	add.f32 	%f5450, %f5448, %f5449;
	st.f32 	[%rd98+180], %f5450;
	ld.f32 	%f5451, [%rd74+184];
	ld.f32 	%f5452, [%rd98+184];
	add.f32 	%f5453, %f5451, %f5452;
	st.f32 	[%rd98+184], %f5453;
	ld.f32 	%f5454, [%rd74+188];
	ld.f32 	%f5455, [%rd98+188];
	add.f32 	%f5456, %f5454, %f5455;
	st.f32 	[%rd98+188], %f5456;
	ld.f32 	%f5457, [%rd74+192];
	ld.f32 	%f5458, [%rd98+192];
	add.f32 	%f5459, %f5457, %f5458;
	st.f32 	[%rd98+192], %f5459;
	ld.f32 	%f5460, [%rd74+196];
	ld.f32 	%f5461, [%rd98+196];
	add.f32 	%f5462, %f5460, %f5461;
	st.f32 	[%rd98+196], %f5462;
	ld.f32 	%f5463, [%rd74+200];
	ld.f32 	%f5464, [%rd98+200];
	add.f32 	%f5465, %f5463, %f5464;
	st.f32 	[%rd98+200], %f5465;
	ld.f32 	%f5466, [%rd74+204];
	ld.f32 	%f5467, [%rd98+204];
	add.f32 	%f5468, %f5466, %f5467;
	st.f32 	[%rd98+204], %f5468;
	ld.f32 	%f5469, [%rd74+208];
	ld.f32 	%f5470, [%rd98+208];
	add.f32 	%f5471, %f5469, %f5470;
	st.f32 	[%rd98+208], %f5471;
	ld.f32 	%f5472, [%rd74+212];
	ld.f32 	%f5473, [%rd98+212];
	add.f32 	%f5474, %f5472, %f5473;
	st.f32 	[%rd98+212], %f5474;
	ld.f32 	%f5475, [%rd74+216];
	ld.f32 	%f5476, [%rd98+216];
	add.f32 	%f5477, %f5475, %f5476;
	st.f32 	[%rd98+216], %f5477;
	ld.f32 	%f5478, [%rd74+220];
	ld.f32 	%f5479, [%rd98+220];
	add.f32 	%f5480, %f5478, %f5479;
	st.f32 	[%rd98+220], %f5480;
	ld.f32 	%f5481, [%rd74+224];
	ld.f32 	%f5482, [%rd98+224];
	add.f32 	%f5483, %f5481, %f5482;
	st.f32 	[%rd98+224], %f5483;
	ld.f32 	%f5484, [%rd74+228];
	ld.f32 	%f5485, [%rd98+228];
	add.f32 	%f5486, %f5484, %f5485;
	st.f32 	[%rd98+228], %f5486;
	ld.f32 	%f5487, [%rd74+232];
	ld.f32 	%f5488, [%rd98+232];
	add.f32 	%f5489, %f5487, %f5488;
	st.f32 	[%rd98+232], %f5489;
	ld.f32 	%f5490, [%rd74+236];
	ld.f32 	%f5491, [%rd98+236];
	add.f32 	%f5492, %f5490, %f5491;
	st.f32 	[%rd98+236], %f5492;
	ld.f32 	%f5493, [%rd74+240];
	ld.f32 	%f5494, [%rd98+240];
	add.f32 	%f5495, %f5493, %f5494;
	st.f32 	[%rd98+240], %f5495;
	ld.f32 	%f5496, [%rd74+244];
	ld.f32 	%f5497, [%rd98+244];
	add.f32 	%f5498, %f5496, %f5497;
	st.f32 	[%rd98+244], %f5498;
	ld.f32 	%f5499, [%rd74+248];
	ld.f32 	%f5500, [%rd98+248];
	add.f32 	%f5501, %f5499, %f5500;
	st.f32 	[%rd98+248], %f5501;
	ld.f32 	%f5502, [%rd74+252];
	ld.f32 	%f5503, [%rd98+252];
	add.f32 	%f5504, %f5502, %f5503;
	st.f32 	[%rd98+252], %f5504;
$L__BB17_31:
	mov.b32 	%r171, 16;
	mov.b32 	%r173, -1;
	// begin inline asm
	shfl.sync.down.b32 %r164, %r118, %r171, %r125, %r173;
	// end inline asm
	// begin inline asm
	shfl.sync.down.b32 %r169, %r123, %r171, %r125, %r173;
	// end inline asm
	add.s32 	%r174, %r116, 16;
	setp.gt.s32 	%p25, %r174, %r125;
	@%p25 bra 	$L__BB17_33;
	mov.b64 	%rd75, {%r164, %r169};
	ld.f32 	%f5505, [%rd75];
	ld.f32 	%f5506, [%rd98];
	add.f32 	%f5507, %f5505, %f5506;
	st.f32 	[%rd98], %f5507;
	ld.f32 	%f5508, [%rd75+4];
	ld.f32 	%f5509, [%rd98+4];
	add.f32 	%f5510, %f5508, %f5509;
	st.f32 	[%rd98+4], %f5510;
	ld.f32 	%f5511, [%rd75+8];
	ld.f32 	%f5512, [%rd98+8];
	add.f32 	%f5513, %f5511, %f5512;
	st.f32 	[%rd98+8], %f5513;
	ld.f32 	%f5514, [%rd75+12];
	ld.f32 	%f5515, [%rd98+12];
	add.f32 	%f5516, %f5514, %f5515;
	st.f32 	[%rd98+12], %f5516;
	ld.f32 	%f5517, [%rd75+16];
	ld.f32 	%f5518, [%rd98+16];
	add.f32 	%f5519, %f5517, %f5518;
	st.f32 	[%rd98+16], %f5519;
	ld.f32 	%f5520, [%rd75+20];
	ld.f32 	%f5521, [%rd98+20];
	add.f32 	%f5522, %f5520, %f5521;
	st.f32 	[%rd98+20], %f5522;
	ld.f32 	%f5523, [%rd75+24];
	ld.f32 	%f5524, [%rd98+24];
	add.f32 	%f5525, %f5523, %f5524;
	st.f32 	[%rd98+24], %f5525;
	ld.f32 	%f5526, [%rd75+28];
	ld.f32 	%f5527, [%rd98+28];
	add.f32 	%f5528, %f5526, %f5527;
	st.f32 	[%rd98+28], %f5528;
	ld.f32 	%f5529, [%rd75+32];
	ld.f32 	%f5530, [%rd98+32];
	add.f32 	%f5531, %f5529, %f5530;
	st.f32 	[%rd98+32], %f5531;
	ld.f32 	%f5532, [%rd75+36];
	ld.f32 	%f5533, [%rd98+36];
	add.f32 	%f5534, %f5532, %f5533;
	st.f32 	[%rd98+36], %f5534;
	ld.f32 	%f5535, [%rd75+40];
	ld.f32 	%f5536, [%rd98+40];
	add.f32 	%f5537, %f5535, %f5536;
	st.f32 	[%rd98+40], %f5537;
	ld.f32 	%f5538, [%rd75+44];
	ld.f32 	%f5539, [%rd98+44];
	add.f32 	%f5540, %f5538, %f5539;
	st.f32 	[%rd98+44], %f5540;
	ld.f32 	%f5541, [%rd75+48];
	ld.f32 	%f5542, [%rd98+48];
	add.f32 	%f5543, %f5541, %f5542;
	st.f32 	[%rd98+48], %f5543;
	ld.f32 	%f5544, [%rd75+52];
	ld.f32 	%f5545, [%rd98+52];
	add.f32 	%f5546, %f5544, %f5545;
	st.f32 	[%rd98+52], %f5546;
	ld.f32 	%f5547, [%rd75+56];
	ld.f32 	%f5548, [%rd98+56];
	add.f32 	%f5549, %f5547, %f5548;
	st.f32 	[%rd98+56], %f5549;
	ld.f32 	%f5550, [%rd75+60];
	ld.f32 	%f5551, [%rd98+60];
	add.f32 	%f5552, %f5550, %f5551;
	st.f32 	[%rd98+60], %f5552;
	ld.f32 	%f5553, [%rd75+64];
	ld.f32 	%f5554, [%rd98+64];
	add.f32 	%f5555, %f5553, %f5554;
	st.f32 	[%rd98+64], %f5555;
	ld.f32 	%f5556, [%rd75+68];
	ld.f32 	%f5557, [%rd98+68];
	add.f32 	%f5558, %f5556, %f5557;
	st.f32 	[%rd98+68], %f5558;
	ld.f32 	%f5559, [%rd75+72];
	ld.f32 	%f5560, [%rd98+72];
	add.f32 	%f5561, %f5559, %f5560;
	st.f32 	[%rd98+72], %f5561;
	ld.f32 	%f5562, [%rd75+76];
	ld.f32 	%f5563, [%rd98+76];
	add.f32 	%f5564, %f5562, %f5563;
	st.f32 	[%rd98+76], %f5564;
	ld.f32 	%f5565, [%rd75+80];
	ld.f32 	%f5566, [%rd98+80];
	add.f32 	%f5567, %f5565, %f5566;
	st.f32 	[%rd98+80], %f5567;
	ld.f32 	%f5568, [%rd75+84];
	ld.f32 	%f5569, [%rd98+84];
	add.f32 	%f5570, %f5568, %f5569;
	st.f32 	[%rd98+84], %f5570;
	ld.f32 	%f5571, [%rd75+88];
	ld.f32 	%f5572, [%rd98+88];
	add.f32 	%f5573, %f5571, %f5572;
	st.f32 	[%rd98+88], %f5573;
	ld.f32 	%f5574, [%rd75+92];
	ld.f32 	%f5575, [%rd98+92];
	add.f32 	%f5576, %f5574, %f5575;
	st.f32 	[%rd98+92], %f5576;
	ld.f32 	%f5577, [%rd75+96];
	ld.f32 	%f5578, [%rd98+96];
	add.f32 	%f5579, %f5577, %f5578;
	st.f32 	[%rd98+96], %f5579;
	ld.f32 	%f5580, [%rd75+100];
	ld.f32 	%f5581, [%rd98+100];
	add.f32 	%f5582, %f5580, %f5581;
	st.f32 	[%rd98+100], %f5582;
	ld.f32 	%f5583, [%rd75+104];
	ld.f32 	%f5584, [%rd98+104];
	add.f32 	%f5585, %f5583, %f5584;
	st.f32 	[%rd98+104], %f5585;
	ld.f32 	%f5586, [%rd75+108];
	ld.f32 	%f5587, [%rd98+108];
	add.f32 	%f5588, %f5586, %f5587;
	st.f32 	[%rd98+108], %f5588;
	ld.f32 	%f5589, [%rd75+112];
	ld.f32 	%f5590, [%rd98+112];
	add.f32 	%f5591, %f5589, %f5590;
	st.f32 	[%rd98+112], %f5591;
	ld.f32 	%f5592, [%rd75+116];
	ld.f32 	%f5593, [%rd98+116];
	add.f32 	%f5594, %f5592, %f5593;
	st.f32 	[%rd98+116], %f5594;
	ld.f32 	%f5595, [%rd75+120];
	ld.f32 	%f5596, [%rd98+120];
	add.f32 	%f5597, %f5595, %f5596;
	st.f32 	[%rd98+120], %f5597;
	ld.f32 	%f5598, [%rd75+124];
	ld.f32 	%f5599, [%rd98+124];
	add.f32 	%f5600, %f5598, %f5599;
	st.f32 	[%rd98+124], %f5600;
	ld.f32 	%f5601, [%rd75+128];
	ld.f32 	%f5602, [%rd98+128];
	add.f32 	%f5603, %f5601, %f5602;
	st.f32 	[%rd98+128], %f5603;
	ld.f32 	%f5604, [%rd75+132];
	ld.f32 	%f5605, [%rd98+132];
	add.f32 	%f5606, %f5604, %f5605;
	st.f32 	[%rd98+132], %f5606;
	ld.f32 	%f5607, [%rd75+136];
	ld.f32 	%f5608, [%rd98+136];
	add.f32 	%f5609, %f5607, %f5608;
	st.f32 	[%rd98+136], %f5609;
	ld.f32 	%f5610, [%rd75+140];
	ld.f32 	%f5611, [%rd98+140];
	add.f32 	%f5612, %f5610, %f5611;
	st.f32 	[%rd98+140], %f5612;
	ld.f32 	%f5613, [%rd75+144];
	ld.f32 	%f5614, [%rd98+144];
	add.f32 	%f5615, %f5613, %f5614;
	st.f32 	[%rd98+144], %f5615;
	ld.f32 	%f5616, [%rd75+148];
	ld.f32 	%f5617, [%rd98+148];
	add.f32 	%f5618, %f5616, %f5617;
	st.f32 	[%rd98+148], %f5618;
	ld.f32 	%f5619, [%rd75+152];
	ld.f32 	%f5620, [%rd98+152];
	add.f32 	%f5621, %f5619, %f5620;
	st.f32 	[%rd98+152], %f5621;
	ld.f32 	%f5622, [%rd75+156];
	ld.f32 	%f5623, [%rd98+156];
	add.f32 	%f5624, %f5622, %f5623;
	st.f32 	[%rd98+156], %f5624;
	ld.f32 	%f5625, [%rd75+160];
	ld.f32 	%f5626, [%rd98+160];
	add.f32 	%f5627, %f5625, %f5626;
	st.f32 	[%rd98+160], %f5627;
	ld.f32 	%f5628, [%rd75+164];
	ld.f32 	%f5629, [%rd98+164];
	add.f32 	%f5630, %f5628, %f5629;
	st.f32 	[%rd98+164], %f5630;
	ld.f32 	%f5631, [%rd75+168];
	ld.f32 	%f5632, [%rd98+168];
	add.f32 	%f5633, %f5631, %f5632;
	st.f32 	[%rd98+168], %f5633;
	ld.f32 	%f5634, [%rd75+172];
	ld.f32 	%f5635, [%rd98+172];
	add.f32 	%f5636, %f5634, %f5635;
	st.f32 	[%rd98+172], %f5636;
	ld.f32 	%f5637, [%rd75+176];
	ld.f32 	%f5638, [%rd98+176];
	add.f32 	%f5639, %f5637, %f5638;
	st.f32 	[%rd98+176], %f5639;
	ld.f32 	%f5640, [%rd75+180];
	ld.f32 	%f5641, [%rd98+180];
	add.f32 	%f5642, %f5640, %f5641;
	st.f32 	[%rd98+180], %f5642;
	ld.f32 	%f5643, [%rd75+184];
	ld.f32 	%f5644, [%rd98+184];
	add.f32 	%f5645, %f5643, %f5644;
	st.f32 	[%rd98+184], %f5645;
	ld.f32 	%f5646, [%rd75+188];
	ld.f32 	%f5647, [%rd98+188];
	add.f32 	%f5648, %f5646, %f5647;
	st.f32 	[%rd98+188], %f5648;
	ld.f32 	%f5649, [%rd75+192];
	ld.f32 	%f5650, [%rd98+192];
	add.f32 	%f5651, %f5649, %f5650;
	st.f32 	[%rd98+192], %f5651;
	ld.f32 	%f5652, [%rd75+196];
	ld.f32 	%f5653, [%rd98+196];
	add.f32 	%f5654, %f5652, %f5653;
	st.f32 	[%rd98+196], %f5654;
	ld.f32 	%f5655, [%rd75+200];
	ld.f32 	%f5656, [%rd98+200];
	add.f32 	%f5657, %f5655, %f5656;
	st.f32 	[%rd98+200], %f5657;
	ld.f32 	%f5658, [%rd75+204];
	ld.f32 	%f5659, [%rd98+204];
	add.f32 	%f5660, %f5658, %f5659;
	st.f32 	[%rd98+204], %f5660;
	ld.f32 	%f5661, [%rd75+208];
	ld.f32 	%f5662, [%rd98+208];
	add.f32 	%f5663, %f5661, %f5662;
	st.f32 	[%rd98+208], %f5663;
	ld.f32 	%f5664, [%rd75+212];
	ld.f32 	%f5665, [%rd98+212];
	add.f32 	%f5666, %f5664, %f5665;
	st.f32 	[%rd98+212], %f5666;
	ld.f32 	%f5667, [%rd75+216];
	ld.f32 	%f5668, [%rd98+216];
	add.f32 	%f5669, %f5667, %f5668;
	st.f32 	[%rd98+216], %f5669;
	ld.f32 	%f5670, [%rd75+220];
	ld.f32 	%f5671, [%rd98+220];
	add.f32 	%f5672, %f5670, %f5671;
	st.f32 	[%rd98+220], %f5672;
	ld.f32 	%f5673, [%rd75+224];
	ld.f32 	%f5674, [%rd98+224];
	add.f32 	%f5675, %f5673, %f5674;
	st.f32 	[%rd98+224], %f5675;
	ld.f32 	%f5676, [%rd75+228];
	ld.f32 	%f5677, [%rd98+228];
	add.f32 	%f5678, %f5676, %f5677;
	st.f32 	[%rd98+228], %f5678;
	ld.f32 	%f5679, [%rd75+232];
	ld.f32 	%f5680, [%rd98+232];
	add.f32 	%f5681, %f5679, %f5680;
	st.f32 	[%rd98+232], %f5681;
	ld.f32 	%f5682, [%rd75+236];
	ld.f32 	%f5683, [%rd98+236];
	add.f32 	%f5684, %f5682, %f5683;
	st.f32 	[%rd98+236], %f5684;
	ld.f32 	%f5685, [%rd75+240];
	ld.f32 	%f5686, [%rd98+240];
	add.f32 	%f5687, %f5685, %f5686;
	st.f32 	[%rd98+240], %f5687;
	ld.f32 	%f5688, [%rd75+244];
	ld.f32 	%f5689, [%rd98+244];
	add.f32 	%f5690, %f5688, %f5689;
	st.f32 	[%rd98+244], %f5690;
	ld.f32 	%f5691, [%rd75+248];
	ld.f32 	%f5692, [%rd98+248];
	add.f32 	%f5693, %f5691, %f5692;
	st.f32 	[%rd98+248], %f5693;
	ld.f32 	%f5694, [%rd75+252];
	ld.f32 	%f5695, [%rd98+252];
	add.f32 	%f5696, %f5694, %f5695;
	st.f32 	[%rd98+252], %f5696;
$L__BB17_33:
	setp.ne.s32 	%p26, %r116, 0;
	@%p26 bra 	$L__BB17_35;
	shr.u32 	%r175, %r1, 2;
	and.b32  	%r176, %r175, 248;
	mov.u32 	%r177, _ZZN3cub18CUB_300001_SM_10006detail6reduce28DeviceReduceSingleTileKernelINS2_10policy_hubIPfy9sum_deltaE10Policy1000EPS5_S9_iS6_S5_S5_N4cuda3std3__410__identityEEEvT0_T1_T2_T3_T4_T6_E12temp_storage;
	add.s32 	%r178, %r177, %r176;
	st.shared.u64 	[%r178+8], %rd98;
$L__BB17_35:
	bar.sync 	0;
	setp.ne.s32 	%p27, %r1, 0;
	setp.lt.s32 	%p28, %r57, 33;
	or.pred  	%p29, %p27, %p28;
	@%p29 bra 	$L__BB17_64;
	ld.shared.u64 	%rd76, [_ZZN3cub18CUB_300001_SM_10006detail6reduce28DeviceReduceSingleTileKernelINS2_10policy_hubIPfy9sum_deltaE10Policy1000EPS5_S9_iS6_S5_S5_N4cuda3std3__410__identityEEEvT0_T1_T2_T3_T4_T6_E12temp_storage+16];
	ld.f32 	%f5697, [%rd76];
	ld.f32 	%f5698, [%rd98];
	add.f32 	%f1, %f5697, %f5698;
	st.f32 	[%rd98], %f1;
	ld.f32 	%f5699, [%rd76+4];
	ld.f32 	%f5700, [%rd98+4];
	add.f32 	%f2, %f5699, %f5700;
	st.f32 	[%rd98+4], %f2;
	ld.f32 	%f5701, [%rd76+8];
	ld.f32 	%f5702, [%rd98+8];
	add.f32 	%f3, %f5701, %f5702;
	st.f32 	[%rd98+8], %f3;
	ld.f32 	%f5703, [%rd76+12];
	ld.f32 	%f5704, [%rd98+12];
	add.f32 	%f4, %f5703, %f5704;
	st.f32 	[%rd98+12], %f4;
	ld.f32 	%f5705, [%rd76+16];
	ld.f32 	%f5706, [%rd98+16];
	add.f32 	%f5, %f5705, %f5706;
	st.f32 	[%rd98+16], %f5;
	ld.f32 	%f5707, [%rd76+20];
	ld.f32 	%f5708, [%rd98+20];
	add.f32 	%f6, %f5707, %f5708;
	st.f32 	[%rd98+20], %f6;
	ld.f32 	%f5709, [%rd76+24];
	ld.f32 	%f5710, [%rd98+24];
	add.f32 	%f7, %f5709, %f5710;
	st.f32 	[%rd98+24], %f7;
	ld.f32 	%f5711, [%rd76+28];
	ld.f32 	%f5712, [%rd98+28];
	add.f32 	%f8, %f5711, %f5712;
	st.f32 	[%rd98+28], %f8;
	ld.f32 	%f5713, [%rd76+32];
	ld.f32 	%f5714, [%rd98+32];
	add.f32 	%f9, %f5713, %f5714;
	st.f32 	[%rd98+32], %f9;
	ld.f32 	%f5715, [%rd76+36];
	ld.f32 	%f5716, [%rd98+36];
	add.f32 	%f10, %f5715, %f5716;
	st.f32 	[%rd98+36], %f10;
	ld.f32 	%f5717, [%rd76+40];
	ld.f32 	%f5718, [%rd98+40];
	add.f32 	%f11, %f5717, %f5718;
	st.f32 	[%rd98+40], %f11;
	ld.f32 	%f5719, [%rd76+44];
	ld.f32 	%f5720, [%rd98+44];
	add.f32 	%f12, %f5719, %f5720;
	st.f32 	[%rd98+44], %f12;
	ld.f32 	%f5721, [%rd76+48];
	ld.f32 	%f5722, [%rd98+48];
	add.f32 	%f13, %f5721, %f5722;
	st.f32 	[%rd98+48], %f13;
	ld.f32 	%f5723, [%rd76+52];
	ld.f32 	%f5724, [%rd98+52];
	add.f32 	%f14, %f5723, %f5724;
	st.f32 	[%rd98+52], %f14;
	ld.f32 	%f5725, [%rd76+56];
	ld.f32 	%f5726, [%rd98+56];
	add.f32 	%f15, %f5725, %f5726;
	st.f32 	[%rd98+56], %f15;
	ld.f32 	%f5727, [%rd76+60];
	ld.f32 	%f5728, [%rd98+60];
	add.f32 	%f16, %f5727, %f5728;
	st.f32 	[%rd98+60], %f16;
	ld.f32 	%f5729, [%rd76+64];
	ld.f32 	%f5730, [%rd98+64];
	add.f32 	%f17, %f5729, %f5730;
	st.f32 	[%rd98+64], %f17;
	ld.f32 	%f5731, [%rd76+68];
	ld.f32 	%f5732, [%rd98+68];
	add.f32 	%f18, %f5731, %f5732;
	st.f32 	[%rd98+68], %f18;
	ld.f32 	%f5733, [%rd76+72];
	ld.f32 	%f5734, [%rd98+72];
	add.f32 	%f19, %f5733, %f5734;
	st.f32 	[%rd98+72], %f19;
	ld.f32 	%f5735, [%rd76+76];
	ld.f32 	%f5736, [%rd98+76];
	add.f32 	%f20, %f5735, %f5736;
	st.f32 	[%rd98+76], %f20;
	ld.f32 	%f5737, [%rd76+80];
	ld.f32 	%f5738, [%rd98+80];
	add.f32 	%f21, %f5737, %f5738;
	st.f32 	[%rd98+80], %f21;
	ld.f32 	%f5739, [%rd76+84];
	ld.f32 	%f5740, [%rd98+84];
	add.f32 	%f22, %f5739, %f5740;
	st.f32 	[%rd98+84], %f22;
	ld.f32 	%f5741, [%rd76+88];
	ld.f32 	%f5742, [%rd98+88];
	add.f32 	%f23, %f5741, %f5742;
	st.f32 	[%rd98+88], %f23;
	ld.f32 	%f5743, [%rd76+92];
	ld.f32 	%f5744, [%rd98+92];
	add.f32 	%f24, %f5743, %f5744;
	st.f32 	[%rd98+92], %f24;
	ld.f32 	%f5745, [%rd76+96];
	ld.f32 	%f5746, [%rd98+96];
	add.f32 	%f25, %f5745, %f5746;
	st.f32 	[%rd98+96], %f25;
	ld.f32 	%f5747, [%rd76+100];
	ld.f32 	%f5748, [%rd98+100];
	add.f32 	%f26, %f5747, %f5748;
	st.f32 	[%rd98+100], %f26;
	ld.f32 	%f5749, [%rd76+104];
	ld.f32 	%f5750, [%rd98+104];
	add.f32 	%f27, %f5749, %f5750;
	st.f32 	[%rd98+104], %f27;
	ld.f32 	%f5751, [%rd76+108];
	ld.f32 	%f5752, [%rd98+108];
	add.f32 	%f28, %f5751, %f5752;
	st.f32 	[%rd98+108], %f28;
	ld.f32 	%f5753, [%rd76+112];
	ld.f32 	%f5754, [%rd98+112];
	add.f32 	%f29, %f5753, %f5754;
	st.f32 	[%rd98+112], %f29;
	ld.f32 	%f5755, [%rd76+116];
	ld.f32 	%f5756, [%rd98+116];
	add.f32 	%f30, %f5755, %f5756;
	st.f32 	[%rd98+116], %f30;
	ld.f32 	%f5757, [%rd76+120];
	ld.f32 	%f5758, [%rd98+120];
	add.f32 	%f31, %f5757, %f5758;
	st.f32 	[%rd98+120], %f31;
	ld.f32 	%f5759, [%rd76+124];
	ld.f32 	%f5760, [%rd98+124];
	add.f32 	%f32, %f5759, %f5760;
	st.f32 	[%rd98+124], %f32;
	ld.f32 	%f5761, [%rd76+128];
	ld.f32 	%f5762, [%rd98+128];
	add.f32 	%f33, %f5761, %f5762;
	st.f32 	[%rd98+128], %f33;
	ld.f32 	%f5763, [%rd76+132];
	ld.f32 	%f5764, [%rd98+132];
	add.f32 	%f34, %f5763, %f5764;
	st.f32 	[%rd98+132], %f34;
	ld.f32 	%f5765, [%rd76+136];
	ld.f32 	%f5766, [%rd98+136];
	add.f32 	%f35, %f5765, %f5766;
	st.f32 	[%rd98+136], %f35;
	ld.f32 	%f5767, [%rd76+140];
	ld.f32 	%f5768, [%rd98+140];
	add.f32 	%f36, %f5767, %f5768;
	st.f32 	[%rd98+140], %f36;
	ld.f32 	%f5769, [%rd76+144];
	ld.f32 	%f5770, [%rd98+144];
	add.f32 	%f37, %f5769, %f5770;
	st.f32 	[%rd98+144], %f37;
	ld.f32 	%f5771, [%rd76+148];
	ld.f32 	%f5772, [%rd98+148];
	add.f32 	%f38, %f5771, %f5772;
	st.f32 	[%rd98+148], %f38;
	ld.f32 	%f5773, [%rd76+152];
	ld.f32 	%f5774, [%rd98+152];
	add.f32 	%f39, %f5773, %f5774;
	st.f32 	[%rd98+152], %f39;
	ld.f32 	%f5775, [%rd76+156];
	ld.f32 	%f5776, [%rd98+156];
	add.f32 	%f40, %f5775, %f5776;
	st.f32 	[%rd98+156], %f40;
	ld.f32 	%f5777, [%rd76+160];
	ld.f32 	%f5778, [%rd98+160];
	add.f32 	%f41, %f5777, %f5778;
	st.f32 	[%rd98+160], %f41;
	ld.f32 	%f5779, [%rd76+164];
	ld.f32 	%f5780, [%rd98+164];
	add.f32 	%f42, %f5779, %f5780;
	st.f32 	[%rd98+164], %f42;
	ld.f32 	%f5781, [%rd76+168];
	ld.f32 	%f5782, [%rd98+168];
	add.f32 	%f43, %f5781, %f5782;
	st.f32 	[%rd98+168], %f43;
	ld.f32 	%f5783, [%rd76+172];
	ld.f32 	%f5784, [%rd98+172];
	add.f32 	%f44, %f5783, %f5784;
	st.f32 	[%rd98+172], %f44;
	ld.f32 	%f5785, [%rd76+176];
	ld.f32 	%f5786, [%rd98+176];
	add.f32 	%f45, %f5785, %f5786;
	st.f32 	[%rd98+176], %f45;
	ld.f32 	%f5787, [%rd76+180];
	ld.f32 	%f5788, [%rd98+180];
	add.f32 	%f46, %f5787, %f5788;
	st.f32 	[%rd98+180], %f46;
	ld.f32 	%f5789, [%rd76+184];
	ld.f32 	%f5790, [%rd98+184];
	add.f32 	%f47, %f5789, %f5790;
	st.f32 	[%rd98+184], %f47;
	ld.f32 	%f5791, [%rd76+188];
	ld.f32 	%f5792, [%rd98+188];
	add.f32 	%f48, %f5791, %f5792;
	st.f32 	[%rd98+188], %f48;
	ld.f32 	%f5793, [%rd76+192];
	ld.f32 	%f5794, [%rd98+192];
	add.f32 	%f49, %f5793, %f5794;
	st.f32 	[%rd98+192], %f49;
	ld.f32 	%f5795, [%rd76+196];
	ld.f32 	%f5796, [%rd98+196];
	add.f32 	%f50, %f5795, %f5796;
	st.f32 	[%rd98+196], %f50;
	ld.f32 	%f5797, [%rd76+200];
	ld.f32 	%f5798, [%rd98+200];
	add.f32 	%f51, %f5797, %f5798;
	st.f32 	[%rd98+200], %f51;
	ld.f32 	%f5799, [%rd76+204];
	ld.f32 	%f5800, [%rd98+204];
	add.f32 	%f52, %f5799, %f5800;
	st.f32 	[%rd98+204], %f52;
	ld.f32 	%f5801, [%rd76+208];
	ld.f32 	%f5802, [%rd98+208];
	add.f32 	%f53, %f5801, %f5802;
	st.f32 	[%rd98+208], %f53;
	ld.f32 	%f5803, [%rd76+212];
	ld.f32 	%f5804, [%rd98+212];
	add.f32 	%f54, %f5803, %f5804;
	st.f32 	[%rd98+212], %f54;
	ld.f32 	%f5805, [%rd76+216];
	ld.f32 	%f5806, [%rd98+216];
	add.f32 	%f55, %f5805, %f5806;
	st.f32 	[%rd98+216], %f55;
	ld.f32 	%f5807, [%rd76+220];
	ld.f32 	%f5808, [%rd98+220];
	add.f32 	%f56, %f5807, %f5808;
	st.f32 	[%rd98+220], %f56;
	ld.f32 	%f5809, [%rd76+224];
	ld.f32 	%f5810, [%rd98+224];
	add.f32 	%f57, %f5809, %f5810;
	st.f32 	[%rd98+224], %f57;
	ld.f32 	%f5811, [%rd76+228];
	ld.f32 	%f5812, [%rd98+228];
	add.f32 	%f58, %f5811, %f5812;
	st.f32 	[%rd98+228], %f58;
	ld.f32 	%f5813, [%rd76+232];
	ld.f32 	%f5814, [%rd98+232];
	add.f32 	%f59, %f5813, %f5814;
	st.f32 	[%rd98+232], %f59;
	ld.f32 	%f5815, [%rd76+236];
	ld.f32 	%f5816, [%rd98+236];
	add.f32 	%f60, %f5815, %f5816;
	st.f32 	[%rd98+236], %f60;
	ld.f32 	%f5817, [%rd76+240];
	ld.f32 	%f5818, [%rd98+240];
	add.f32 	%f61, %f5817, %f5818;
	st.f32 	[%rd98+240], %f61;
	ld.f32 	%f5819, [%rd76+244];
	ld.f32 	%f5820, [%rd98+244];
	add.f32 	%f62, %f5819, %f5820;
	st.f32 	[%rd98+244], %f62;
	ld.f32 	%f5821, [%rd76+248];
	ld.f32 	%f5822, [%rd98+248];
	add.f32 	%f63, %f5821, %f5822;
	st.f32 	[%rd98+248], %f63;
	ld.f32 	%f5823, [%rd76+252];
	ld.f32 	%f5824, [%rd98+252];
	add.f32 	%f64, %f5823, %f5824;
	st.f32 	[%rd98+252], %f64;
	setp.lt.u32 	%p30, %r57, 65;
	@%p30 bra 	$L__BB17_64;
	ld.shared.u64 	%rd77, [_ZZN3cub18CUB_300001_SM_10006detail6reduce28DeviceReduceSingleTileKernelINS2_10policy_hubIPfy9sum_deltaE10Policy1000EPS5_S9_iS6_S5_S5_N4cuda3std3__410__identityEEEvT0_T1_T2_T3_T4_T6_E12temp_storage+24];
	ld.f32 	%f5825, [%rd77];
	add.f32 	%f65, %f5825, %f1;
	st.f32 	[%rd98], %f65;
	ld.f32 	%f5826, [%rd77+4];
	add.f32 	%f66, %f5826, %f2;
	st.f32 	[%rd98+4], %f66;
	ld.f32 	%f5827, [%rd77+8];
	add.f32 	%f67, %f5827, %f3;
	st.f32 	[%rd98+8], %f67;
	ld.f32 	%f5828, [%rd77+12];
	add.f32 	%f68, %f5828, %f4;
	st.f32 	[%rd98+12], %f68;
	ld.f32 	%f5829, [%rd77+16];
	add.f32 	%f69, %f5829, %f5;
	st.f32 	[%rd98+16], %f69;
	ld.f32 	%f5830, [%rd77+20];
	add.f32 	%f70, %f5830, %f6;
	st.f32 	[%rd98+20], %f70;
	ld.f32 	%f5831, [%rd77+24];
	add.f32 	%f71, %f5831, %f7;
	st.f32 	[%rd98+24], %f71;
	ld.f32 	%f5832, [%rd77+28];
	add.f32 	%f72, %f5832, %f8;
	st.f32 	[%rd98+28], %f72;
	ld.f32 	%f5833, [%rd77+32];
	add.f32 	%f73, %f5833, %f9;
	st.f32 	[%rd98+32], %f73;
	ld.f32 	%f5834, [%rd77+36];
	add.f32 	%f74, %f5834, %f10;
	st.f32 	[%rd98+36], %f74;
	ld.f32 	%f5835, [%rd77+40];
	add.f32 	%f75, %f5835, %f11;
	st.f32 	[%rd98+40], %f75;
	ld.f32 	%f5836, [%rd77+44];
	add.f32 	%f76, %f5836, %f12;
	st.f32 	[%rd98+44], %f76;
	ld.f32 	%f5837, [%rd77+48];
	add.f32 	%f77, %f5837, %f13;
	st.f32 	[%rd98+48], %f77;
	ld.f32 	%f5838, [%rd77+52];
	add.f32 	%f78, %f5838, %f14;
	st.f32 	[%rd98+52], %f78;
	ld.f32 	%f5839, [%rd77+56];
	add.f32 	%f79, %f5839, %f15;
	st.f32 	[%rd98+56], %f79;
	ld.f32 	%f5840, [%rd77+60];
	add.f32 	%f80, %f5840, %f16;
	st.f32 	[%rd98+60], %f80;
	ld.f32 	%f5841, [%rd77+64];
	add.f32 	%f81, %f5841, %f17;
	st.f32 	[%rd98+64], %f81;
	ld.f32 	%f5842, [%rd77+68];
	add.f32 	%f82, %f5842, %f18;
	st.f32 	[%rd98+68], %f82;
	ld.f32 	%f5843, [%rd77+72];
	add.f32 	%f83, %f5843, %f19;
	st.f32 	[%rd98+72], %f83;
	ld.f32 	%f5844, [%rd77+76];
	add.f32 	%f84, %f5844, %f20;
	st.f32 	[%rd98+76], %f84;
	ld.f32 	%f5845, [%rd77+80];
	add.f32 	%f85, %f5845, %f21;
	st.f32 	[%rd98+80], %f85;
	ld.f32 	%f5846, [%rd77+84];
	add.f32 	%f86, %f5846, %f22;
	st.f32 	[%rd98+84], %f86;
	ld.f32 	%f5847, [%rd77+88];
	add.f32 	%f87, %f5847, %f23;
	st.f32 	[%rd98+88], %f87;
	ld.f32 	%f5848, [%rd77+92];
	add.f32 	%f88, %f5848, %f24;
	st.f32 	[%rd98+92], %f88;
	ld.f32 	%f5849, [%rd77+96];
	add.f32 	%f89, %f5849, %f25;
	st.f32 	[%rd98+96], %f89;
	ld.f32 	%f5850, [%rd77+100];
	add.f32 	%f90, %f5850, %f26;
	st.f32 	[%rd98+100], %f90;
	ld.f32 	%f5851, [%rd77+104];
	add.f32 	%f91, %f5851, %f27;
	st.f32 	[%rd98+104], %f91;
	ld.f32 	%f5852, [%rd77+108];
	add.f32 	%f92, %f5852, %f28;
	st.f32 	[%rd98+108], %f92;
	ld.f32 	%f5853, [%rd77+112];
	add.f32 	%f93, %f5853, %f29;
	st.f32 	[%rd98+112], %f93;
	ld.f32 	%f5854, [%rd77+116];
	add.f32 	%f94, %f5854, %f30;
	st.f32 	[%rd98+116], %f94;
	ld.f32 	%f5855, [%rd77+120];
	add.f32 	%f95, %f5855, %f31;
	st.f32 	[%rd98+120], %f95;
	ld.f32 	%f5856, [%rd77+124];
	add.f32 	%f96, %f5856, %f32;
	st.f32 	[%rd98+124], %f96;
	ld.f32 	%f5857, [%rd77+128];
	add.f32 	%f97, %f5857, %f33;
	st.f32 	[%rd98+128], %f97;
	ld.f32 	%f5858, [%rd77+132];
	add.f32 	%f98, %f5858, %f34;
	st.f32 	[%rd98+132], %f98;
	ld.f32 	%f5859, [%rd77+136];
	add.f32 	%f99, %f5859, %f35;
	st.f32 	[%rd98+136], %f99;
	ld.f32 	%f5860, [%rd77+140];
	add.f32 	%f100, %f5860, %f36;
	st.f32 	[%rd98+140], %f100;
	ld.f32 	%f5861, [%rd77+144];
	add.f32 	%f101, %f5861, %f37;
	st.f32 	[%rd98+144], %f101;
	ld.f32 	%f5862, [%rd77+148];
	add.f32 	%f102, %f5862, %f38;
	st.f32 	[%rd98+148], %f102;
	ld.f32 	%f5863, [%rd77+152];
	add.f32 	%f103, %f5863, %f39;
	st.f32 	[%rd98+152], %f103;
	ld.f32 	%f5864, [%rd77+156];
	add.f32 	%f104, %f5864, %f40;
	st.f32 	[%rd98+156], %f104;
	ld.f32 	%f5865, [%rd77+160];
	add.f32 	%f105, %f5865, %f41;
	st.f32 	[%rd98+160], %f105;
	ld.f32 	%f5866, [%rd77+164];
	add.f32 	%f106, %f5866, %f42;
	st.f32 	[%rd98+164], %f106;
	ld.f32 	%f5867, [%rd77+168];
	add.f32 	%f107, %f5867, %f43;
	st.f32 	[%rd98+168], %f107;
	ld.f32 	%f5868, [%rd77+172];
	add.f32 	%f108, %f5868, %f44;
	st.f32 	[%rd98+172], %f108;
	ld.f32 	%f5869, [%rd77+176];
	add.f32 	%f109, %f5869, %f45;
	st.f32 	[%rd98+176], %f109;
	ld.f32 	%f5870, [%rd77+180];
	add.f32 	%f110, %f5870, %f46;
	st.f32 	[%rd98+180], %f110;
	ld.f32 	%f5871, [%rd77+184];
	add.f32 	%f111, %f5871, %f47;
	st.f32 	[%rd98+184], %f111;
	ld.f32 	%f5872, [%rd77+188];
	add.f32 	%f112, %f5872, %f48;
	st.f32 	[%rd98+188], %f112;
	ld.f32 	%f5873, [%rd77+192];
	add.f32 	%f113, %f5873, %f49;
	st.f32 	[%rd98+192], %f113;
	ld.f32 	%f5874, [%rd77+196];
	add.f32 	%f114, %f5874, %f50;
	st.f32 	[%rd98+196], %f114;
	ld.f32 	%f5875, [%rd77+200];
	add.f32 	%f115, %f5875, %f51;
	st.f32 	[%rd98+200], %f115;
	ld.f32 	%f5876, [%rd77+204];
	add.f32 	%f116, %f5876, %f52;
	st.f32 	[%rd98+204], %f116;
	ld.f32 	%f5877, [%rd77+208];
	add.f32 	%f117, %f5877, %f53;
	st.f32 	[%rd98+208], %f117;
	ld.f32 	%f5878, [%rd77+212];
	add.f32 	%f118, %f5878, %f54;
	st.f32 	[%rd98+212], %f118;
	ld.f32 	%f5879, [%rd77+216];
	add.f32 	%f119, %f5879, %f55;
	st.f32 	[%rd98+216], %f119;
	ld.f32 	%f5880, [%rd77+220];
	add.f32 	%f120, %f5880, %f56;
	st.f32 	[%rd98+220], %f120;
	ld.f32 	%f5881, [%rd77+224];
	add.f32 	%f121, %f5881, %f57;
	st.f32 	[%rd98+224], %f121;
	ld.f32 	%f5882, [%rd77+228];
	add.f32 	%f122, %f5882, %f58;
	st.f32 	[%rd98+228], %f122;
	ld.f32 	%f5883, [%rd77+232];
	add.f32 	%f123, %f5883, %f59;
	st.f32 	[%rd98+232], %f123;
	ld.f32 	%f5884, [%rd77+236];
	add.f32 	%f124, %f5884, %f60;
	st.f32 	[%rd98+236], %f124;
	ld.f32 	%f5885, [%rd77+240];
	add.f32 	%f125, %f5885, %f61;
	st.f32 	[%rd98+240], %f125;
	ld.f32 	%f5886, [%rd77+244];
	add.f32 	%f126, %f5886, %f62;
	st.f32 	[%rd98+244], %f126;
	ld.f32 	%f5887, [%rd77+248];
	add.f32 	%f127, %f5887, %f63;
	st.f32 	[%rd98+248], %f127;
	ld.f32 	%f5888, [%rd77+252];
	add.f32 	%f128, %f5888, %f64;
	st.f32 	[%rd98+252], %f128;
	setp.lt.u32 	%p31, %r57, 97;
	@%p31 bra 	$L__BB17_64;
	ld.shared.u64 	%rd78, [_ZZN3cub18CUB_300001_SM_10006detail6reduce28DeviceReduceSingleTileKernelINS2_10policy_hubIPfy9sum_deltaE10Policy1000EPS5_S9_iS6_S5_S5_N4cuda3std3__410__identityEEEvT0_T1_T2_T3_T4_T6_E12temp_storage+32];
	ld.f32 	%f5889, [%rd78];
	add.f32 	%f129, %f5889, %f65;
	st.f32 	[%rd98], %f129;
	ld.f32 	%f5890, [%rd78+4];
	add.f32 	%f130, %f5890, %f66;
	st.f32 	[%rd98+4], %f130;
	ld.f32 	%f5891, [%rd78+8];
	add.f32 	%f131, %f5891, %f67;
	st.f32 	[%rd98+8], %f131;
	ld.f32 	%f5892, [%rd78+12];
	add.f32 	%f132, %f5892, %f68;
	st.f32 	[%rd98+12], %f132;
	ld.f32 	%f5893, [%rd78+16];
	add.f32 	%f133, %f5893, %f69;
	st.f32 	[%rd98+16], %f133;
	ld.f32 	%f5894, [%rd78+20];
	add.f32 	%f134, %f5894, %f70;
	st.f32 	[%rd98+20], %f134;
	ld.f32 	%f5895, [%rd78+24];
	add.f32 	%f135, %f5895, %f71;
	st.f32 	[%rd98+24], %f135;
	ld.f32 	%f5896, [%rd78+28];
	add.f32 	%f136, %f5896, %f72;
	st.f32 	[%rd98+28], %f136;
	ld.f32 	%f5897, [%rd78+32];
	add.f32 	%f137, %f5897, %f73;
	st.f32 	[%rd98+32], %f137;
	ld.f32 	%f5898, [%rd78+36];
	add.f32 	%f138, %f5898, %f74;
	st.f32 	[%rd98+36], %f138;
	ld.f32 	%f5899, [%rd78+40];
	add.f32 	%f139, %f5899, %f75;
	st.f32 	[%rd98+40], %f139;
	ld.f32 	%f5900, [%rd78+44];
	add.f32 	%f140, %f5900, %f76;
	st.f32 	[%rd98+44], %f140;
	ld.f32 	%f5901, [%rd78+48];
	add.f32 	%f141, %f5901, %f77;
	st.f32 	[%rd98+48], %f141;
	ld.f32 	%f5902, [%rd78+52];
	add.f32 	%f142, %f5902, %f78;
	st.f32 	[%rd98+52], %f142;
	ld.f32 	%f5903, [%rd78+56];
	add.f32 	%f143, %f5903, %f79;
	st.f32 	[%rd98+56], %f143;
	ld.f32 	%f5904, [%rd78+60];
	add.f32 	%f144, %f5904, %f80;
	st.f32 	[%rd98+60], %f144;
	ld.f32 	%f5905, [%rd78+64];
	add.f32 	%f145, %f5905, %f81;
	st.f32 	[%rd98+64], %f145;
	ld.f32 	%f5906, [%rd78+68];
	add.f32 	%f146, %f5906, %f82;
	st.f32 	[%rd98+68], %f146;
	ld.f32 	%f5907, [%rd78+72];
	add.f32 	%f147, %f5907, %f83;
	st.f32 	[%rd98+72], %f147;
	ld.f32 	%f5908, [%rd78+76];
	add.f32 	%f148, %f5908, %f84;
	st.f32 	[%rd98+76], %f148;
	ld.f32 	%f5909, [%rd78+80];
	add.f32 	%f149, %f5909, %f85;
	st.f32 	[%rd98+80], %f149;
	ld.f32 	%f5910, [%rd78+84];
	add.f32 	%f150, %f5910, %f86;
	st.f32 	[%rd98+84], %f150;
	ld.f32 	%f5911, [%rd78+88];
	add.f32 	%f151, %f5911, %f87;
	st.f32 	[%rd98+88], %f151;
	ld.f32 	%f5912, [%rd78+92];
	add.f32 	%f152, %f5912, %f88;
	st.f32 	[%rd98+92], %f152;
	ld.f32 	%f5913, [%rd78+96];
	add.f32 	%f153, %f5913, %f89;
	st.f32 	[%rd98+96], %f153;
	ld.f32 	%f5914, [%rd78+100];
	add.f32 	%f154, %f5914, %f90;
	st.f32 	[%rd98+100], %f154;
	ld.f32 	%f5915, [%rd78+104];
	add.f32 	%f155, %f5915, %f91;
	st.f32 	[%rd98+104], %f155;
	ld.f32 	%f5916, [%rd78+108];
	add.f32 	%f156, %f5916, %f92;
	st.f32 	[%rd98+108], %f156;
	ld.f32 	%f5917, [%rd78+112];
	add.f32 	%f157, %f5917, %f93;
	st.f32 	[%rd98+112], %f157;
	ld.f32 	%f5918, [%rd78+116];
	add.f32 	%f158, %f5918, %f94;
	st.f32 	[%rd98+116], %f158;
	ld.f32 	%f5919, [%rd78+120];
	add.f32 	%f159, %f5919, %f95;
	st.f32 	[%rd98+120], %f159;
	ld.f32 	%f5920, [%rd78+124];
	add.f32 	%f160, %f5920, %f96;
	st.f32 	[%rd98+124], %f160;
	ld.f32 	%f5921, [%rd78+128];
	add.f32 	%f161, %f5921, %f97;
	st.f32 	[%rd98+128], %f161;
	ld.f32 	%f5922, [%rd78+132];
	add.f32 	%f162, %f5922, %f98;
	st.f32 	[%rd98+132], %f162;
	ld.f32 	%f5923, [%rd78+136];
	add.f32 	%f163, %f5923, %f99;
	st.f32 	[%rd98+136], %f163;
	ld.f32 	%f5924, [%rd78+140];
	add.f32 	%f164, %f5924, %f100;
	st.f32 	[%rd98+140], %f164;
	ld.f32 	%f5925, [%rd78+144];
	add.f32 	%f165, %f5925, %f101;
	st.f32 	[%rd98+144], %f165;
	ld.f32 	%f5926, [%rd78+148];
	add.f32 	%f166, %f5926, %f102;
	st.f32 	[%rd98+148], %f166;
	ld.f32 	%f5927, [%rd78+152];
	add.f32 	%f167, %f5927, %f103;
	st.f32 	[%rd98+152], %f167;
	ld.f32 	%f5928, [%rd78+156];
	add.f32 	%f168, %f5928, %f104;
	st.f32 	[%rd98+156], %f168;
	ld.f32 	%f5929, [%rd78+160];
	add.f32 	%f169, %f5929, %f105;
	st.f32 	[%rd98+160], %f169;
	ld.f32 	%f5930, [%rd78+164];
	add.f32 	%f170, %f5930, %f106;
	st.f32 	[%rd98+164], %f170;
	ld.f32 	%f5931, [%rd78+168];
	add.f32 	%f171, %f5931, %f107;
	st.f32 	[%rd98+168], %f171;
	ld.f32 	%f5932, [%rd78+172];
	add.f32 	%f172, %f5932, %f108;
	st.f32 	[%rd98+172], %f172;
	ld.f32 	%f5933, [%rd78+176];
	add.f32 	%f173, %f5933, %f109;
	st.f32 	[%rd98+176], %f173;
	ld.f32 	%f5934, [%rd78+180];
	add.f32 	%f174, %f5934, %f110;
	st.f32 	[%rd98+180], %f174;
	ld.f32 	%f5935, [%rd78+184];
	add.f32 	%f175, %f5935, %f111;
	st.f32 	[%rd98+184], %f175;
	ld.f32 	%f5936, [%rd78+188];
	add.f32 	%f176, %f5936, %f112;
	st.f32 	[%rd98+188], %f176;
	ld.f32 	%f5937, [%rd78+192];
	add.f32 	%f177, %f5937, %f113;
	st.f32 	[%rd98+192], %f177;
	ld.f32 	%f5938, [%rd78+196];
	add.f32 	%f178, %f5938, %f114;
	st.f32 	[%rd98+196], %f178;
	ld.f32 	%f5939, [%rd78+200];
	add.f32 	%f179, %f5939, %f115;
	st.f32 	[%rd98+200], %f179;
	ld.f32 	%f5940, [%rd78+204];
	add.f32 	%f180, %f5940, %f116;
	st.f32 	[%rd98+204], %f180;
	ld.f32 	%f5941, [%rd78+208];
	add.f32 	%f181, %f5941, %f117;
	st.f32 	[%rd98+208], %f181;
	ld.f32 	%f5942, [%rd78+212];
	add.f32 	%f182, %f5942, %f118;
	st.f32 	[%rd98+212], %f182;
	ld.f32 	%f5943, [%rd78+216];
	add.f32 	%f183, %f5943, %f119;
	st.f32 	[%rd98+216], %f183;
	ld.f32 	%f5944, [%rd78+220];
	add.f32 	%f184, %f5944, %f120;
	st.f32 	[%rd98+220], %f184;
	ld.f32 	%f5945, [%rd78+224];
	add.f32 	%f185, %f5945, %f121;
	st.f32 	[%rd98+224], %f185;
	ld.f32 	%f5946, [%rd78+228];
	add.f32 	%f186, %f5946, %f122;
	st.f32 	[%rd98+228], %f186;
	ld.f32 	%f5947, [%rd78+232];
	add.f32 	%f187, %f5947, %f123;
	st.f32 	[%rd98+232], %f187;
	ld.f32 	%f5948, [%rd78+236];
	add.f32 	%f188, %f5948, %f124;
	st.f32 	[%rd98+236], %f188;
	ld.f32 	%f5949, [%rd78+240];
	add.f32 	%f189, %f5949, %f125;
	st.f32 	[%rd98+240], %f189;
	ld.f32 	%f5950, [%rd78+244];
	add.f32 	%f190, %f5950, %f126;
	st.f32 	[%rd98+244], %f190;
	ld.f32 	%f5951, [%rd78+248];
	add.f32 	%f191, %f5951, %f127;
	st.f32 	[%rd98+248], %f191;
	ld.f32 	%f5952, [%rd78+252];
	add.f32 	%f192, %f5952, %f128;
	st.f32 	[%rd98+252], %f192;
	setp.lt.u32 	%p32, %r57, 129;
	@%p32 bra 	$L__BB17_64;
	ld.shared.u64 	%rd79, [_ZZN3cub18CUB_300001_SM_10006detail6reduce28DeviceReduceSingleTileKernelINS2_10policy_hubIPfy9sum_deltaE10Policy1000EPS5_S9_iS6_S5_S5_N4cuda3std3__410__identityEEEvT0_T1_T2_T3_T4_T6_E12temp_storage+40];
	ld.f32 	%f5953, [%rd79];
	add.f32 	%f193, %f5953, %f129;
	st.f32 	[%rd98], %f193;
	ld.f32 	%f5954, [%rd79+4];
	add.f32 	%f194, %f5954, %f130;
	st.f32 	[%rd98+4], %f194;
	ld.f32 	%f5955, [%rd79+8];
	add.f32 	%f195, %f5955, %f131;
	st.f32 	[%rd98+8], %f195;
	ld.f32 	%f5956, [%rd79+12];
	add.f32 	%f196, %f5956, %f132;
	st.f32 	[%rd98+12], %f196;
	ld.f32 	%f5957, [%rd79+16];
	add.f32 	%f197, %f5957, %f133;
	st.f32 	[%rd98+16], %f197;
	ld.f32 	%f5958, [%rd79+20];
	add.f32 	%f198, %f5958, %f134;
	st.f32 	[%rd98+20], %f198;
	ld.f32 	%f5959, [%rd79+24];
	add.f32 	%f199, %f5959, %f135;
	st.f32 	[%rd98+24], %f199;
	ld.f32 	%f5960, [%rd79+28];
	add.f32 	%f200, %f5960, %f136;
	st.f32 	[%rd98+28], %f200;
	ld.f32 	%f5961, [%rd79+32];
	add.f32 	%f201, %f5961, %f137;
	st.f32 	[%rd98+32], %f201;
	ld.f32 	%f5962, [%rd79+36];
	add.f32 	%f202, %f5962, %f138;
	st.f32 	[%rd98+36], %f202;
	ld.f32 	%f5963, [%rd79+40];
	add.f32 	%f203, %f5963, %f139;
	st.f32 	[%rd98+40], %f203;
	ld.f32 	%f5964, [%rd79+44];
	add.f32 	%f204, %f5964, %f140;
	st.f32 	[%rd98+44], %f204;
	ld.f32 	%f5965, [%rd79+48];
	add.f32 	%f205, %f5965, %f141;
	st.f32 	[%rd98+48], %f205;
	ld.f32 	%f5966, [%rd79+52];
	add.f32 	%f206, %f5966, %f142;
	st.f32 	[%rd98+52], %f206;
	ld.f32 	%f5967, [%rd79+56];
	add.f32 	%f207, %f5967, %f143;
	st.f32 	[%rd98+56], %f207;
	ld.f32 	%f5968, [%rd79+60];
	add.f32 	%f208, %f5968, %f144;
	st.f32 	[%rd98+60], %f208;
	ld.f32 	%f5969, [%rd79+64];
	add.f32 	%f209, %f5969, %f145;
	st.f32 	[%rd98+64], %f209;
	ld.f32 	%f5970, [%rd79+68];
	add.f32 	%f210, %f5970, %f146;
	st.f32 	[%rd98+68], %f210;
	ld.f32 	%f5971, [%rd79+72];
	add.f32 	%f211, %f5971, %f147;
	st.f32 	[%rd98+72], %f211;
	ld.f32 	%f5972, [%rd79+76];
	add.f32 	%f212, %f5972, %f148;
	st.f32 	[%rd98+76], %f212;
	ld.f32 	%f5973, [%rd79+80];
	add.f32 	%f213, %f5973, %f149;
	st.f32 	[%rd98+80], %f213;
	ld.f32 	%f5974, [%rd79+84];
	add.f32 	%f214, %f5974, %f150;
	st.f32 	[%rd98+84], %f214;
	ld.f32 	%f5975, [%rd79+88];
	add.f32 	%f215, %f5975, %f151;
	st.f32 	[%rd98+88], %f215;
	ld.f32 	%f5976, [%rd79+92];
	add.f32 	%f216, %f5976, %f152;
	st.f32 	[%rd98+92], %f216;
	ld.f32 	%f5977, [%rd79+96];
	add.f32 	%f217, %f5977, %f153;
	st.f32 	[%rd98+96], %f217;
	ld.f32 	%f5978, [%rd79+100];
	add.f32 	%f218, %f5978, %f154;
	st.f32 	[%rd98+100], %f218;
	ld.f32 	%f5979, [%rd79+104];
	add.f32 	%f219, %f5979, %f155;
	st.f32 	[%rd98+104], %f219;
	ld.f32 	%f5980, [%rd79+108];
	add.f32 	%f220, %f5980, %f156;
	st.f32 	[%rd98+108], %f220;
	ld.f32 	%f5981, [%rd79+112];
	add.f32 	%f221, %f5981, %f157;
	st.f32 	[%rd98+112], %f221;
	ld.f32 	%f5982, [%rd79+116];
	add.f32 	%f222, %f5982, %f158;
	st.f32 	[%rd98+116], %f222;
	ld.f32 	%f5983, [%rd79+120];
	add.f32 	%f223, %f5983, %f159;
	st.f32 	[%rd98+120], %f223;
	ld.f32 	%f5984, [%rd79+124];
	add.f32 	%f224, %f5984, %f160;
	st.f32 	[%rd98+124], %f224;
	ld.f32 	%f5985, [%rd79+128];
	add.f32 	%f225, %f5985, %f161;
	st.f32 	[%rd98+128], %f225;
	ld.f32 	%f5986, [%rd79+132];
	add.f32 	%f226, %f5986, %f162;
	st.f32 	[%rd98+132], %f226;
	ld.f32 	%f5987, [%rd79+136];
	add.f32 	%f227, %f5987, %f163;
	st.f32 	[%rd98+136], %f227;
	ld.f32 	%f5988, [%rd79+140];
	add.f32 	%f228, %f5988, %f164;
	st.f32 	[%rd98+140], %f228;
	ld.f32 	%f5989, [%rd79+144];
	add.f32 	%f229, %f5989, %f165;
	st.f32 	[%rd98+144], %f229;
	ld.f32 	%f5990, [%rd79+148];
	add.f32 	%f230, %f5990, %f166;
	st.f32 	[%rd98+148], %f230;
	ld.f32 	%f5991, [%rd79+152];
	add.f32 	%f231, %f5991, %f167;
	st.f32 	[%rd98+152], %f231;
	ld.f32 	%f5992, [%rd79+156];
	add.f32 	%f232, %f5992, %f168;
	st.f32 	[%rd98+156], %f232;
	ld.f32 	%f5993, [%rd79+160];
	add.f32 	%f233, %f5993, %f169;
	st.f32 	[%rd98+160], %f233;
	ld.f32 	%f5994, [%rd79+164];
	add.f32 	%f234, %f5994, %f170;
	st.f32 	[%rd98+164], %f234;
	ld.f32 	%f5995, [%rd79+168];
	add.f32 	%f235, %f5995, %f171;
	st.f32 	[%rd98+168], %f235;
	ld.f32 	%f5996, [%rd79+172];
	add.f32 	%f236, %f5996, %f172;
	st.f32 	[%rd98+172], %f236;
	ld.f32 	%f5997, [%rd79+176];
	add.f32 	%f237, %f5997, %f173;
	st.f32 	[%rd98+176], %f237;
	ld.f32 	%f5998, [%rd79+180];
	add.f32 	%f238, %f5998, %f174;
	st.f32 	[%rd98+180], %f238;
	ld.f32 	%f5999, [%rd79+184];
	add.f32 	%f239, %f5999, %f175;
	st.f32 	[%rd98+184], %f239;
	ld.f32 	%f6000, [%rd79+188];
	add.f32 	%f240, %f6000, %f176;
	st.f32 	[%rd98+188], %f240;
	ld.f32 	%f6001, [%rd79+192];
	add.f32 	%f241, %f6001, %f177;
	st.f32 	[%rd98+192], %f241;
	ld.f32 	%f6002, [%rd79+196];
	add.f32 	%f242, %f6002, %f178;
	st.f32 	[%rd98+196], %f242;
	ld.f32 	%f6003, [%rd79+200];
	add.f32 	%f243, %f6003, %f179;
	st.f32 	[%rd98+200], %f243;
	ld.f32 	%f6004, [%rd79+204];
	add.f32 	%f244, %f6004, %f180;
	st.f32 	[%rd98+204], %f244;
	ld.f32 	%f6005, [%rd79+208];
	add.f32 	%f245, %f6005, %f181;
	st.f32 	[%rd98+208], %f245;
	ld.f32 	%f6006, [%rd79+212];
	add.f32 	%f246, %f6006, %f182;
	st.f32 	[%rd98+212], %f246;
	ld.f32 	%f6007, [%rd79+216];
	add.f32 	%f247, %f6007, %f183;
	st.f32 	[%rd98+216], %f247;
	ld.f32 	%f6008, [%rd79+220];
	add.f32 	%f248, %f6008, %f184;
	st.f32 	[%rd98+220], %f248;
	ld.f32 	%f6009, [%rd79+224];
	add.f32 	%f249, %f6009, %f185;
	st.f32 	[%rd98+224], %f249;
	ld.f32 	%f6010, [%rd79+228];
	add.f32 	%f250, %f6010, %f186;
	st.f32 	[%rd98+228], %f250;
	ld.f32 	%f6011, [%rd79+232];
	add.f32 	%f251, %f6011, %f187;
	st.f32 	[%rd98+232], %f251;
	ld.f32 	%f6012, [%rd79+236];
	add.f32 	%f252, %f6012, %f188;
	st.f32 	[%rd98+236], %f252;
	ld.f32 	%f6013, [%rd79+240];
	add.f32 	%f253, %f6013, %f189;
	st.f32 	[%rd98+240], %f253;
	ld.f32 	%f6014, [%rd79+244];
	add.f32 	%f254, %f6014, %f190;
	st.f32 	[%rd98+244], %f254;
	ld.f32 	%f6015, [%rd79+248];
	add.f32 	%f255, %f6015, %f191;
	st.f32 	[%rd98+248], %f255;
	ld.f32 	%f6016, [%rd79+252];
	add.f32 	%f256, %f6016, %f192;
	st.f32 	[%rd98+252], %f256;
	setp.lt.u32 	%p33, %r57, 161;
	@%p33 bra 	$L__BB17_64;
	ld.shared.u64 	%rd80, [_ZZN3cub18CUB_300001_SM_10006detail6reduce28DeviceReduceSingleTileKernelINS2_10policy_hubIPfy9sum_deltaE10Policy1000EPS5_S9_iS6_S5_S5_N4cuda3std3__410__identityEEEvT0_T1_T2_T3_T4_T6_E12temp_storage+48];
	ld.f32 	%f6017, [%rd80];
	add.f32 	%f257, %f6017, %f193;
	st.f32 	[%rd98], %f257;
	ld.f32 	%f6018, [%rd80+4];
	add.f32 	%f258, %f6018, %f194;
	st.f32 	[%rd98+4], %f258;
	ld.f32 	%f6019, [%rd80+8];
	add.f32 	%f259, %f6019, %f195;
	st.f32 	[%rd98+8], %f259;
	ld.f32 	%f6020, [%rd80+12];
	add.f32 	%f260, %f6020, %f196;
	st.f32 	[%rd98+12], %f260;
	ld.f32 	%f6021, [%rd80+16];
	add.f32 	%f261, %f6021, %f197;
	st.f32 	[%rd98+16], %f261;
	ld.f32 	%f6022, [%rd80+20];
	add.f32 	%f262, %f6022, %f198;
	st.f32 	[%rd98+20], %f262;
	ld.f32 	%f6023, [%rd80+24];
	add.f32 	%f263, %f6023, %f199;
	st.f32 	[%rd98+24], %f263;
	ld.f32 	%f6024, [%rd80+28];
	add.f32 	%f264, %f6024, %f200;
	st.f32 	[%rd98+28], %f264;
	ld.f32 	%f6025, [%rd80+32];
	add.f32 	%f265, %f6025, %f201;
	st.f32 	[%rd98+32], %f265;
	ld.f32 	%f6026, [%rd80+36];
	add.f32 	%f266, %f6026, %f202;
	st.f32 	[%rd98+36], %f266;
	ld.f32 	%f6027, [%rd80+40];
	add.f32 	%f267, %f6027, %f203;
	st.f32 	[%rd98+40], %f267;
	ld.f32 	%f6028, [%rd80+44];
	add.f32 	%f268, %f6028, %f204;
	st.f32 	[%rd98+44], %f268;
	ld.f32 	%f6029, [%rd80+48];
	add.f32 	%f269, %f6029, %f205;
	st.f32 	[%rd98+48], %f269;
	ld.f32 	%f6030, [%rd80+52];
	add.f32 	%f270, %f6030, %f206;
	st.f32 	[%rd98+52], %f270;
	ld.f32 	%f6031, [%rd80+56];
	add.f32 	%f271, %f6031, %f207;
	st.f32 	[%rd98+56], %f271;
	ld.f32 	%f6032, [%rd80+60];
	add.f32 	%f272, %f6032, %f208;
	st.f32 	[%rd98+60], %f272;
	ld.f32 	%f6033, [%rd80+64];
	add.f32 	%f273, %f6033, %f209;
	st.f32 	[%rd98+64], %f273;
	ld.f32 	%f6034, [%rd80+68];
	add.f32 	%f274, %f6034, %f210;
	st.f32 	[%rd98+68], %f274;
	ld.f32 	%f6035, [%rd80+72];
	add.f32 	%f275, %f6035, %f211;
	st.f32 	[%rd98+72], %f275;
	ld.f32 	%f6036, [%rd80+76];
	add.f32 	%f276, %f6036, %f212;
	st.f32 	[%rd98+76], %f276;
	ld.f32 	%f6037, [%rd80+80];
	add.f32 	%f277, %f6037, %f213;
	st.f32 	[%rd98+80], %f277;
	ld.f32 	%f6038, [%rd80+84];
	add.f32 	%f278, %f6038, %f214;
	st.f32 	[%rd98+84], %f278;
	ld.f32 	%f6039, [%rd80+88];
	add.f32 	%f279, %f6039, %f215;
	st.f32 	[%rd98+88], %f279;
	ld.f32 	%f6040, [%rd80+92];
	add.f32 	%f280, %f6040, %f216;
	st.f32 	[%rd98+92], %f280;
	ld.f32 	%f6041, [%rd80+96];
	add.f32 	%f281, %f6041, %f217;
	st.f32 	[%rd98+96], %f281;
	ld.f32 	%f6042, [%rd80+100];
	add.f32 	%f282, %f6042, %f218;
	st.f32 	[%rd98+100], %f282;
	ld.f32 	%f6043, [%rd80+104];
	add.f32 	%f283, %f6043, %f219;
	st.f32 	[%rd98+104], %f283;
	ld.f32 	%f6044, [%rd80+108];
	add.f32 	%f284, %f6044, %f220;
	st.f32 	[%rd98+108], %f284;
	ld.f32 	%f6045, [%rd80+112];
	add.f32 	%f285, %f6045, %f221;
	st.f32 	[%rd98+112], %f285;
	ld.f32 	%f6046, [%rd80+116];
	add.f32 	%f286, %f6046, %f222;
	st.f32 	[%rd98+116], %f286;
	ld.f32 	%f6047, [%rd80+120];
	add.f32 	%f287, %f6047, %f223;
	st.f32 	[%rd98+120], %f287;
	ld.f32 	%f6048, [%rd80+124];
	add.f32 	%f288, %f6048, %f224;
	st.f32 	[%rd98+124], %f288;
	ld.f32 	%f6049, [%rd80+128];
	add.f32 	%f289, %f6049, %f225;
	st.f32 	[%rd98+128], %f289;
	ld.f32 	%f6050, [%rd80+132];
	add.f32 	%f290, %f6050, %f226;
	st.f32 	[%rd98+132], %f290;
	ld.f32 	%f6051, [%rd80+136];
	add.f32 	%f291, %f6051, %f227;
	st.f32 	[%rd98+136], %f291;
	ld.f32 	%f6052, [%rd80+140];
	add.f32 	%f292, %f6052, %f228;
	st.f32 	[%rd98+140], %f292;
	ld.f32 	%f6053, [%rd80+144];
	add.f32 	%f293, %f6053, %f229;
	st.f32 	[%rd98+144], %f293;
	ld.f32 	%f6054, [%rd80+148];
	add.f32 	%f294, %f6054, %f230;
	st.f32 	[%rd98+148], %f294;
	ld.f32 	%f6055, [%rd80+152];
	add.f32 	%f295, %f6055, %f231;
	st.f32 	[%rd98+152], %f295;
	ld.f32 	%f6056, [%rd80+156];
	add.f32 	%f296, %f6056, %f232;
	st.f32 	[%rd98+156], %f296;
	ld.f32 	%f6057, [%rd80+160];
	add.f32 	%f297, %f6057, %f233;
	st.f32 	[%rd98+160], %f297;
	ld.f32 	%f6058, [%rd80+164];
	add.f32 	%f298, %f6058, %f234;
	st.f32 	[%rd98+164], %f298;
	ld.f32 	%f6059, [%rd80+168];
	add.f32 	%f299, %f6059, %f235;
	st.f32 	[%rd98+168], %f299;
	ld.f32 	%f6060, [%rd80+172];
	add.f32 	%f300, %f6060, %f236;
	st.f32 	[%rd98+172], %f300;
	ld.f32 	%f6061, [%rd80+176];
	add.f32 	%f301, %f6061, %f237;
	st.f32 	[%rd98+176], %f301;
	ld.f32 	%f6062, [%rd80+180];
	add.f32 	%f302, %f6062, %f238;
	st.f32 	[%rd98+180], %f302;
	ld.f32 	%f6063, [%rd80+184];
	add.f32 	%f303, %f6063, %f239;
	st.f32 	[%rd98+184], %f303;
	ld.f32 	%f6064, [%rd80+188];
	add.f32 	%f304, %f6064, %f240;
	st.f32 	[%rd98+188], %f304;
	ld.f32 	%f6065, [%rd80+192];
	add.f32 	%f305, %f6065, %f241;
	st.f32 	[%rd98+192], %f305;
	ld.f32 	%f6066, [%rd80+196];
	add.f32 	%f306, %f6066, %f242;
	st.f32 	[%rd98+196], %f306;
	ld.f32 	%f6067, [%rd80+200];
	add.f32 	%f307, %f6067, %f243;
	st.f32 	[%rd98+200], %f307;
	ld.f32 	%f6068, [%rd80+204];
	add.f32 	%f308, %f6068, %f244;
	st.f32 	[%rd98+204], %f308;
	ld.f32 	%f6069, [%rd80+208];
	add.f32 	%f309, %f6069, %f245;
	st.f32 	[%rd98+208], %f309;
	ld.f32 	%f6070, [%rd80+212];
	add.f32 	%f310, %f6070, %f246;
	st.f32 	[%rd98+212], %f310;
	ld.f32 	%f6071, [%rd80+216];
	add.f32 	%f311, %f6071, %f247;
	st.f32 	[%rd98+216], %f311;
	ld.f32 	%f6072, [%rd80+220];
	add.f32 	%f312, %f6072, %f248;
	st.f32 	[%rd98+220], %f312;
	ld.f32 	%f6073, [%rd80+224];
	add.f32 	%f313, %f6073, %f249;
	st.f32 	[%rd98+224], %f313;
	ld.f32 	%f6074, [%rd80+228];
	add.f32 	%f314, %f6074, %f250;
	st.f32 	[%rd98+228], %f314;
	ld.f32 	%f6075, [%rd80+232];
	add.f32 	%f315, %f6075, %f251;
	st.f32 	[%rd98+232], %f315;
	ld.f32 	%f6076, [%rd80+236];
	add.f32 	%f316, %f6076, %f252;
	st.f32 	[%rd98+236], %f316;
	ld.f32 	%f6077, [%rd80+240];
	add.f32 	%f317, %f6077, %f253;
	st.f32 	[%rd98+240], %f317;
	ld.f32 	%f6078, [%rd80+244];
	add.f32 	%f318, %f6078, %f254;
	st.f32 	[%rd98+244], %f318;
	ld.f32 	%f6079, [%rd80+248];
	add.f32 	%f319, %f6079, %f255;
	st.f32 	[%rd98+248], %f319;
	ld.f32 	%f6080, [%rd80+252];
	add.f32 	%f320, %f6080, %f256;
	st.f32 	[%rd98+252], %f320;
	setp.lt.u32 	%p34, %r57, 193;
	@%p34 bra 	$L__BB17_64;
	ld.shared.u64 	%rd81, [_ZZN3cub18CUB_300001_SM_10006detail6reduce28DeviceReduceSingleTileKernelINS2_10policy_hubIPfy9sum_deltaE10Policy1000EPS5_S9_iS6_S5_S5_N4cuda3std3__410__identityEEEvT0_T1_T2_T3_T4_T6_E12temp_storage+56];
	ld.f32 	%f6081, [%rd81];
	add.f32 	%f321, %f6081, %f257;
	st.f32 	[%rd98], %f321;
	ld.f32 	%f6082, [%rd81+4];
	add.f32 	%f322, %f6082, %f258;
	st.f32 	[%rd98+4], %f322;
	ld.f32 	%f6083, [%rd81+8];
	add.f32 	%f323, %f6083, %f259;
	st.f32 	[%rd98+8], %f323;
	ld.f32 	%f6084, [%rd81+12];
	add.f32 	%f324, %f6084, %f260;
	st.f32 	[%rd98+12], %f324;
	ld.f32 	%f6085, [%rd81+16];
	add.f32 	%f325, %f6085, %f261;
	st.f32 	[%rd98+16], %f325;
	ld.f32 	%f6086, [%rd81+20];
	add.f32 	%f326, %f6086, %f262;
	st.f32 	[%rd98+20], %f326;
	ld.f32 	%f6087, [%rd81+24];
	add.f32 	%f327, %f6087, %f263;
	st.f32 	[%rd98+24], %f327;
	ld.f32 	%f6088, [%rd81+28];
	add.f32 	%f328, %f6088, %f264;
	st.f32 	[%rd98+28], %f328;
	ld.f32 	%f6089, [%rd81+32];
	add.f32 	%f329, %f6089, %f265;
	st.f32 	[%rd98+32], %f329;
	ld.f32 	%f6090, [%rd81+36];
	add.f32 	%f330, %f6090, %f266;
	st.f32 	[%rd98+36], %f330;
	ld.f32 	%f6091, [%rd81+40];
	add.f32 	%f331, %f6091, %f267;
	st.f32 	[%rd98+40], %f331;
	ld.f32 	%f6092, [%rd81+44];
	add.f32 	%f332, %f6092, %f268;
	st.f32 	[%rd98+44], %f332;
	ld.f32 	%f6093, [%rd81+48];
	add.f32 	%f333, %f6093, %f269;
	st.f32 	[%rd98+48], %f333;
	ld.f32 	%f6094, [%rd81+52];
	add.f32 	%f334, %f6094, %f270;
	st.f32 	[%rd98+52], %f334;
	ld.f32 	%f6095, [%rd81+56];
	add.f32 	%f335, %f6095, %f271;
	st.f32 	[%rd98+56], %f335;
	ld.f32 	%f6096, [%rd81+60];
	add.f32 	%f336, %f6096, %f272;
	st.f32 	[%rd98+60], %f336;
	ld.f32 	%f6097, [%rd81+64];
	add.f32 	%f337, %f6097, %f273;
	st.f32 	[%rd98+64], %f337;
	ld.f32 	%f6098, [%rd81+68];
	add.f32 	%f338, %f6098, %f274;
	st.f32 	[%rd98+68], %f338;
	ld.f32 	%f6099, [%rd81+72];
	add.f32 	%f339, %f6099, %f275;
	st.f32 	[%rd98+72], %f339;
	ld.f32 	%f6100, [%rd81+76];
	add.f32 	%f340, %f6100, %f276;
	st.f32 	[%rd98+76], %f340;
	ld.f32 	%f6101, [%rd81+80];
	add.f32 	%f341, %f6101, %f277;
	st.f32 	[%rd98+80], %f341;
	ld.f32 	%f6102, [%rd81+84];
	add.f32 	%f342, %f6102, %f278;
	st.f32 	[%rd98+84], %f342;
	ld.f32 	%f6103, [%rd81+88];
	add.f32 	%f343, %f6103, %f279;
	st.f32 	[%rd98+88], %f343;
	ld.f32 	%f6104, [%rd81+92];
	add.f32 	%f344, %f6104, %f280;
	st.f32 	[%rd98+92], %f344;
	ld.f32 	%f6105, [%rd81+96];
	add.f32 	%f345, %f6105, %f281;
	st.f32 	[%rd98+96], %f345;
	ld.f32 	%f6106, [%rd81+100];
	add.f32 	%f346, %f6106, %f282;
	st.f32 	[%rd98+100], %f346;
	ld.f32 	%f6107, [%rd81+104];
	add.f32 	%f347, %f6107, %f283;
	st.f32 	[%rd98+104], %f347;
	ld.f32 	%f6108, [%rd81+108];
	add.f32 	%f348, %f6108, %f284;
	st.f32 	[%rd98+108], %f348;
	ld.f32 	%f6109, [%rd81+112];
	add.f32 	%f349, %f6109, %f285;
	st.f32 	[%rd98+112], %f349;
	ld.f32 	%f6110, [%rd81+116];
	add.f32 	%f350, %f6110, %f286;
	st.f32 	[%rd98+116], %f350;
	ld.f32 	%f6111, [%rd81+120];
	add.f32 	%f351, %f6111, %f287;
	st.f32 	[%rd98+120], %f351;
	ld.f32 	%f6112, [%rd81+124];
	add.f32 	%f352, %f6112, %f288;
	st.f32 	[%rd98+124], %f352;
	ld.f32 	%f6113, [%rd81+128];
	add.f32 	%f353, %f6113, %f289;
	st.f32 	[%rd98+128], %f353;
	ld.f32 	%f6114, [%rd81+132];
	add.f32 	%f354, %f6114, %f290;
	st.f32 	[%rd98+132], %f354;
	ld.f32 	%f6115, [%rd81+136];
	add.f32 	%f355, %f6115, %f291;
	st.f32 	[%rd98+136], %f355;
	ld.f32 	%f6116, [%rd81+140];
	add.f32 	%f356, %f6116, %f292;
	st.f32 	[%rd98+140], %f356;
	ld.f32 	%f6117, [%rd81+144];
	add.f32 	%f357, %f6117, %f293;
	st.f32 	[%rd98+144], %f357;
	ld.f32 	%f6118, [%rd81+148];
	add.f32 	%f358, %f6118, %f294;
	st.f32 	[%rd98+148], %f358;
	ld.f32 	%f6119, [%rd81+152];
	add.f32 	%f359, %f6119, %f295;
	st.f32 	[%rd98+152], %f359;
	ld.f32 	%f6120, [%rd81+156];
	add.f32 	%f360, %f6120, %f296;
	st.f32 	[%rd98+156], %f360;
	ld.f32 	%f6121, [%rd81+160];
	add.f32 	%f361, %f6121, %f297;
	st.f32 	[%rd98+160], %f361;
	ld.f32 	%f6122, [%rd81+164];
	add.f32 	%f362, %f6122, %f298;
	st.f32 	[%rd98+164], %f362;
	ld.f32 	%f6123, [%rd81+168];
	add.f32 	%f363, %f6123, %f299;
	st.f32 	[%rd98+168], %f363;
	ld.f32 	%f6124, [%rd81+172];
	add.f32 	%f364, %f6124, %f300;
	st.f32 	[%rd98+172], %f364;
	ld.f32 	%f6125, [%rd81+176];
	add.f32 	%f365, %f6125, %f301;
	st.f32 	[%rd98+176], %f365;
	ld.f32 	%f6126, [%rd81+180];
	add.f32 	%f366, %f6126, %f302;
	st.f32 	[%rd98+180], %f366;
	ld.f32 	%f6127, [%rd81+184];
	add.f32 	%f367, %f6127, %f303;
	st.f32 	[%rd98+184], %f367;
	ld.f32 	%f6128, [%rd81+188];
	add.f32 	%f368, %f6128, %f304;
	st.f32 	[%rd98+188], %f368;
	ld.f32 	%f6129, [%rd81+192];
	add.f32 	%f369, %f6129, %f305;
	st.f32 	[%rd98+192], %f369;
	ld.f32 	%f6130, [%rd81+196];
	add.f32 	%f370, %f6130, %f306;
	st.f32 	[%rd98+196], %f370;
	ld.f32 	%f6131, [%rd81+200];
	add.f32 	%f371, %f6131, %f307;
	st.f32 	[%rd98+200], %f371;
	ld.f32 	%f6132, [%rd81+204];
	add.f32 	%f372, %f6132, %f308;
	st.f32 	[%rd98+204], %f372;
	ld.f32 	%f6133, [%rd81+208];
	add.f32 	%f373, %f6133, %f309;
	st.f32 	[%rd98+208], %f373;
	ld.f32 	%f6134, [%rd81+212];
	add.f32 	%f374, %f6134, %f310;
	st.f32 	[%rd98+212], %f374;
	ld.f32 	%f6135, [%rd81+216];
	add.f32 	%f375, %f6135, %f311;
	st.f32 	[%rd98+216], %f375;
	ld.f32 	%f6136, [%rd81+220];
	add.f32 	%f376, %f6136, %f312;
	st.f32 	[%rd98+220], %f376;
	ld.f32 	%f6137, [%rd81+224];
	add.f32 	%f377, %f6137, %f313;
	st.f32 	[%rd98+224], %f377;
	ld.f32 	%f6138, [%rd81+228];
	add.f32 	%f378, %f6138, %f314;
	st.f32 	[%rd98+228], %f378;
	ld.f32 	%f6139, [%rd81+232];
	add.f32 	%f379, %f6139, %f315;
	st.f32 	[%rd98+232], %f379;
	ld.f32 	%f6140, [%rd81+236];
	add.f32 	%f380, %f6140, %f316;
	st.f32 	[%rd98+236], %f380;
	ld.f32 	%f6141, [%rd81+240];
	add.f32 	%f381, %f6141, %f317;
	st.f32 	[%rd98+240], %f381;
	ld.f32 	%f6142, [%rd81+244];
	add.f32 	%f382, %f6142, %f318;
	st.f32 	[%rd98+244], %f382;
	ld.f32 	%f6143, [%rd81+248];
	add.f32 	%f383, %f6143, %f319;
	st.f32 	[%rd98+248], %f383;
	ld.f32 	%f6144, [%rd81+252];
	add.f32 	%f384, %f6144, %f320;
	st.f32 	[%rd98+252], %f384;
	setp.lt.u32 	%p35, %r57, 225;
	@%p35 bra 	$L__BB17_64;
	ld.shared.u64 	%rd82, [_ZZN3cub18CUB_300001_SM_10006detail6reduce28DeviceReduceSingleTileKernelINS2_10policy_hubIPfy9sum_deltaE10Policy1000EPS5_S9_iS6_S5_S5_N4cuda3std3__410__identityEEEvT0_T1_T2_T3_T4_T6_E12temp_storage+64];
	ld.f32 	%f6145, [%rd82];
	add.f32 	%f6146, %f6145, %f321;
	st.f32 	[%rd98], %f6146;
	ld.f32 	%f6147, [%rd82+4];
	add.f32 	%f6148, %f6147, %f322;
	st.f32 	[%rd98+4], %f6148;
	ld.f32 	%f6149, [%rd82+8];
	add.f32 	%f6150, %f6149, %f323;
	st.f32 	[%rd98+8], %f6150;
	ld.f32 	%f6151, [%rd82+12];
	add.f32 	%f6152, %f6151, %f324;
	st.f32 	[%rd98+12], %f6152;
	ld.f32 	%f6153, [%rd82+16];
	add.f32 	%f6154, %f6153, %f325;
	st.f32 	[%rd98+16], %f6154;
	ld.f32 	%f6155, [%rd82+20];
	add.f32 	%f6156, %f6155, %f326;
	st.f32 	[%rd98+20], %f6156;
	ld.f32 	%f6157, [%rd82+24];
	add.f32 	%f6158, %f6157, %f327;
	st.f32 	[%rd98+24], %f6158;
	ld.f32 	%f6159, [%rd82+28];
	add.f32 	%f6160, %f6159, %f328;
	st.f32 	[%rd98+28], %f6160;
	ld.f32 	%f6161, [%rd82+32];
	add.f32 	%f6162, %f6161, %f329;
	st.f32 	[%rd98+32], %f6162;
	ld.f32 	%f6163, [%rd82+36];
	add.f32 	%f6164, %f6163, %f330;
	st.f32 	[%rd98+36], %f6164;
	ld.f32 	%f6165, [%rd82+40];
	add.f32 	%f6166, %f6165, %f331;
	st.f32 	[%rd98+40], %f6166;
	ld.f32 	%f6167, [%rd82+44];
	add.f32 	%f6168, %f6167, %f332;
	st.f32 	[%rd98+44], %f6168;
	ld.f32 	%f6169, [%rd82+48];
	add.f32 	%f6170, %f6169, %f333;
	st.f32 	[%rd98+48], %f6170;
	ld.f32 	%f6171, [%rd82+52];
	add.f32 	%f6172, %f6171, %f334;
	st.f32 	[%rd98+52], %f6172;
	ld.f32 	%f6173, [%rd82+56];
	add.f32 	%f6174, %f6173, %f335;
	st.f32 	[%rd98+56], %f6174;
	ld.f32 	%f6175, [%rd82+60];
	add.f32 	%f6176, %f6175, %f336;
	st.f32 	[%rd98+60], %f6176;
	ld.f32 	%f6177, [%rd82+64];
	add.f32 	%f6178, %f6177, %f337;
	st.f32 	[%rd98+64], %f6178;
	ld.f32 	%f6179, [%rd82+68];
	add.f32 	%f6180, %f6179, %f338;
	st.f32 	[%rd98+68], %f6180;
	ld.f32 	%f6181, [%rd82+72];
	add.f32 	%f6182, %f6181, %f339;
	st.f32 	[%rd98+72], %f6182;
	ld.f32 	%f6183, [%rd82+76];
	add.f32 	%f6184, %f6183, %f340;
	st.f32 	[%rd98+76], %f6184;
	ld.f32 	%f6185, [%rd82+80];
	add.f32 	%f6186, %f6185, %f341;
	st.f32 	[%rd98+80], %f6186;
	ld.f32 	%f6187, [%rd82+84];
	add.f32 	%f6188, %f6187, %f342;
	st.f32 	[%rd98+84], %f6188;
	ld.f32 	%f6189, [%rd82+88];
	add.f32 	%f6190, %f6189, %f343;
	st.f32 	[%rd98+88], %f6190;
	ld.f32 	%f6191, [%rd82+92];
	add.f32 	%f6192, %f6191, %f344;
	st.f32 	[%rd98+92], %f6192;
	ld.f32 	%f6193, [%rd82+96];
	add.f32 	%f6194, %f6193, %f345;
	st.f32 	[%rd98+96], %f6194;
	ld.f32 	%f6195, [%rd82+100];
	add.f32 	%f6196, %f6195, %f346;
	st.f32 	[%rd98+100], %f6196;
	ld.f32 	%f6197, [%rd82+104];
	add.f32 	%f6198, %f6197, %f347;
	st.f32 	[%rd98+104], %f6198;
	ld.f32 	%f6199, [%rd82+108];
	add.f32 	%f6200, %f6199, %f348;
	st.f32 	[%rd98+108], %f6200;
	ld.f32 	%f6201, [%rd82+112];
	add.f32 	%f6202, %f6201, %f349;
	st.f32 	[%rd98+112], %f6202;
	ld.f32 	%f6203, [%rd82+116];
	add.f32 	%f6204, %f6203, %f350;
	st.f32 	[%rd98+116], %f6204;
	ld.f32 	%f6205, [%rd82+120];
	add.f32 	%f6206, %f6205, %f351;
	st.f32 	[%rd98+120], %f6206;
	ld.f32 	%f6207, [%rd82+124];
	add.f32 	%f6208, %f6207, %f352;
	st.f32 	[%rd98+124], %f6208;
	ld.f32 	%f6209, [%rd82+128];
	add.f32 	%f6210, %f6209, %f353;
	st.f32 	[%rd98+128], %f6210;
	ld.f32 	%f6211, [%rd82+132];
	add.f32 	%f6212, %f6211, %f354;
	st.f32 	[%rd98+132], %f6212;
	ld.f32 	%f6213, [%rd82+136];
	add.f32 	%f6214, %f6213, %f355;
	st.f32 	[%rd98+136], %f6214;
	ld.f32 	%f6215, [%rd82+140];
	add.f32 	%f6216, %f6215, %f356;
	st.f32 	[%rd98+140], %f6216;
	ld.f32 	%f6217, [%rd82+144];
	add.f32 	%f6218, %f6217, %f357;
	st.f32 	[%rd98+144], %f6218;
	ld.f32 	%f6219, [%rd82+148];
	add.f32 	%f6220, %f6219, %f358;
	st.f32 	[%rd98+148], %f6220;
	ld.f32 	%f6221, [%rd82+152];
	add.f32 	%f6222, %f6221, %f359;
	st.f32 	[%rd98+152], %f6222;
	ld.f32 	%f6223, [%rd82+156];
	add.f32 	%f6224, %f6223, %f360;
	st.f32 	[%rd98+156], %f6224;
	ld.f32 	%f6225, [%rd82+160];
	add.f32 	%f6226, %f6225, %f361;
	st.f32 	[%rd98+160], %f6226;
	ld.f32 	%f6227, [%rd82+164];
	add.f32 	%f6228, %f6227, %f362;
	st.f32 	[%rd98+164], %f6228;
	ld.f32 	%f6229, [%rd82+168];
	add.f32 	%f6230, %f6229, %f363;
	st.f32 	[%rd98+168], %f6230;
	ld.f32 	%f6231, [%rd82+172];
	add.f32 	%f6232, %f6231, %f364;
	st.f32 	[%rd98+172], %f6232;
	ld.f32 	%f6233, [%rd82+176];
	add.f32 	%f6234, %f6233, %f365;
	st.f32 	[%rd98+176], %f6234;
	ld.f32 	%f6235, [%rd82+180];
	add.f32 	%f6236, %f6235, %f366;
	st.f32 	[%rd98+180], %f6236;
	ld.f32 	%f6237, [%rd82+184];
	add.f32 	%f6238, %f6237, %f367;
	st.f32 	[%rd98+184], %f6238;
	ld.f32 	%f6239, [%rd82+188];
	add.f32 	%f6240, %f6239, %f368;
	st.f32 	[%rd98+188], %f6240;
	ld.f32 	%f6241, [%rd82+192];
	add.f32 	%f6242, %f6241, %f369;
	st.f32 	[%rd98+192], %f6242;
	ld.f32 	%f6243, [%rd82+196];
	add.f32 	%f6244, %f6243, %f370;
	st.f32 	[%rd98+196], %f6244;
	ld.f32 	%f6245, [%rd82+200];
	add.f32 	%f6246, %f6245, %f371;
	st.f32 	[%rd98+200], %f6246;
	ld.f32 	%f6247, [%rd82+204];
	add.f32 	%f6248, %f6247, %f372;
	st.f32 	[%rd98+204], %f6248;
	ld.f32 	%f6249, [%rd82+208];
	add.f32 	%f6250, %f6249, %f373;
	st.f32 	[%rd98+208], %f6250;
	ld.f32 	%f6251, [%rd82+212];
	add.f32 	%f6252, %f6251, %f374;
	st.f32 	[%rd98+212], %f6252;
	ld.f32 	%f6253, [%rd82+216];
	add.f32 	%f6254, %f6253, %f375;
	st.f32 	[%rd98+216], %f6254;
	ld.f32 	%f6255, [%rd82+220];
	add.f32 	%f6256, %f6255, %f376;
	st.f32 	[%rd98+220], %f6256;
	ld.f32 	%f6257, [%rd82+224];
	add.f32 	%f6258, %f6257, %f377;
	st.f32 	[%rd98+224], %f6258;
	ld.f32 	%f6259, [%rd82+228];
	add.f32 	%f6260, %f6259, %f378;
	st.f32 	[%rd98+228], %f6260;
	ld.f32 	%f6261, [%rd82+232];
	add.f32 	%f6262, %f6261, %f379;
	st.f32 	[%rd98+232], %f6262;
	ld.f32 	%f6263, [%rd82+236];
	add.f32 	%f6264, %f6263, %f380;
	st.f32 	[%rd98+236], %f6264;
	ld.f32 	%f6265, [%rd82+240];
	add.f32 	%f6266, %f6265, %f381;
	st.f32 	[%rd98+240], %f6266;
	ld.f32 	%f6267, [%rd82+244];
	add.f32 	%f6268, %f6267, %f382;
	st.f32 	[%rd98+244], %f6268;
	ld.f32 	%f6269, [%rd82+248];
	add.f32 	%f6270, %f6269, %f383;
	st.f32 	[%rd98+248], %f6270;
	ld.f32 	%f6271, [%rd82+252];
	add.f32 	%f6272, %f6271, %f384;
	st.f32 	[%rd98+252], %f6272;
	bra.uni 	$L__BB17_64;
$L__BB17_43:
	mov.u32 	%r33, %tid.x;
	mul.wide.u32 	%rd31, %r33, 8;
	add.s64 	%rd16, %rd12, %rd31;
	// begin inline asm
	ld.global.nc.u64 %rd98, [%rd16];
	// end inline asm
	add.s64 	%rd18, %rd16, 2048;
	// begin inline asm
	ld.global.nc.u64 %rd17, [%rd18];
	// end inline asm
	add.s64 	%rd20, %rd16, 4096;
	// begin inline asm
	ld.global.nc.u64 %rd19, [%rd20];
	// end inline asm
	add.s64 	%rd22, %rd16, 6144;
	// begin inline asm
	ld.global.nc.u64 %rd21, [%rd22];
	// end inline asm
	add.s64 	%rd24, %rd16, 8192;
	// begin inline asm
	ld.global.nc.u64 %rd23, [%rd24];
	// end inline asm
	add.s64 	%rd26, %rd16, 10240;
	// begin inline asm
	ld.global.nc.u64 %rd25, [%rd26];
	// end inline asm
	add.s64 	%rd28, %rd16, 12288;
	// begin inline asm
	ld.global.nc.u64 %rd27, [%rd28];
	// end inline asm
	add.s64 	%rd30, %rd16, 14336;
	// begin inline asm
	ld.global.nc.u64 %rd29, [%rd30];
	// end inline asm
	ld.f32 	%f385, [%rd17];
	ld.f32 	%f386, [%rd98];
	add.f32 	%f387, %f385, %f386;
	st.f32 	[%rd98], %f387;
	ld.f32 	%f388, [%rd17+4];
	ld.f32 	%f389, [%rd98+4];
	add.f32 	%f390, %f388, %f389;
	st.f32 	[%rd98+4], %f390;
	ld.f32 	%f391, [%rd17+8];
	ld.f32 	%f392, [%rd98+8];
	add.f32 	%f393, %f391, %f392;
	st.f32 	[%rd98+8], %f393;
	ld.f32 	%f394, [%rd17+12];
	ld.f32 	%f395, [%rd98+12];
	add.f32 	%f396, %f394, %f395;
	st.f32 	[%rd98+12], %f396;
	ld.f32 	%f397, [%rd17+16];
	ld.f32 	%f398, [%rd98+16];
	add.f32 	%f399, %f397, %f398;
	st.f32 	[%rd98+16], %f399;
	ld.f32 	%f400, [%rd17+20];
	ld.f32 	%f401, [%rd98+20];
	add.f32 	%f402, %f400, %f401;
	st.f32 	[%rd98+20], %f402;
	ld.f32 	%f403, [%rd17+24];
	ld.f32 	%f404, [%rd98+24];
	add.f32 	%f405, %f403, %f404;
	st.f32 	[%rd98+24], %f405;
	ld.f32 	%f406, [%rd17+28];
	ld.f32 	%f407, [%rd98+28];
	add.f32 	%f408, %f406, %f407;
	st.f32 	[%rd98+28], %f408;
	ld.f32 	%f409, [%rd17+32];
	ld.f32 	%f410, [%rd98+32];
	add.f32 	%f411, %f409, %f410;
	st.f32 	[%rd98+32], %f411;
	ld.f32 	%f412, [%rd17+36];
	ld.f32 	%f413, [%rd98+36];
	add.f32 	%f414, %f412, %f413;
	st.f32 	[%rd98+36], %f414;
	ld.f32 	%f415, [%rd17+40];
	ld.f32 	%f416, [%rd98+40];
	add.f32 	%f417, %f415, %f416;
	st.f32 	[%rd98+40], %f417;
	ld.f32 	%f418, [%rd17+44];
	ld.f32 	%f419, [%rd98+44];
	add.f32 	%f420, %f418, %f419;
	st.f32 	[%rd98+44], %f420;
	ld.f32 	%f421, [%rd17+48];
	ld.f32 	%f422, [%rd98+48];
	add.f32 	%f423, %f421, %f422;
	st.f32 	[%rd98+48], %f423;
	ld.f32 	%f424, [%rd17+52];
	ld.f32 	%f425, [%rd98+52];
	add.f32 	%f426, %f424, %f425;
	st.f32 	[%rd98+52], %f426;
	ld.f32 	%f427, [%rd17+56];
	ld.f32 	%f428, [%rd98+56];
	add.f32 	%f429, %f427, %f428;
	st.f32 	[%rd98+56], %f429;
	ld.f32 	%f430, [%rd17+60];
	ld.f32 	%f431, [%rd98+60];
	add.f32 	%f432, %f430, %f431;
	st.f32 	[%rd98+60], %f432;
	ld.f32 	%f433, [%rd17+64];
	ld.f32 	%f434, [%rd98+64];
	add.f32 	%f435, %f433, %f434;
	st.f32 	[%rd98+64], %f435;
	ld.f32 	%f436, [%rd17+68];
	ld.f32 	%f437, [%rd98+68];
	add.f32 	%f438, %f436, %f437;
	st.f32 	[%rd98+68], %f438;
	ld.f32 	%f439, [%rd17+72];
	ld.f32 	%f440, [%rd98+72];
	add.f32 	%f441, %f439, %f440;
	st.f32 	[%rd98+72], %f441;
	ld.f32 	%f442, [%rd17+76];
	ld.f32 	%f443, [%rd98+76];
	add.f32 	%f444, %f442, %f443;
	st.f32 	[%rd98+76], %f444;
	ld.f32 	%f445, [%rd17+80];
	ld.f32 	%f446, [%rd98+80];
	add.f32 	%f447, %f445, %f446;
	st.f32 	[%rd98+80], %f447;
	ld.f32 	%f448, [%rd17+84];
	ld.f32 	%f449, [%rd98+84];
	add.f32 	%f450, %f448, %f449;
	st.f32 	[%rd98+84], %f450;
	ld.f32 	%f451, [%rd17+88];
	ld.f32 	%f452, [%rd98+88];
	add.f32 	%f453, %f451, %f452;
	st.f32 	[%rd98+88], %f453;
	ld.f32 	%f454, [%rd17+92];
	ld.f32 	%f455, [%rd98+92];
	add.f32 	%f456, %f454, %f455;
	st.f32 	[%rd98+92], %f456;
	ld.f32 	%f457, [%rd17+96];
	ld.f32 	%f458, [%rd98+96];
	add.f32 	%f459, %f457, %f458;
	st.f32 	[%rd98+96], %f459;
	ld.f32 	%f460, [%rd17+100];
	ld.f32 	%f461, [%rd98+100];
	add.f32 	%f462, %f460, %f461;
	st.f32 	[%rd98+100], %f462;
	ld.f32 	%f463, [%rd17+104];
	ld.f32 	%f464, [%rd98+104];
	add.f32 	%f465, %f463, %f464;
	st.f32 	[%rd98+104], %f465;
	ld.f32 	%f466, [%rd17+108];
	ld.f32 	%f467, [%rd98+108];
	add.f32 	%f468, %f466, %f467;
	st.f32 	[%rd98+108], %f468;
	ld.f32 	%f469, [%rd17+112];
	ld.f32 	%f470, [%rd98+112];
	add.f32 	%f471, %f469, %f470;
	st.f32 	[%rd98+112], %f471;
	ld.f32 	%f472, [%rd17+116];
	ld.f32 	%f473, [%rd98+116];
	add.f32 	%f474, %f472, %f473;
	st.f32 	[%rd98+116], %f474;
	ld.f32 	%f475, [%rd17+120];
	ld.f32 	%f476, [%rd98+120];
	add.f32 	%f477, %f475, %f476;
	st.f32 	[%rd98+120], %f477;
	ld.f32 	%f478, [%rd17+124];
	ld.f32 	%f479, [%rd98+124];
	add.f32 	%f480, %f478, %f479;
	st.f32 	[%rd98+124], %f480;
	ld.f32 	%f481, [%rd17+128];
	ld.f32 	%f482, [%rd98+128];
	add.f32 	%f483, %f481, %f482;
	st.f32 	[%rd98+128], %f483;
	ld.f32 	%f484, [%rd17+132];
	ld.f32 	%f485, [%rd98+132];
	add.f32 	%f486, %f484, %f485;
	st.f32 	[%rd98+132], %f486;
	ld.f32 	%f487, [%rd17+136];
	ld.f32 	%f488, [%rd98+136];
	add.f32 	%f489, %f487, %f488;
	st.f32 	[%rd98+136], %f489;
	ld.f32 	%f490, [%rd17+140];
	ld.f32 	%f491, [%rd98+140];
	add.f32 	%f492, %f490, %f491;
	st.f32 	[%rd98+140], %f492;
	ld.f32 	%f493, [%rd17+144];
	ld.f32 	%f494, [%rd98+144];
	add.f32 	%f495, %f493, %f494;
	st.f32 	[%rd98+144], %f495;
	ld.f32 	%f496, [%rd17+148];
	ld.f32 	%f497, [%rd98+148];
	add.f32 	%f498, %f496, %f497;
	st.f32 	[%rd98+148], %f498;
	ld.f32 	%f499, [%rd17+152];
	ld.f32 	%f500, [%rd98+152];
	add.f32 	%f501, %f499, %f500;
	st.f32 	[%rd98+152], %f501;
	ld.f32 	%f502, [%rd17+156];
	ld.f32 	%f503, [%rd98+156];
	add.f32 	%f504, %f502, %f503;
	st.f32 	[%rd98+156], %f504;
	ld.f32 	%f505, [%rd17+160];
	ld.f32 	%f506, [%rd98+160];
	add.f32 	%f507, %f505, %f506;
	st.f32 	[%rd98+160], %f507;
	ld.f32 	%f508, [%rd17+164];
	ld.f32 	%f509, [%rd98+164];
	add.f32 	%f510, %f508, %f509;
	st.f32 	[%rd98+164], %f510;
	ld.f32 	%f511, [%rd17+168];
	ld.f32 	%f512, [%rd98+168];
	add.f32 	%f513, %f511, %f512;
	st.f32 	[%rd98+168], %f513;
	ld.f32 	%f514, [%rd17+172];
	ld.f32 	%f515, [%rd98+172];
	add.f32 	%f516, %f514, %f515;
	st.f32 	[%rd98+172], %f516;
	ld.f32 	%f517, [%rd17+176];
	ld.f32 	%f518, [%rd98+176];
	add.f32 	%f519, %f517, %f518;
	st.f32 	[%rd98+176], %f519;
	ld.f32 	%f520, [%rd17+180];
	ld.f32 	%f521, [%rd98+180];
	add.f32 	%f522, %f520, %f521;
	st.f32 	[%rd98+180], %f522;
	ld.f32 	%f523, [%rd17+184];
	ld.f32 	%f524, [%rd98+184];
	add.f32 	%f525, %f523, %f524;
	st.f32 	[%rd98+184], %f525;
	ld.f32 	%f526, [%rd17+188];
	ld.f32 	%f527, [%rd98+188];
	add.f32 	%f528, %f526, %f527;
	st.f32 	[%rd98+188], %f528;
	ld.f32 	%f529, [%rd17+192];
	ld.f32 	%f530, [%rd98+192];
	add.f32 	%f531, %f529, %f530;
	st.f32 	[%rd98+192], %f531;
	ld.f32 	%f532, [%rd17+196];
	ld.f32 	%f533, [%rd98+196];
	add.f32 	%f534, %f532, %f533;
	st.f32 	[%rd98+196], %f534;
	ld.f32 	%f535, [%rd17+200];
	ld.f32 	%f536, [%rd98+200];
	add.f32 	%f537, %f535, %f536;
	st.f32 	[%rd98+200], %f537;
	ld.f32 	%f538, [%rd17+204];
	ld.f32 	%f539, [%rd98+204];
	add.f32 	%f540, %f538, %f539;
	st.f32 	[%rd98+204], %f540;
	ld.f32 	%f541, [%rd17+208];
	ld.f32 	%f542, [%rd98+208];
	add.f32 	%f543, %f541, %f542;
	st.f32 	[%rd98+208], %f543;
	ld.f32 	%f544, [%rd17+212];
	ld.f32 	%f545, [%rd98+212];
	add.f32 	%f546, %f544, %f545;
	st.f32 	[%rd98+212], %f546;
	ld.f32 	%f547, [%rd17+216];
	ld.f32 	%f548, [%rd98+216];
	add.f32 	%f549, %f547, %f548;
	st.f32 	[%rd98+216], %f549;
	ld.f32 	%f550, [%rd17+220];
	ld.f32 	%f551, [%rd98+220];
	add.f32 	%f552, %f550, %f551;
	st.f32 	[%rd98+220], %f552;
	ld.f32 	%f553, [%rd17+224];
	ld.f32 	%f554, [%rd98+224];
	add.f32 	%f555, %f553, %f554;
	st.f32 	[%rd98+224], %f555;
	ld.f32 	%f556, [%rd17+228];
	ld.f32 	%f557, [%rd98+228];
	add.f32 	%f558, %f556, %f557;
	st.f32 	[%rd98+228], %f558;
	ld.f32 	%f559, [%rd17+232];
	ld.f32 	%f560, [%rd98+232];
	add.f32 	%f561, %f559, %f560;
	st.f32 	[%rd98+232], %f561;
	ld.f32 	%f562, [%rd17+236];
	ld.f32 	%f563, [%rd98+236];
	add.f32 	%f564, %f562, %f563;
	st.f32 	[%rd98+236], %f564;
	ld.f32 	%f565, [%rd17+240];
	ld.f32 	%f566, [%rd98+240];
	add.f32 	%f567, %f565, %f566;
	st.f32 	[%rd98+240], %f567;
	ld.f32 	%f568, [%rd17+244];
	ld.f32 	%f569, [%rd98+244];
	add.f32 	%f570, %f568, %f569;
	st.f32 	[%rd98+244], %f570;
	ld.f32 	%f571, [%rd17+248];
	ld.f32 	%f572, [%rd98+248];
	add.f32 	%f573, %f571, %f572;
	st.f32 	[%rd98+248], %f573;
	ld.f32 	%f574, [%rd17+252];
	ld.f32 	%f575, [%rd98+252];
	add.f32 	%f576, %f574, %f575;
	st.f32 	[%rd98+252], %f576;
	ld.f32 	%f577, [%rd19];
	add.f32 	%f578, %f577, %f387;
	st.f32 	[%rd98], %f578;
	ld.f32 	%f579, [%rd19+4];
	add.f32 	%f580, %f579, %f390;
	st.f32 	[%rd98+4], %f580;
	ld.f32 	%f581, [%rd19+8];
	add.f32 	%f582, %f581, %f393;
	st.f32 	[%rd98+8], %f582;
	ld.f32 	%f583, [%rd19+12];
	add.f32 	%f584, %f583, %f396;
	st.f32 	[%rd98+12], %f584;
	ld.f32 	%f585, [%rd19+16];
	add.f32 	%f586, %f585, %f399;
	st.f32 	[%rd98+16], %f586;
	ld.f32 	%f587, [%rd19+20];
	add.f32 	%f588, %f587, %f402;
	st.f32 	[%rd98+20], %f588;
	ld.f32 	%f589, [%rd19+24];
	add.f32 	%f590, %f589, %f405;
	st.f32 	[%rd98+24], %f590;
	ld.f32 	%f591, [%rd19+28];
	add.f32 	%f592, %f591, %f408;
	st.f32 	[%rd98+28], %f592;
	ld.f32 	%f593, [%rd19+32];
	add.f32 	%f594, %f593, %f411;
	st.f32 	[%rd98+32], %f594;
	ld.f32 	%f595, [%rd19+36];
	add.f32 	%f596, %f595, %f414;
	st.f32 	[%rd98+36], %f596;
	ld.f32 	%f597, [%rd19+40];
	add.f32 	%f598, %f597, %f417;
	st.f32 	[%rd98+40], %f598;
	ld.f32 	%f599, [%rd19+44];
	add.f32 	%f600, %f599, %f420;
	st.f32 	[%rd98+44], %f600;
	ld.f32 	%f601, [%rd19+48];
	add.f32 	%f602, %f601, %f423;
	st.f32 	[%rd98+48], %f602;
	ld.f32 	%f603, [%rd19+52];
	add.f32 	%f604, %f603, %f426;
	st.f32 	[%rd98+52], %f604;
	ld.f32 	%f605, [%rd19+56];
	add.f32 	%f606, %f605, %f429;
	st.f32 	[%rd98+56], %f606;
	ld.f32 	%f607, [%rd19+60];
	add.f32 	%f608, %f607, %f432;
	st.f32 	[%rd98+60], %f608;
	ld.f32 	%f609, [%rd19+64];
	add.f32 	%f610, %f609, %f435;
	st.f32 	[%rd98+64], %f610;
	ld.f32 	%f611, [%rd19+68];
	add.f32 	%f612, %f611, %f438;
	st.f32 	[%rd98+68], %f612;
	ld.f32 	%f613, [%rd19+72];
	add.f32 	%f614, %f613, %f441;
	st.f32 	[%rd98+72], %f614;
	ld.f32 	%f615, [%rd19+76];
	add.f32 	%f616, %f615, %f444;
	st.f32 	[%rd98+76], %f616;
	ld.f32 	%f617, [%rd19+80];
	add.f32 	%f618, %f617, %f447;
	st.f32 	[%rd98+80], %f618;
	ld.f32 	%f619, [%rd19+84];
	add.f32 	%f620, %f619, %f450;
	st.f32 	[%rd98+84], %f620;
	ld.f32 	%f621, [%rd19+88];
	add.f32 	%f622, %f621, %f453;
	st.f32 	[%rd98+88], %f622;
	ld.f32 	%f623, [%rd19+92];
	add.f32 	%f624, %f623, %f456;
	st.f32 	[%rd98+92], %f624;
	ld.f32 	%f625, [%rd19+96];
	add.f32 	%f626, %f625, %f459;
	st.f32 	[%rd98+96], %f626;
	ld.f32 	%f627, [%rd19+100];
	add.f32 	%f628, %f627, %f462;
	st.f32 	[%rd98+100], %f628;
	ld.f32 	%f629, [%rd19+104];
	add.f32 	%f630, %f629, %f465;
	st.f32 	[%rd98+104], %f630;
	ld.f32 	%f631, [%rd19+108];
	add.f32 	%f632, %f631, %f468;
	st.f32 	[%rd98+108], %f632;
	ld.f32 	%f633, [%rd19+112];
	add.f32 	%f634, %f633, %f471;
	st.f32 	[%rd98+112], %f634;
	ld.f32 	%f635, [%rd19+116];
	add.f32 	%f636, %f635, %f474;
	st.f32 	[%rd98+116], %f636;
	ld.f32 	%f637, [%rd19+120];
	add.f32 	%f638, %f637, %f477;
	st.f32 	[%rd98+120], %f638;
	ld.f32 	%f639, [%rd19+124];
	add.f32 	%f640, %f639, %f480;
	st.f32 	[%rd98+124], %f640;
	ld.f32 	%f641, [%rd19+128];
	add.f32 	%f642, %f641, %f483;
	st.f32 	[%rd98+128], %f642;
	ld.f32 	%f643, [%rd19+132];
	add.f32 	%f644, %f643, %f486;
	st.f32 	[%rd98+132], %f644;
	ld.f32 	%f645, [%rd19+136];
	add.f32 	%f646, %f645, %f489;
	st.f32 	[%rd98+136], %f646;
	ld.f32 	%f647, [%rd19+140];
	add.f32 	%f648, %f647, %f492;
	st.f32 	[%rd98+140], %f648;
	ld.f32 	%f649, [%rd19+144];
	add.f32 	%f650, %f649, %f495;
	st.f32 	[%rd98+144], %f650;
	ld.f32 	%f651, [%rd19+148];
	add.f32 	%f652, %f651, %f498;
	st.f32 	[%rd98+148], %f652;
	ld.f32 	%f653, [%rd19+152];
	add.f32 	%f654, %f653, %f501;
	st.f32 	[%rd98+152], %f654;
	ld.f32 	%f655, [%rd19+156];
	add.f32 	%f656, %f655, %f504;
	st.f32 	[%rd98+156], %f656;
	ld.f32 	%f657, [%rd19+160];
	add.f32 	%f658, %f657, %f507;
	st.f32 	[%rd98+160], %f658;
	ld.f32 	%f659, [%rd19+164];
	add.f32 	%f660, %f659, %f510;
	st.f32 	[%rd98+164], %f660;
	ld.f32 	%f661, [%rd19+168];
	add.f32 	%f662, %f661, %f513;
	st.f32 	[%rd98+168], %f662;
	ld.f32 	%f663, [%rd19+172];
	add.f32 	%f664, %f663, %f516;
	st.f32 	[%rd98+172], %f664;
	ld.f32 	%f665, [%rd19+176];
	add.f32 	%f666, %f665, %f519;
	st.f32 	[%rd98+176], %f666;
	ld.f32 	%f667, [%rd19+180];
	add.f32 	%f668, %f667, %f522;
	st.f32 	[%rd98+180], %f668;
	ld.f32 	%f669, [%rd19+184];
	add.f32 	%f670, %f669, %f525;
	st.f32 	[%rd98+184], %f670;
	ld.f32 	%f671, [%rd19+188];
	add.f32 	%f672, %f671, %f528;
	st.f32 	[%rd98+188], %f672;
	ld.f32 	%f673, [%rd19+192];
	add.f32 	%f674, %f673, %f531;
	st.f32 	[%rd98+192], %f674;
	ld.f32 	%f675, [%rd19+196];
	add.f32 	%f676, %f675, %f534;
	st.f32 	[%rd98+196], %f676;
	ld.f32 	%f677, [%rd19+200];
	add.f32 	%f678, %f677, %f537;
	st.f32 	[%rd98+200], %f678;
	ld.f32 	%f679, [%rd19+204];
	add.f32 	%f680, %f679, %f540;
	st.f32 	[%rd98+204], %f680;
	ld.f32 	%f681, [%rd19+208];
	add.f32 	%f682, %f681, %f543;
	st.f32 	[%rd98+208], %f682;
	ld.f32 	%f683, [%rd19+212];
	add.f32 	%f684, %f683, %f546;
	st.f32 	[%rd98+212], %f684;
	ld.f32 	%f685, [%rd19+216];
	add.f32 	%f686, %f685, %f549;
	st.f32 	[%rd98+216], %f686;
	ld.f32 	%f687, [%rd19+220];
	add.f32 	%f688, %f687, %f552;
	st.f32 	[%rd98+220], %f688;
	ld.f32 	%f689, [%rd19+224];
	add.f32 	%f690, %f689, %f555;
	st.f32 	[%rd98+224], %f690;
	ld.f32 	%f691, [%rd19+228];
	add.f32 	%f692, %f691, %f558;
	st.f32 	[%rd98+228], %f692;
	ld.f32 	%f693, [%rd19+232];
	add.f32 	%f694, %f693, %f561;
	st.f32 	[%rd98+232], %f694;
	ld.f32 	%f695, [%rd19+236];
	add.f32 	%f696, %f695, %f564;
	st.f32 	[%rd98+236], %f696;
	ld.f32 	%f697, [%rd19+240];
	add.f32 	%f698, %f697, %f567;
	st.f32 	[%rd98+240], %f698;
	ld.f32 	%f699, [%rd19+244];
	add.f32 	%f700, %f699, %f570;
	st.f32 	[%rd98+244], %f700;
	ld.f32 	%f701, [%rd19+248];
	add.f32 	%f702, %f701, %f573;
	st.f32 	[%rd98+248], %f702;
	ld.f32 	%f703, [%rd19+252];
	add.f32 	%f704, %f703, %f576;
	st.f32 	[%rd98+252], %f704;
	ld.f32 	%f705, [%rd21];
	add.f32 	%f706, %f705, %f578;
	st.f32 	[%rd98], %f706;
	ld.f32 	%f707, [%rd21+4];
	add.f32 	%f708, %f707, %f580;
	st.f32 	[%rd98+4], %f708;
	ld.f32 	%f709, [%rd21+8];
	add.f32 	%f710, %f709, %f582;
	st.f32 	[%rd98+8], %f710;
	ld.f32 	%f711, [%rd21+12];
	add.f32 	%f712, %f711, %f584;
	st.f32 	[%rd98+12], %f712;
	ld.f32 	%f713, [%rd21+16];
	add.f32 	%f714, %f713, %f586;
	st.f32 	[%rd98+16], %f714;
	ld.f32 	%f715, [%rd21+20];
	add.f32 	%f716, %f715, %f588;
	st.f32 	[%rd98+20], %f716;
	ld.f32 	%f717, [%rd21+24];
	add.f32 	%f718, %f717, %f590;
	st.f32 	[%rd98+24], %f718;
	ld.f32 	%f719, [%rd21+28];
	add.f32 	%f720, %f719, %f592;
	st.f32 	[%rd98+28], %f720;
	ld.f32 	%f721, [%rd21+32];
	add.f32 	%f722, %f721, %f594;
	st.f32 	[%rd98+32], %f722;
	ld.f32 	%f723, [%rd21+36];
	add.f32 	%f724, %f723, %f596;
	st.f32 	[%rd98+36], %f724;
	ld.f32 	%f725, [%rd21+40];
	add.f32 	%f726, %f725, %f598;
	st.f32 	[%rd98+40], %f726;
	ld.f32 	%f727, [%rd21+44];
	add.f32 	%f728, %f727, %f600;
	st.f32 	[%rd98+44], %f728;
	ld.f32 	%f729, [%rd21+48];
	add.f32 	%f730, %f729, %f602;
	st.f32 	[%rd98+48], %f730;
	ld.f32 	%f731, [%rd21+52];
	add.f32 	%f732, %f731, %f604;
	st.f32 	[%rd98+52], %f732;
	ld.f32 	%f733, [%rd21+56];
	add.f32 	%f734, %f733, %f606;
	st.f32 	[%rd98+56], %f734;
	ld.f32 	%f735, [%rd21+60];
	add.f32 	%f736, %f735, %f608;
	st.f32 	[%rd98+60], %f736;
	ld.f32 	%f737, [%rd21+64];
	add.f32 	%f738, %f737, %f610;
	st.f32 	[%rd98+64], %f738;
	ld.f32 	%f739, [%rd21+68];
	add.f32 	%f740, %f739, %f612;
	st.f32 	[%rd98+68], %f740;
	ld.f32 	%f741, [%rd21+72];
	add.f32 	%f742, %f741, %f614;
	st.f32 	[%rd98+72], %f742;
	ld.f32 	%f743, [%rd21+76];
	add.f32 	%f744, %f743, %f616;
	st.f32 	[%rd98+76], %f744;
	ld.f32 	%f745, [%rd21+80];
	add.f32 	%f746, %f745, %f618;
	st.f32 	[%rd98+80], %f746;
	ld.f32 	%f747, [%rd21+84];
	add.f32 	%f748, %f747, %f620;
	st.f32 	[%rd98+84], %f748;
	ld.f32 	%f749, [%rd21+88];
	add.f32 	%f750, %f749, %f622;
	st.f32 	[%rd98+88], %f750;
	ld.f32 	%f751, [%rd21+92];
	add.f32 	%f752, %f751, %f624;
	st.f32 	[%rd98+92], %f752;
	ld.f32 	%f753, [%rd21+96];
	add.f32 	%f754, %f753, %f626;
	st.f32 	[%rd98+96], %f754;
	ld.f32 	%f755, [%rd21+100];
	add.f32 	%f756, %f755, %f628;
	st.f32 	[%rd98+100], %f756;
	ld.f32 	%f757, [%rd21+104];
	add.f32 	%f758, %f757, %f630;
	st.f32 	[%rd98+104], %f758;
	ld.f32 	%f759, [%rd21+108];
	add.f32 	%f760, %f759, %f632;
	st.f32 	[%rd98+108], %f760;
	ld.f32 	%f761, [%rd21+112];
	add.f32 	%f762, %f761, %f634;
	st.f32 	[%rd98+112], %f762;
	ld.f32 	%f763, [%rd21+116];
	add.f32 	%f764, %f763, %f636;
	st.f32 	[%rd98+116], %f764;
	ld.f32 	%f765, [%rd21+120];
	add.f32 	%f766, %f765, %f638;
	st.f32 	[%rd98+120], %f766;
	ld.f32 	%f767, [%rd21+124];
	add.f32 	%f768, %f767, %f640;
	st.f32 	[%rd98+124], %f768;
	ld.f32 	%f769, [%rd21+128];
	add.f32 	%f770, %f769, %f642;
	st.f32 	[%rd98+128], %f770;
	ld.f32 	%f771, [%rd21+132];
	add.f32 	%f772, %f771, %f644;
	st.f32 	[%rd98+132], %f772;
	ld.f32 	%f773, [%rd21+136];
	add.f32 	%f774, %f773, %f646;
	st.f32 	[%rd98+136], %f774;
	ld.f32 	%f775, [%rd21+140];
	add.f32 	%f776, %f775, %f648;
	st.f32 	[%rd98+140], %f776;
	ld.f32 	%f777, [%rd21+144];
	add.f32 	%f778, %f777, %f650;
	st.f32 	[%rd98+144], %f778;
	ld.f32 	%f779, [%rd21+148];
	add.f32 	%f780, %f779, %f652;
	st.f32 	[%rd98+148], %f780;
	ld.f32 	%f781, [%rd21+152];
	add.f32 	%f782, %f781, %f654;
	st.f32 	[%rd98+152], %f782;
	ld.f32 	%f783, [%rd21+156];
	add.f32 	%f784, %f783, %f656;
	st.f32 	[%rd98+156], %f784;
	ld.f32 	%f785, [%rd21+160];
	add.f32 	%f786, %f785, %f658;
	st.f32 	[%rd98+160], %f786;
	ld.f32 	%f787, [%rd21+164];
	add.f32 	%f788, %f787, %f660;
	st.f32 	[%rd98+164], %f788;
	ld.f32 	%f789, [%rd21+168];
	add.f32 	%f790, %f789, %f662;
	st.f32 	[%rd98+168], %f790;
	ld.f32 	%f791, [%rd21+172];
	add.f32 	%f792, %f791, %f664;
	st.f32 	[%rd98+172], %f792;
	ld.f32 	%f793, [%rd21+176];
	add.f32 	%f794, %f793, %f666;
	st.f32 	[%rd98+176], %f794;
	ld.f32 	%f795, [%rd21+180];
	add.f32 	%f796, %f795, %f668;
	st.f32 	[%rd98+180], %f796;
	ld.f32 	%f797, [%rd21+184];
	add.f32 	%f798, %f797, %f670;
	st.f32 	[%rd98+184], %f798;
	ld.f32 	%f799, [%rd21+188];
	add.f32 	%f800, %f799, %f672;
	st.f32 	[%rd98+188], %f800;
	ld.f32 	%f801, [%rd21+192];
	add.f32 	%f802, %f801, %f674;
	st.f32 	[%rd98+192], %f802;
	ld.f32 	%f803, [%rd21+196];
	add.f32 	%f804, %f803, %f676;
	st.f32 	[%rd98+196], %f804;
	ld.f32 	%f805, [%rd21+200];
	add.f32 	%f806, %f805, %f678;
	st.f32 	[%rd98+200], %f806;
	ld.f32 	%f807, [%rd21+204];
	add.f32 	%f808, %f807, %f680;
	st.f32 	[%rd98+204], %f808;
	ld.f32 	%f809, [%rd21+208];
	add.f32 	%f810, %f809, %f682;
	st.f32 	[%rd98+208], %f810;
	ld.f32 	%f811, [%rd21+212];
	add.f32 	%f812, %f811, %f684;
	st.f32 	[%rd98+212], %f812;
	ld.f32 	%f813, [%rd21+216];
	add.f32 	%f814, %f813, %f686;
	st.f32 	[%rd98+216], %f814;
	ld.f32 	%f815, [%rd21+220];
	add.f32 	%f816, %f815, %f688;
	st.f32 	[%rd98+220], %f816;
	ld.f32 	%f817, [%rd21+224];
	add.f32 	%f818, %f817, %f690;
	st.f32 	[%rd98+224], %f818;
	ld.f32 	%f819, [%rd21+228];
	add.f32 	%f820, %f819, %f692;
	st.f32 	[%rd98+228], %f820;
	ld.f32 	%f821, [%rd21+232];
	add.f32 	%f822, %f821, %f694;
	st.f32 	[%rd98+232], %f822;
	ld.f32 	%f823, [%rd21+236];
	add.f32 	%f824, %f823, %f696;
	st.f32 	[%rd98+236], %f824;
	ld.f32 	%f825, [%rd21+240];
	add.f32 	%f826, %f825, %f698;
	st.f32 	[%rd98+240], %f826;
	ld.f32 	%f827, [%rd21+244];
	add.f32 	%f828, %f827, %f700;
	st.f32 	[%rd98+244], %f828;
	ld.f32 	%f829, [%rd21+248];
	add.f32 	%f830, %f829, %f702;
	st.f32 	[%rd98+248], %f830;
	ld.f32 	%f831, [%rd21+252];
	add.f32 	%f832, %f831, %f704;
	st.f32 	[%rd98+252], %f832;
	ld.f32 	%f833, [%rd23];
	add.f32 	%f834, %f833, %f706;
	st.f32 	[%rd98], %f834;
	ld.f32 	%f835, [%rd23+4];
	add.f32 	%f836, %f835, %f708;
	st.f32 	[%rd98+4], %f836;
	ld.f32 	%f837, [%rd23+8];
	add.f32 	%f838, %f837, %f710;
	st.f32 	[%rd98+8], %f838;
	ld.f32 	%f839, [%rd23+12];
	add.f32 	%f840, %f839, %f712;
	st.f32 	[%rd98+12], %f840;
	ld.f32 	%f841, [%rd23+16];
	add.f32 	%f842, %f841, %f714;
	st.f32 	[%rd98+16], %f842;
	ld.f32 	%f843, [%rd23+20];
	add.f32 	%f844, %f843, %f716;
	st.f32 	[%rd98+20], %f844;
	ld.f32 	%f845, [%rd23+24];
	add.f32 	%f846, %f845, %f718;
	st.f32 	[%rd98+24], %f846;
	ld.f32 	%f847, [%rd23+28];
	add.f32 	%f848, %f847, %f720;
	st.f32 	[%rd98+28], %f848;
	ld.f32 	%f849, [%rd23+32];
	add.f32 	%f850, %f849, %f722;
	st.f32 	[%rd98+32], %f850;
	ld.f32 	%f851, [%rd23+36];
	add.f32 	%f852, %f851, %f724;
	st.f32 	[%rd98+36], %f852;
	ld.f32 	%f853, [%rd23+40];
	add.f32 	%f854, %f853, %f726;
	st.f32 	[%rd98+40], %f854;
	ld.f32 	%f855, [%rd23+44];
	add.f32 	%f856, %f855, %f728;
	st.f32 	[%rd98+44], %f856;
	ld.f32 	%f857, [%rd23+48];
	add.f32 	%f858, %f857, %f730;
	st.f32 	[%rd98+48], %f858;
	ld.f32 	%f859, [%rd23+52];
	add.f32 	%f860, %f859, %f732;
	st.f32 	[%rd98+52], %f860;
	ld.f32 	%f861, [%rd23+56];
	add.f32 	%f862, %f861, %f734;
	st.f32 	[%rd98+56], %f862;
	ld.f32 	%f863, [%rd23+60];
	add.f32 	%f864, %f863, %f736;
	st.f32 	[%rd98+60], %f864;
	ld.f32 	%f865, [%rd23+64];
	add.f32 	%f866, %f865, %f738;
	st.f32 	[%rd98+64], %f866;
	ld.f32 	%f867, [%rd23+68];
	add.f32 	%f868, %f867, %f740;
	st.f32 	[%rd98+68], %f868;
	ld.f32 	%f869, [%rd23+72];
	add.f32 	%f870, %f869, %f742;
	st.f32 	[%rd98+72], %f870;
	ld.f32 	%f871, [%rd23+76];
	add.f32 	%f872, %f871, %f744;
	st.f32 	[%rd98+76], %f872;
	ld.f32 	%f873, [%rd23+80];
	add.f32 	%f874, %f873, %f746;
	st.f32 	[%rd98+80], %f874;
	ld.f32 	%f875, [%rd23+84];
	add.f32 	%f876, %f875, %f748;
	st.f32 	[%rd98+84], %f876;
	ld.f32 	%f877, [%rd23+88];
	add.f32 	%f878, %f877, %f750;
	st.f32 	[%rd98+88], %f878;
	ld.f32 	%f879, [%rd23+92];
	add.f32 	%f880, %f879, %f752;
	st.f32 	[%rd98+92], %f880;
	ld.f32 	%f881, [%rd23+96];
	add.f32 	%f882, %f881, %f754;
	st.f32 	[%rd98+96], %f882;
	ld.f32 	%f883, [%rd23+100];
	add.f32 	%f884, %f883, %f756;
	st.f32 	[%rd98+100], %f884;
	ld.f32 	%f885, [%rd23+104];
	add.f32 	%f886, %f885, %f758;
	st.f32 	[%rd98+104], %f886;
	ld.f32 	%f887, [%rd23+108];
	add.f32 	%f888, %f887, %f760;
	st.f32 	[%rd98+108], %f888;
	ld.f32 	%f889, [%rd23+112];
	add.f32 	%f890, %f889, %f762;
	st.f32 	[%rd98+112], %f890;
	ld.f32 	%f891, [%rd23+116];
	add.f32 	%f892, %f891, %f764;
	st.f32 	[%rd98+116], %f892;
	ld.f32 	%f893, [%rd23+120];
	add.f32 	%f894, %f893, %f766;
	st.f32 	[%rd98+120], %f894;
	ld.f32 	%f895, [%rd23+124];
	add.f32 	%f896, %f895, %f768;
	st.f32 	[%rd98+124], %f896;
	ld.f32 	%f897, [%rd23+128];
	add.f32 	%f898, %f897, %f770;
	st.f32 	[%rd98+128], %f898;
	ld.f32 	%f899, [%rd23+132];
	add.f32 	%f900, %f899, %f772;
	st.f32 	[%rd98+132], %f900;
	ld.f32 	%f901, [%rd23+136];
	add.f32 	%f902, %f901, %f774;
	st.f32 	[%rd98+136], %f902;
	ld.f32 	%f903, [%rd23+140];
	add.f32 	%f904, %f903, %f776;
	st.f32 	[%rd98+140], %f904;
	ld.f32 	%f905, [%rd23+144];
	add.f32 	%f906, %f905, %f778;
	st.f32 	[%rd98+144], %f906;
	ld.f32 	%f907, [%rd23+148];
	add.f32 	%f908, %f907, %f780;
	st.f32 	[%rd98+148], %f908;
	ld.f32 	%f909, [%rd23+152];
	add.f32 	%f910, %f909, %f782;
	st.f32 	[%rd98+152], %f910;
	ld.f32 	%f911, [%rd23+156];
	add.f32 	%f912, %f911, %f784;
	st.f32 	[%rd98+156], %f912;
	ld.f32 	%f913, [%rd23+160];
	add.f32 	%f914, %f913, %f786;
	st.f32 	[%rd98+160], %f914;
	ld.f32 	%f915, [%rd23+164];
	add.f32 	%f916, %f915, %f788;
	st.f32 	[%rd98+164], %f916;
	ld.f32 	%f917, [%rd23+168];
	add.f32 	%f918, %f917, %f790;
	st.f32 	[%rd98+168], %f918;
	ld.f32 	%f919, [%rd23+172];
	add.f32 	%f920, %f919, %f792;
	st.f32 	[%rd98+172], %f920;
	ld.f32 	%f921, [%rd23+176];
	add.f32 	%f922, %f921, %f794;
	st.f32 	[%rd98+176], %f922;
	ld.f32 	%f923, [%rd23+180];
	add.f32 	%f924, %f923, %f796;
	st.f32 	[%rd98+180], %f924;
	ld.f32 	%f925, [%rd23+184];
	add.f32 	%f926, %f925, %f798;
	st.f32 	[%rd98+184], %f926;
	ld.f32 	%f927, [%rd23+188];
	add.f32 	%f928, %f927, %f800;
	st.f32 	[%rd98+188], %f928;
	ld.f32 	%f929, [%rd23+192];
	add.f32 	%f930, %f929, %f802;
	st.f32 	[%rd98+192], %f930;
	ld.f32 	%f931, [%rd23+196];
	add.f32 	%f932, %f931, %f804;
	st.f32 	[%rd98+196], %f932;
	ld.f32 	%f933, [%rd23+200];
	add.f32 	%f934, %f933, %f806;
	st.f32 	[%rd98+200], %f934;
	ld.f32 	%f935, [%rd23+204];
	add.f32 	%f936, %f935, %f808;
	st.f32 	[%rd98+204], %f936;
	ld.f32 	%f937, [%rd23+208];
	add.f32 	%f938, %f937, %f810;
	st.f32 	[%rd98+208], %f938;
	ld.f32 	%f939, [%rd23+212];
	add.f32 	%f940, %f939, %f812;
	st.f32 	[%rd98+212], %f940;
	ld.f32 	%f941, [%rd23+216];
	add.f32 	%f942, %f941, %f814;
	st.f32 	[%rd98+216], %f942;
	ld.f32 	%f943, [%rd23+220];
	add.f32 	%f944, %f943, %f816;
	st.f32 	[%rd98+220], %f944;
	ld.f32 	%f945, [%rd23+224];
	add.f32 	%f946, %f945, %f818;
	st.f32 	[%rd98+224], %f946;
	ld.f32 	%f947, [%rd23+228];
	add.f32 	%f948, %f947, %f820;
	st.f32 	[%rd98+228], %f948;
	ld.f32 	%f949, [%rd23+232];
	add.f32 	%f950, %f949, %f822;
	st.f32 	[%rd98+232], %f950;
	ld.f32 	%f951, [%rd23+236];
	add.f32 	%f952, %f951, %f824;
	st.f32 	[%rd98+236], %f952;
	ld.f32 	%f953, [%rd23+240];
	add.f32 	%f954, %f953, %f826;
	st.f32 	[%rd98+240], %f954;
	ld.f32 	%f955, [%rd23+244];
	add.f32 	%f956, %f955, %f828;
	st.f32 	[%rd98+244], %f956;
	ld.f32 	%f957, [%rd23+248];
	add.f32 	%f958, %f957, %f830;
	st.f32 	[%rd98+248], %f958;
	ld.f32 	%f959, [%rd23+252];
	add.f32 	%f960, %f959, %f832;
	st.f32 	[%rd98+252], %f960;
	ld.f32 	%f961, [%rd25];
	add.f32 	%f962, %f961, %f834;
	st.f32 	[%rd98], %f962;
	ld.f32 	%f963, [%rd25+4];
	add.f32 	%f964, %f963, %f836;
	st.f32 	[%rd98+4], %f964;
	ld.f32 	%f965, [%rd25+8];
	add.f32 	%f966, %f965, %f838;
	st.f32 	[%rd98+8], %f966;
	ld.f32 	%f967, [%rd25+12];
	add.f32 	%f968, %f967, %f840;
	st.f32 	[%rd98+12], %f968;
	ld.f32 	%f969, [%rd25+16];
	add.f32 	%f970, %f969, %f842;
	st.f32 	[%rd98+16], %f970;
	ld.f32 	%f971, [%rd25+20];
	add.f32 	%f972, %f971, %f844;
	st.f32 	[%rd98+20], %f972;
	ld.f32 	%f973, [%rd25+24];
	add.f32 	%f974, %f973, %f846;
	st.f32 	[%rd98+24], %f974;
	ld.f32 	%f975, [%rd25+28];
	add.f32 	%f976, %f975, %f848;
	st.f32 	[%rd98+28], %f976;
	ld.f32 	%f977, [%rd25+32];
	add.f32 	%f978, %f977, %f850;
	st.f32 	[%rd98+32], %f978;
	ld.f32 	%f979, [%rd25+36];
	add.f32 	%f980, %f979, %f852;
	st.f32 	[%rd98+36], %f980;
	ld.f32 	%f981, [%rd25+40];
	add.f32 	%f982, %f981, %f854;
	st.f32 	[%rd98+40], %f982;
	ld.f32 	%f983, [%rd25+44];
	add.f32 	%f984, %f983, %f856;
	st.f32 	[%rd98+44], %f984;
	ld.f32 	%f985, [%rd25+48];
	add.f32 	%f986, %f985, %f858;
	st.f32 	[%rd98+48], %f986;
	ld.f32 	%f987, [%rd25+52];
	add.f32 	%f988, %f987, %f860;
	st.f32 	[%rd98+52], %f988;
	ld.f32 	%f989, [%rd25+56];
	add.f32 	%f990, %f989, %f862;
	st.f32 	[%rd98+56], %f990;
	ld.f32 	%f991, [%rd25+60];
	add.f32 	%f992, %f991, %f864;
	st.f32 	[%rd98+60], %f992;
	ld.f32 	%f993, [%rd25+64];
	add.f32 	%f994, %f993, %f866;
	st.f32 	[%rd98+64], %f994;
	ld.f32 	%f995, [%rd25+68];
	add.f32 	%f996, %f995, %f868;
	st.f32 	[%rd98+68], %f996;
	ld.f32 	%f997, [%rd25+72];
	add.f32 	%f998, %f997, %f870;
	st.f32 	[%rd98+72], %f998;
	ld.f32 	%f999, [%rd25+76];
	add.f32 	%f1000, %f999, %f872;
	st.f32 	[%rd98+76], %f1000;
	ld.f32 	%f1001, [%rd25+80];
	add.f32 	%f1002, %f1001, %f874;
	st.f32 	[%rd98+80], %f1002;
	ld.f32 	%f1003, [%rd25+84];
	add.f32 	%f1004, %f1003, %f876;
	st.f32 	[%rd98+84], %f1004;
	ld.f32 	%f1005, [%rd25+88];
	add.f32 	%f1006, %f1005, %f878;
	st.f32 	[%rd98+88], %f1006;
	ld.f32 	%f1007, [%rd25+92];
	add.f32 	%f1008, %f1007, %f880;
	st.f32 	[%rd98+92], %f1008;
	ld.f32 	%f1009, [%rd25+96];
	add.f32 	%f1010, %f1009, %f882;
	st.f32 	[%rd98+96], %f1010;
	ld.f32 	%f1011, [%rd25+100];
	add.f32 	%f1012, %f1011, %f884;
	st.f32 	[%rd98+100], %f1012;
	ld.f32 	%f1013, [%rd25+104];
	add.f32 	%f1014, %f1013, %f886;
	st.f32 	[%rd98+104], %f1014;
	ld.f32 	%f1015, [%rd25+108];
	add.f32 	%f1016, %f1015, %f888;
	st.f32 	[%rd98+108], %f1016;
	ld.f32 	%f1017, [%rd25+112];
	add.f32 	%f1018, %f1017, %f890;
	st.f32 	[%rd98+112], %f1018;
	ld.f32 	%f1019, [%rd25+116];
	add.f32 	%f1020, %f1019, %f892;
	st.f32 	[%rd98+116], %f1020;
	ld.f32 	%f1021, [%rd25+120];
	add.f32 	%f1022, %f1021, %f894;
	st.f32 	[%rd98+120], %f1022;
	ld.f32 	%f1023, [%rd25+124];
	add.f32 	%f1024, %f1023, %f896;
	st.f32 	[%rd98+124], %f1024;
	ld.f32 	%f1025, [%rd25+128];
	add.f32 	%f1026, %f1025, %f898;
	st.f32 	[%rd98+128], %f1026;
	ld.f32 	%f1027, [%rd25+132];
	add.f32 	%f1028, %f1027, %f900;
	st.f32 	[%rd98+132], %f1028;
	ld.f32 	%f1029, [%rd25+136];
	add.f32 	%f1030, %f1029, %f902;
	st.f32 	[%rd98+136], %f1030;
	ld.f32 	%f1031, [%rd25+140];
	add.f32 	%f1032, %f1031, %f904;
	st.f32 	[%rd98+140], %f1032;
	ld.f32 	%f1033, [%rd25+144];
	add.f32 	%f1034, %f1033, %f906;
	st.f32 	[%rd98+144], %f1034;
	ld.f32 	%f1035, [%rd25+148];
	add.f32 	%f1036, %f1035, %f908;
	st.f32 	[%rd98+148], %f1036;
	ld.f32 	%f1037, [%rd25+152];
	add.f32 	%f1038, %f1037, %f910;
	st.f32 	[%rd98+152], %f1038;
	ld.f32 	%f1039, [%rd25+156];
	add.f32 	%f1040, %f1039, %f912;
	st.f32 	[%rd98+156], %f1040;
	ld.f32 	%f1041, [%rd25+160];
	add.f32 	%f1042, %f1041, %f914;
	st.f32 	[%rd98+160], %f1042;
	ld.f32 	%f1043, [%rd25+164];
	add.f32 	%f1044, %f1043, %f916;
	st.f32 	[%rd98+164], %f1044;
	ld.f32 	%f1045, [%rd25+168];
	add.f32 	%f1046, %f1045, %f918;
	st.f32 	[%rd98+168], %f1046;
	ld.f32 	%f1047, [%rd25+172];
	add.f32 	%f1048, %f1047, %f920;
	st.f32 	[%rd98+172], %f1048;
	ld.f32 	%f1049, [%rd25+176];
	add.f32 	%f1050, %f1049, %f922;
	st.f32 	[%rd98+176], %f1050;
	ld.f32 	%f1051, [%rd25+180];
	add.f32 	%f1052, %f1051, %f924;
	st.f32 	[%rd98+180], %f1052;
	ld.f32 	%f1053, [%rd25+184];
	add.f32 	%f1054, %f1053, %f926;
	st.f32 	[%rd98+184], %f1054;
	ld.f32 	%f1055, [%rd25+188];
	add.f32 	%f1056, %f1055, %f928;
	st.f32 	[%rd98+188], %f1056;
	ld.f32 	%f1057, [%rd25+192];
	add.f32 	%f1058, %f1057, %f930;
	st.f32 	[%rd98+192], %f1058;
	ld.f32 	%f1059, [%rd25+196];
	add.f32 	%f1060, %f1059, %f932;
	st.f32 	[%rd98+196], %f1060;
	ld.f32 	%f1061, [%rd25+200];
	add.f32 	%f1062, %f1061, %f934;
	st.f32 	[%rd98+200], %f1062;
	ld.f32 	%f1063, [%rd25+204];
	add.f32 	%f1064, %f1063, %f936;
	st.f32 	[%rd98+204], %f1064;
	ld.f32 	%f1065, [%rd25+208];
	add.f32 	%f1066, %f1065, %f938;
	st.f32 	[%rd98+208], %f1066;
	ld.f32 	%f1067, [%rd25+212];
	add.f32 	%f1068, %f1067, %f940;
	st.f32 	[%rd98+212], %f1068;
	ld.f32 	%f1069, [%rd25+216];
	add.f32 	%f1070, %f1069, %f942;
	st.f32 	[%rd98+216], %f1070;
	ld.f32 	%f1071, [%rd25+220];
	add.f32 	%f1072, %f1071, %f944;
	st.f32 	[%rd98+220], %f1072;
	ld.f32 	%f1073, [%rd25+224];
	add.f32 	%f1074, %f1073, %f946;
	st.f32 	[%rd98+224], %f1074;
	ld.f32 	%f1075, [%rd25+228];
	add.f32 	%f1076, %f1075, %f948;
	st.f32 	[%rd98+228], %f1076;
	ld.f32 	%f1077, [%rd25+232];
	add.f32 	%f1078, %f1077, %f950;
	st.f32 	[%rd98+232], %f1078;
	ld.f32 	%f1079, [%rd25+236];
	add.f32 	%f1080, %f1079, %f952;
	st.f32 	[%rd98+236], %f1080;
	ld.f32 	%f1081, [%rd25+240];
	add.f32 	%f1082, %f1081, %f954;
	st.f32 	[%rd98+240], %f1082;
	ld.f32 	%f1083, [%rd25+244];
	add.f32 	%f1084, %f1083, %f956;
	st.f32 	[%rd98+244], %f1084;
	ld.f32 	%f1085, [%rd25+248];
	add.f32 	%f1086, %f1085, %f958;
	st.f32 	[%rd98+248], %f1086;
	ld.f32 	%f1087, [%rd25+252];
	add.f32 	%f1088, %f1087, %f960;
	st.f32 	[%rd98+252], %f1088;
	ld.f32 	%f1089, [%rd27];
	add.f32 	%f1090, %f1089, %f962;
	st.f32 	[%rd98], %f1090;
	ld.f32 	%f1091, [%rd27+4];
	add.f32 	%f1092, %f1091, %f964;
	st.f32 	[%rd98+4], %f1092;
	ld.f32 	%f1093, [%rd27+8];
	add.f32 	%f1094, %f1093, %f966;
	st.f32 	[%rd98+8], %f1094;
	ld.f32 	%f1095, [%rd27+12];
	add.f32 	%f1096, %f1095, %f968;
	st.f32 	[%rd98+12], %f1096;
	ld.f32 	%f1097, [%rd27+16];
	add.f32 	%f1098, %f1097, %f970;
	st.f32 	[%rd98+16], %f1098;
	ld.f32 	%f1099, [%rd27+20];
	add.f32 	%f1100, %f1099, %f972;
	st.f32 	[%rd98+20], %f1100;
	ld.f32 	%f1101, [%rd27+24];
	add.f32 	%f1102, %f1101, %f974;
	st.f32 	[%rd98+24], %f1102;
	ld.f32 	%f1103, [%rd27+28];
	add.f32 	%f1104, %f1103, %f976;
	st.f32 	[%rd98+28], %f1104;
	ld.f32 	%f1105, [%rd27+32];
	add.f32 	%f1106, %f1105, %f978;
	st.f32 	[%rd98+32], %f1106;
	ld.f32 	%f1107, [%rd27+36];
	add.f32 	%f1108, %f1107, %f980;
	st.f32 	[%rd98+36], %f1108;
	ld.f32 	%f1109, [%rd27+40];
	add.f32 	%f1110, %f1109, %f982;
	st.f32 	[%rd98+40], %f1110;
	ld.f32 	%f1111, [%rd27+44];
	add.f32 	%f1112, %f1111, %f984;
	st.f32 	[%rd98+44], %f1112;
	ld.f32 	%f1113, [%rd27+48];
	add.f32 	%f1114, %f1113, %f986;
	st.f32 	[%rd98+48], %f1114;
	ld.f32 	%f1115, [%rd27+52];
	add.f32 	%f1116, %f1115, %f988;
	st.f32 	[%rd98+52], %f1116;
	ld.f32 	%f1117, [%rd27+56];
	add.f32 	%f1118, %f1117, %f990;
	st.f32 	[%rd98+56], %f1118;
	ld.f32 	%f1119, [%rd27+60];
	add.f32 	%f1120, %f1119, %f992;
	st.f32 	[%rd98+60], %f1120;
	ld.f32 	%f1121, [%rd27+64];
	add.f32 	%f1122, %f1121, %f994;
	st.f32 	[%rd98+64], %f1122;
	ld.f32 	%f1123, [%rd27+68];
	add.f32 	%f1124, %f1123, %f996;
	st.f32 	[%rd98+68], %f1124;
	ld.f32 	%f1125, [%rd27+72];
	add.f32 	%f1126, %f1125, %f998;
	st.f32 	[%rd98+72], %f1126;
	ld.f32 	%f1127, [%rd27+76];
	add.f32 	%f1128, %f1127, %f1000;
	st.f32 	[%rd98+76], %f1128;
	ld.f32 	%f1129, [%rd27+80];
	add.f32 	%f1130, %f1129, %f1002;
	st.f32 	[%rd98+80], %f1130;
	ld.f32 	%f1131, [%rd27+84];
	add.f32 	%f1132, %f1131, %f1004;
	st.f32 	[%rd98+84], %f1132;
	ld.f32 	%f1133, [%rd27+88];
	add.f32 	%f1134, %f1133, %f1006;
	st.f32 	[%rd98+88], %f1134;
	ld.f32 	%f1135, [%rd27+92];
	add.f32 	%f1136, %f1135, %f1008;
	st.f32 	[%rd98+92], %f1136;
	ld.f32 	%f1137, [%rd27+96];
	add.f32 	%f1138, %f1137, %f1010;
	st.f32 	[%rd98+96], %f1138;
	ld.f32 	%f1139, [%rd27+100];
	add.f32 	%f1140, %f1139, %f1012;
	st.f32 	[%rd98+100], %f1140;
	ld.f32 	%f1141, [%rd27+104];
	add.f32 	%f1142, %f1141, %f1014;
	st.f32 	[%rd98+104], %f1142;
	ld.f32 	%f1143, [%rd27+108];
	add.f32 	%f1144, %f1143, %f1016;
	st.f32 	[%rd98+108], %f1144;
	ld.f32 	%f1145, [%rd27+112];
	add.f32 	%f1146, %f1145, %f1018;
	st.f32 	[%rd98+112], %f1146;
	ld.f32 	%f1147, [%rd27+116];
	add.f32 	%f1148, %f1147, %f1020;
	st.f32 	[%rd98+116], %f1148;
	ld.f32 	%f1149, [%rd27+120];
	add.f32 	%f1150, %f1149, %f1022;
	st.f32 	[%rd98+120], %f1150;
	ld.f32 	%f1151, [%rd27+124];
	add.f32 	%f1152, %f1151, %f1024;
	st.f32 	[%rd98+124], %f1152;
	ld.f32 	%f1153, [%rd27+128];
	add.f32 	%f1154, %f1153, %f1026;
	st.f32 	[%rd98+128], %f1154;
	ld.f32 	%f1155, [%rd27+132];
	add.f32 	%f1156, %f1155, %f1028;
	st.f32 	[%rd98+132], %f1156;
	ld.f32 	%f1157, [%rd27+136];
	add.f32 	%f1158, %f1157, %f1030;
	st.f32 	[%rd98+136], %f1158;
	ld.f32 	%f1159, [%rd27+140];
	add.f32 	%f1160, %f1159, %f1032;
	st.f32 	[%rd98+140], %f1160;
	ld.f32 	%f1161, [%rd27+144];
	add.f32 	%f1162, %f1161, %f1034;
	st.f32 	[%rd98+144], %f1162;
	ld.f32 	%f1163, [%rd27+148];
	add.f32 	%f1164, %f1163, %f1036;
	st.f32 	[%rd98+148], %f1164;
	ld.f32 	%f1165, [%rd27+152];
	add.f32 	%f1166, %f1165, %f1038;
	st.f32 	[%rd98+152], %f1166;
	ld.f32 	%f1167, [%rd27+156];
	add.f32 	%f1168, %f1167, %f1040;
	st.f32 	[%rd98+156], %f1168;
	ld.f32 	%f1169, [%rd27+160];
	add.f32 	%f1170, %f1169, %f1042;
	st.f32 	[%rd98+160], %f1170;
	ld.f32 	%f1171, [%rd27+164];
	add.f32 	%f1172, %f1171, %f1044;
	st.f32 	[%rd98+164], %f1172;
	ld.f32 	%f1173, [%rd27+168];
	add.f32 	%f1174, %f1173, %f1046;
	st.f32 	[%rd98+168], %f1174;
	ld.f32 	%f1175, [%rd27+172];
	add.f32 	%f1176, %f1175, %f1048;
	st.f32 	[%rd98+172], %f1176;
	ld.f32 	%f1177, [%rd27+176];
	add.f32 	%f1178, %f1177, %f1050;
	st.f32 	[%rd98+176], %f1178;
	ld.f32 	%f1179, [%rd27+180];
	add.f32 	%f1180, %f1179, %f1052;
	st.f32 	[%rd98+180], %f1180;
	ld.f32 	%f1181, [%rd27+184];
	add.f32 	%f1182, %f1181, %f1054;
	st.f32 	[%rd98+184], %f1182;
	ld.f32 	%f1183, [%rd27+188];
	add.f32 	%f1184, %f1183, %f1056;
	st.f32 	[%rd98+188], %f1184;
	ld.f32 	%f1185, [%rd27+192];
	add.f32 	%f1186, %f1185, %f1058;
	st.f32 	[%rd98+192], %f1186;
	ld.f32 	%f1187, [%rd27+196];
	add.f32 	%f1188, %f1187, %f1060;
	st.f32 	[%rd98+196], %f1188;
	ld.f32 	%f1189, [%rd27+200];
	add.f32 	%f1190, %f1189, %f1062;
	st.f32 	[%rd98+200], %f1190;
	ld.f32 	%f1191, [%rd27+204];
	add.f32 	%f1192, %f1191, %f1064;
	st.f32 	[%rd98+204], %f1192;
	ld.f32 	%f1193, [%rd27+208];
	add.f32 	%f1194, %f1193, %f1066;
	st.f32 	[%rd98+208], %f1194;
	ld.f32 	%f1195, [%rd27+212];
	add.f32 	%f1196, %f1195, %f1068;
	st.f32 	[%rd98+212], %f1196;
	ld.f32 	%f1197, [%rd27+216];
	add.f32 	%f1198, %f1197, %f1070;
	st.f32 	[%rd98+216], %f1198;
	ld.f32 	%f1199, [%rd27+220];
	add.f32 	%f1200, %f1199, %f1072;
	st.f32 	[%rd98+220], %f1200;
	ld.f32 	%f1201, [%rd27+224];
	add.f32 	%f1202, %f1201, %f1074;
	st.f32 	[%rd98+224], %f1202;
	ld.f32 	%f1203, [%rd27+228];
	add.f32 	%f1204, %f1203, %f1076;
	st.f32 	[%rd98+228], %f1204;
	ld.f32 	%f1205, [%rd27+232];
	add.f32 	%f1206, %f1205, %f1078;
	st.f32 	[%rd98+232], %f1206;
	ld.f32 	%f1207, [%rd27+236];
	add.f32 	%f1208, %f1207, %f1080;
	st.f32 	[%rd98+236], %f1208;
	ld.f32 	%f1209, [%rd27+240];
	add.f32 	%f1210, %f1209, %f1082;
	st.f32 	[%rd98+240], %f1210;
	ld.f32 	%f1211, [%rd27+244];
	add.f32 	%f1212, %f1211, %f1084;
	st.f32 	[%rd98+244], %f1212;
	ld.f32 	%f1213, [%rd27+248];
	add.f32 	%f1214, %f1213, %f1086;
	st.f32 	[%rd98+248], %f1214;
	ld.f32 	%f1215, [%rd27+252];
	add.f32 	%f1216, %f1215, %f1088;
	st.f32 	[%rd98+252], %f1216;
	ld.f32 	%f1217, [%rd29];
	add.f32 	%f1218, %f1217, %f1090;
	st.f32 	[%rd98], %f1218;
	ld.f32 	%f1219, [%rd29+4];
	add.f32 	%f1220, %f1219, %f1092;
	st.f32 	[%rd98+4], %f1220;
	ld.f32 	%f1221, [%rd29+8];
	add.f32 	%f1222, %f1221, %f1094;
	st.f32 	[%rd98+8], %f1222;
	ld.f32 	%f1223, [%rd29+12];
	add.f32 	%f1224, %f1223, %f1096;
	st.f32 	[%rd98+12], %f1224;
	ld.f32 	%f1225, [%rd29+16];
	add.f32 	%f1226, %f1225, %f1098;
	st.f32 	[%rd98+16], %f1226;
	ld.f32 	%f1227, [%rd29+20];
	add.f32 	%f1228, %f1227, %f1100;
	st.f32 	[%rd98+20], %f1228;
	ld.f32 	%f1229, [%rd29+24];
	add.f32 	%f1230, %f1229, %f1102;
	st.f32 	[%rd98+24], %f1230;
	ld.f32 	%f1231, [%rd29+28];
	add.f32 	%f1232, %f1231, %f1104;
	st.f32 	[%rd98+28], %f1232;
	ld.f32 	%f1233, [%rd29+32];
	add.f32 	%f1234, %f1233, %f1106;
	st.f32 	[%rd98+32], %f1234;
	ld.f32 	%f1235, [%rd29+36];
	add.f32 	%f1236, %f1235, %f1108;
	st.f32 	[%rd98+36], %f1236;
	ld.f32 	%f1237, [%rd29+40];
	add.f32 	%f1238, %f1237, %f1110;
	st.f32 	[%rd98+40], %f1238;
	ld.f32 	%f1239, [%rd29+44];
	add.f32 	%f1240, %f1239, %f1112;
	st.f32 	[%rd98+44], %f1240;
	ld.f32 	%f1241, [%rd29+48];
	add.f32 	%f1242, %f1241, %f1114;
	st.f32 	[%rd98+48], %f1242;
	ld.f32 	%f1243, [%rd29+52];
	add.f32 	%f1244, %f1243, %f1116;
	st.f32 	[%rd98+52], %f1244;
	ld.f32 	%f1245, [%rd29+56];
	add.f32 	%f1246, %f1245, %f1118;
	st.f32 	[%rd98+56], %f1246;
	ld.f32 	%f1247, [%rd29+60];
	add.f32 	%f1248, %f1247, %f1120;
	st.f32 	[%rd98+60], %f1248;
	ld.f32 	%f1249, [%rd29+64];
	add.f32 	%f1250, %f1249, %f1122;
	st.f32 	[%rd98+64], %f1250;
	ld.f32 	%f1251, [%rd29+68];
	add.f32 	%f1252, %f1251, %f1124;
	st.f32 	[%rd98+68], %f1252;
	ld.f32 	%f1253, [%rd29+72];
	add.f32 	%f1254, %f1253, %f1126;
	st.f32 	[%rd98+72], %f1254;
	ld.f32 	%f1255, [%rd29+76];
	add.f32 	%f1256, %f1255, %f1128;
	st.f32 	[%rd98+76], %f1256;
	ld.f32 	%f1257, [%rd29+80];
	add.f32 	%f1258, %f1257, %f1130;
	st.f32 	[%rd98+80], %f1258;
	ld.f32 	%f1259, [%rd29+84];
	add.f32 	%f1260, %f1259, %f1132;
	st.f32 	[%rd98+84], %f1260;
	ld.f32 	%f1261, [%rd29+88];
	add.f32 	%f1262, %f1261, %f1134;
	st.f32 	[%rd98+88], %f1262;
	ld.f32 	%f1263, [%rd29+92];
	add.f32 	%f1264, %f1263, %f1136;
	st.f32 	[%rd98+92], %f1264;
	ld.f32 	%f1265, [%rd29+96];
	add.f32 	%f1266, %f1265, %f1138;
	st.f32 	[%rd98+96], %f1266;
	ld.f32 	%f1267, [%rd29+100];
	add.f32 	%f1268, %f1267, %f1140;
	st.f32 	[%rd98+100], %f1268;
	ld.f32 	%f1269, [%rd29+104];
	add.f32 	%f1270, %f1269, %f1142;
	st.f32 	[%rd98+104], %f1270;
	ld.f32 	%f1271, [%rd29+108];
	add.f32 	%f1272, %f1271, %f1144;
	st.f32 	[%rd98+108], %f1272;
	ld.f32 	%f1273, [%rd29+112];
	add.f32 	%f1274, %f1273, %f1146;
	st.f32 	[%rd98+112], %f1274;
	ld.f32 	%f1275, [%rd29+116];
	add.f32 	%f1276, %f1275, %f1148;
	st.f32 	[%rd98+116], %f1276;
	ld.f32 	%f1277, [%rd29+120];
	add.f32 	%f1278, %f1277, %f1150;
	st.f32 	[%rd98+120], %f1278;
	ld.f32 	%f1279, [%rd29+124];
	add.f32 	%f1280, %f1279, %f1152;
	st.f32 	[%rd98+124], %f1280;
	ld.f32 	%f1281, [%rd29+128];
	add.f32 	%f1282, %f1281, %f1154;
	st.f32 	[%rd98+128], %f1282;
	ld.f32 	%f1283, [%rd29+132];
	add.f32 	%f1284, %f1283, %f1156;
	st.f32 	[%rd98+132], %f1284;
	ld.f32 	%f1285, [%rd29+136];
	add.f32 	%f1286, %f1285, %f1158;
	st.f32 	[%rd98+136], %f1286;
	ld.f32 	%f1287, [%rd29+140];
	add.f32 	%f1288, %f1287, %f1160;
	st.f32 	[%rd98+140], %f1288;
	ld.f32 	%f1289, [%rd29+144];
	add.f32 	%f1290, %f1289, %f1162;
	st.f32 	[%rd98+144], %f1290;
	ld.f32 	%f1291, [%rd29+148];
	add.f32 	%f1292, %f1291, %f1164;
	st.f32 	[%rd98+148], %f1292;
	ld.f32 	%f1293, [%rd29+152];
	add.f32 	%f1294, %f1293, %f1166;
	st.f32 	[%rd98+152], %f1294;
	ld.f32 	%f1295, [%rd29+156];
	add.f32 	%f1296, %f1295, %f1168;
	st.f32 	[%rd98+156], %f1296;
	ld.f32 	%f1297, [%rd29+160];
	add.f32 	%f1298, %f1297, %f1170;
	st.f32 	[%rd98+160], %f1298;
	ld.f32 	%f1299, [%rd29+164];
	add.f32 	%f1300, %f1299, %f1172;
	st.f32 	[%rd98+164], %f1300;
	ld.f32 	%f1301, [%rd29+168];
	add.f32 	%f1302, %f1301, %f1174;
	st.f32 	[%rd98+168], %f1302;
	ld.f32 	%f1303, [%rd29+172];
	add.f32 	%f1304, %f1303, %f1176;
	st.f32 	[%rd98+172], %f1304;
	ld.f32 	%f1305, [%rd29+176];
	add.f32 	%f1306, %f1305, %f1178;
	st.f32 	[%rd98+176], %f1306;
	ld.f32 	%f1307, [%rd29+180];
	add.f32 	%f1308, %f1307, %f1180;
	st.f32 	[%rd98+180], %f1308;
	ld.f32 	%f1309, [%rd29+184];
	add.f32 	%f1310, %f1309, %f1182;
	st.f32 	[%rd98+184], %f1310;
	ld.f32 	%f1311, [%rd29+188];
	add.f32 	%f1312, %f1311, %f1184;
	st.f32 	[%rd98+188], %f1312;
	ld.f32 	%f1313, [%rd29+192];
	add.f32 	%f1314, %f1313, %f1186;
	st.f32 	[%rd98+192], %f1314;
	ld.f32 	%f1315, [%rd29+196];
	add.f32 	%f1316, %f1315, %f1188;
	st.f32 	[%rd98+196], %f1316;
	ld.f32 	%f1317, [%rd29+200];
	add.f32 	%f1318, %f1317, %f1190;
	st.f32 	[%rd98+200], %f1318;
	ld.f32 	%f1319, [%rd29+204];
	add.f32 	%f1320, %f1319, %f1192;
	st.f32 	[%rd98+204], %f1320;
	ld.f32 	%f1321, [%rd29+208];
	add.f32 	%f1322, %f1321, %f1194;
	st.f32 	[%rd98+208], %f1322;
	ld.f32 	%f1323, [%rd29+212];
	add.f32 	%f1324, %f1323, %f1196;
	st.f32 	[%rd98+212], %f1324;
	ld.f32 	%f1325, [%rd29+216];
	add.f32 	%f1326, %f1325, %f1198;
	st.f32 	[%rd98+216], %f1326;
	ld.f32 	%f1327, [%rd29+220];
	add.f32 	%f1328, %f1327, %f1200;
	st.f32 	[%rd98+220], %f1328;
	ld.f32 	%f1329, [%rd29+224];
	add.f32 	%f1330, %f1329, %f1202;
	st.f32 	[%rd98+224], %f1330;
	ld.f32 	%f1331, [%rd29+228];
	add.f32 	%f1332, %f1331, %f1204;
	st.f32 	[%rd98+228], %f1332;
	ld.f32 	%f1333, [%rd29+232];
	add.f32 	%f1334, %f1333, %f1206;
	st.f32 	[%rd98+232], %f1334;
	ld.f32 	%f1335, [%rd29+236];
	add.f32 	%f1336, %f1335, %f1208;
	st.f32 	[%rd98+236], %f1336;
	ld.f32 	%f1337, [%rd29+240];
	add.f32 	%f1338, %f1337, %f1210;
	st.f32 	[%rd98+240], %f1338;
	ld.f32 	%f1339, [%rd29+244];
	add.f32 	%f1340, %f1339, %f1212;
	st.f32 	[%rd98+244], %f1340;
	ld.f32 	%f1341, [%rd29+248];
	add.f32 	%f1342, %f1341, %f1214;
	st.f32 	[%rd98+248], %f1342;
	ld.f32 	%f1343, [%rd29+252];
	add.f32 	%f1344, %f1343, %f1216;
	st.f32 	[%rd98+252], %f1344;
	setp.lt.u32 	%p3, %r57, 4096;
	mov.b32 	%r239, 2048;
	@%p3 bra 	$L__BB17_47;
	add.s32 	%r34, %r57, -2048;
	mov.b32 	%r239, 2048;
$L__BB17_45:
	mul.wide.s32 	%rd48, %r239, 8;
	add.s64 	%rd33, %rd16, %rd48;
	// begin inline asm
	ld.global.nc.u64 %rd32, [%rd33];
	// end inline asm
	add.s64 	%rd35, %rd33, 2048;
	// begin inline asm
	ld.global.nc.u64 %rd34, [%rd35];
	// end inline asm
	add.s64 	%rd37, %rd33, 4096;
	// begin inline asm
	ld.global.nc.u64 %rd36, [%rd37];
	// end inline asm
	add.s64 	%rd39, %rd33, 6144;
	// begin inline asm
	ld.global.nc.u64 %rd38, [%rd39];
	// end inline asm
	add.s64 	%rd41, %rd33, 8192;
	// begin inline asm
	ld.global.nc.u64 %rd40, [%rd41];
	// end inline asm
	add.s64 	%rd43, %rd33, 10240;
	// begin inline asm
	ld.global.nc.u64 %rd42, [%rd43];
	// end inline asm
	add.s64 	%rd45, %rd33, 12288;
	// begin inline asm
	ld.global.nc.u64 %rd44, [%rd45];
	// end inline asm
	add.s64 	%rd47, %rd33, 14336;
	// begin inline asm
	ld.global.nc.u64 %rd46, [%rd47];
	// end inline asm
	ld.f32 	%f1345, [%rd32];
	ld.f32 	%f1346, [%rd98];
	add.f32 	%f1347, %f1345, %f1346;
	st.f32 	[%rd98], %f1347;
	ld.f32 	%f1348, [%rd32+4];
	ld.f32 	%f1349, [%rd98+4];
	add.f32 	%f1350, %f1348, %f1349;
	st.f32 	[%rd98+4], %f1350;
	ld.f32 	%f1351, [%rd32+8];
	ld.f32 	%f1352, [%rd98+8];
	add.f32 	%f1353, %f1351, %f1352;
	st.f32 	[%rd98+8], %f1353;
	ld.f32 	%f1354, [%rd32+12];
	ld.f32 	%f1355, [%rd98+12];
	add.f32 	%f1356, %f1354, %f1355;
	st.f32 	[%rd98+12], %f1356;
	ld.f32 	%f1357, [%rd32+16];
	ld.f32 	%f1358, [%rd98+16];
	add.f32 	%f1359, %f1357, %f1358;
	st.f32 	[%rd98+16], %f1359;
	ld.f32 	%f1360, [%rd32+20];
	ld.f32 	%f1361, [%rd98+20];
	add.f32 	%f1362, %f1360, %f1361;
	st.f32 	[%rd98+20], %f1362;
	ld.f32 	%f1363, [%rd32+24];
	ld.f32 	%f1364, [%rd98+24];
	add.f32 	%f1365, %f1363, %f1364;
	st.f32 	[%rd98+24], %f1365;
	ld.f32 	%f1366, [%rd32+28];
	ld.f32 	%f1367, [%rd98+28];
	add.f32 	%f1368, %f1366, %f1367;
	st.f32 	[%rd98+28], %f1368;
	ld.f32 	%f1369, [%rd32+32];
	ld.f32 	%f1370, [%rd98+32];
	add.f32 	%f1371, %f1369, %f1370;
	st.f32 	[%rd98+32], %f1371;
	ld.f32 	%f1372, [%rd32+36];
	ld.f32 	%f1373, [%rd98+36];
	add.f32 	%f1374, %f1372, %f1373;
	st.f32 	[%rd98+36], %f1374;
	ld.f32 	%f1375, [%rd32+40];
	ld.f32 	%f1376, [%rd98+40];
	add.f32 	%f1377, %f1375, %f1376;
	st.f32 	[%rd98+40], %f1377;
	ld.f32 	%f1378, [%rd32+44];
	ld.f32 	%f1379, [%rd98+44];
	add.f32 	%f1380, %f1378, %f1379;
	st.f32 	[%rd98+44], %f1380;
	ld.f32 	%f1381, [%rd32+48];
	ld.f32 	%f1382, [%rd98+48];
	add.f32 	%f1383, %f1381, %f1382;
	st.f32 	[%rd98+48], %f1383;
	ld.f32 	%f1384, [%rd32+52];
	ld.f32 	%f1385, [%rd98+52];
	add.f32 	%f1386, %f1384, %f1385;
	st.f32 	[%rd98+52], %f1386;
	ld.f32 	%f1387, [%rd32+56];
	ld.f32 	%f1388, [%rd98+56];
	add.f32 	%f1389, %f1387, %f1388;
	st.f32 	[%rd98+56], %f1389;
	ld.f32 	%f1390, [%rd32+60];
	ld.f32 	%f1391, [%rd98+60];
	add.f32 	%f1392, %f1390, %f1391;
	st.f32 	[%rd98+60], %f1392;
	ld.f32 	%f1393, [%rd32+64];
	ld.f32 	%f1394, [%rd98+64];
	add.f32 	%f1395, %f1393, %f1394;
	st.f32 	[%rd98+64], %f1395;
	ld.f32 	%f1396, [%rd32+68];
	ld.f32 	%f1397, [%rd98+68];
	add.f32 	%f1398, %f1396, %f1397;
	st.f32 	[%rd98+68], %f1398;
	ld.f32 	%f1399, [%rd32+72];
	ld.f32 	%f1400, [%rd98+72];
	add.f32 	%f1401, %f1399, %f1400;
	st.f32 	[%rd98+72], %f1401;
	ld.f32 	%f1402, [%rd32+76];
	ld.f32 	%f1403, [%rd98+76];
	add.f32 	%f1404, %f1402, %f1403;
	st.f32 	[%rd98+76], %f1404;
	ld.f32 	%f1405, [%rd32+80];
	ld.f32 	%f1406, [%rd98+80];
	add.f32 	%f1407, %f1405, %f1406;
	st.f32 	[%rd98+80], %f1407;
	ld.f32 	%f1408, [%rd32+84];
	ld.f32 	%f1409, [%rd98+84];
	add.f32 	%f1410, %f1408, %f1409;
	st.f32 	[%rd98+84], %f1410;
	ld.f32 	%f1411, [%rd32+88];
	ld.f32 	%f1412, [%rd98+88];
	add.f32 	%f1413, %f1411, %f1412;
	st.f32 	[%rd98+88], %f1413;
	ld.f32 	%f1414, [%rd32+92];
	ld.f32 	%f1415, [%rd98+92];
	add.f32 	%f1416, %f1414, %f1415;
	st.f32 	[%rd98+92], %f1416;
	ld.f32 	%f1417, [%rd32+96];
	ld.f32 	%f1418, [%rd98+96];
	add.f32 	%f1419, %f1417, %f1418;
	st.f32 	[%rd98+96], %f1419;
	ld.f32 	%f1420, [%rd32+100];
	ld.f32 	%f1421, [%rd98+100];
	add.f32 	%f1422, %f1420, %f1421;
	st.f32 	[%rd98+100], %f1422;
	ld.f32 	%f1423, [%rd32+104];
	ld.f32 	%f1424, [%rd98+104];
	add.f32 	%f1425, %f1423, %f1424;
	st.f32 	[%rd98+104], %f1425;
	ld.f32 	%f1426, [%rd32+108];
	ld.f32 	%f1427, [%rd98+108];
	add.f32 	%f1428, %f1426, %f1427;
	st.f32 	[%rd98+108], %f1428;
	ld.f32 	%f1429, [%rd32+112];
	ld.f32 	%f1430, [%rd98+112];
	add.f32 	%f1431, %f1429, %f1430;
	st.f32 	[%rd98+112], %f1431;
	ld.f32 	%f1432, [%rd32+116];
	ld.f32 	%f1433, [%rd98+116];
	add.f32 	%f1434, %f1432, %f1433;
	st.f32 	[%rd98+116], %f1434;
	ld.f32 	%f1435, [%rd32+120];
	ld.f32 	%f1436, [%rd98+120];
	add.f32 	%f1437, %f1435, %f1436;
	st.f32 	[%rd98+120], %f1437;
	ld.f32 	%f1438, [%rd32+124];
	ld.f32 	%f1439, [%rd98+124];
	add.f32 	%f1440, %f1438, %f1439;
	st.f32 	[%rd98+124], %f1440;
	ld.f32 	%f1441, [%rd32+128];
	ld.f32 	%f1442, [%rd98+128];
	add.f32 	%f1443, %f1441, %f1442;
	st.f32 	[%rd98+128], %f1443;
	ld.f32 	%f1444, [%rd32+132];
	ld.f32 	%f1445, [%rd98+132];
	add.f32 	%f1446, %f1444, %f1445;
	st.f32 	[%rd98+132], %f1446;
	ld.f32 	%f1447, [%rd32+136];
	ld.f32 	%f1448, [%rd98+136];
	add.f32 	%f1449, %f1447, %f1448;
	st.f32 	[%rd98+136], %f1449;
	ld.f32 	%f1450, [%rd32+140];
	ld.f32 	%f1451, [%rd98+140];
	add.f32 	%f1452, %f1450, %f1451;
	st.f32 	[%rd98+140], %f1452;
	ld.f32 	%f1453, [%rd32+144];
	ld.f32 	%f1454, [%rd98+144];
	add.f32 	%f1455, %f1453, %f1454;
	st.f32 	[%rd98+144], %f1455;
	ld.f32 	%f1456, [%rd32+148];
	ld.f32 	%f1457, [%rd98+148];
	add.f32 	%f1458, %f1456, %f1457;
	st.f32 	[%rd98+148], %f1458;
	ld.f32 	%f1459, [%rd32+152];
	ld.f32 	%f1460, [%rd98+152];
	add.f32 	%f1461, %f1459, %f1460;
	st.f32 	[%rd98+152], %f1461;
	ld.f32 	%f1462, [%rd32+156];
	ld.f32 	%f1463, [%rd98+156];
	add.f32 	%f1464, %f1462, %f1463;
	st.f32 	[%rd98+156], %f1464;
	ld.f32 	%f1465, [%rd32+160];
	ld.f32 	%f1466, [%rd98+160];
	add.f32 	%f1467, %f1465, %f1466;
	st.f32 	[%rd98+160], %f1467;
	ld.f32 	%f1468, [%rd32+164];
	ld.f32 	%f1469, [%rd98+164];
	add.f32 	%f1470, %f1468, %f1469;
	st.f32 	[%rd98+164], %f1470;
	ld.f32 	%f1471, [%rd32+168];
	ld.f32 	%f1472, [%rd98+168];
	add.f32 	%f1473, %f1471, %f1472;
	st.f32 	[%rd98+168], %f1473;
	ld.f32 	%f1474, [%rd32+172];
	ld.f32 	%f1475, [%rd98+172];
	add.f32 	%f1476, %f1474, %f1475;
	st.f32 	[%rd98+172], %f1476;
	ld.f32 	%f1477, [%rd32+176];
	ld.f32 	%f1478, [%rd98+176];
	add.f32 	%f1479, %f1477, %f1478;
	st.f32 	[%rd98+176], %f1479;
	ld.f32 	%f1480, [%rd32+180];
	ld.f32 	%f1481, [%rd98+180];
	add.f32 	%f1482, %f1480, %f1481;
	st.f32 	[%rd98+180], %f1482;
	ld.f32 	%f1483, [%rd32+184];
	ld.f32 	%f1484, [%rd98+184];
	add.f32 	%f1485, %f1483, %f1484;
	st.f32 	[%rd98+184], %f1485;
	ld.f32 	%f1486, [%rd32+188];
	ld.f32 	%f1487, [%rd98+188];
	add.f32 	%f1488, %f1486, %f1487;
	st.f32 	[%rd98+188], %f1488;
	ld.f32 	%f1489, [%rd32+192];
	ld.f32 	%f1490, [%rd98+192];
	add.f32 	%f1491, %f1489, %f1490;
	st.f32 	[%rd98+192], %f1491;
	ld.f32 	%f1492, [%rd32+196];
	ld.f32 	%f1493, [%rd98+196];
	add.f32 	%f1494, %f1492, %f1493;
	st.f32 	[%rd98+196], %f1494;
	ld.f32 	%f1495, [%rd32+200];
	ld.f32 	%f1496, [%rd98+200];
	add.f32 	%f1497, %f1495, %f1496;
	st.f32 	[%rd98+200], %f1497;
	ld.f32 	%f1498, [%rd32+204];
	ld.f32 	%f1499, [%rd98+204];
	add.f32 	%f1500, %f1498, %f1499;
	st.f32 	[%rd98+204], %f1500;
	ld.f32 	%f1501, [%rd32+208];
	ld.f32 	%f1502, [%rd98+208];
	add.f32 	%f1503, %f1501, %f1502;
	st.f32 	[%rd98+208], %f1503;
	ld.f32 	%f1504, [%rd32+212];
	ld.f32 	%f1505, [%rd98+212];
	add.f32 	%f1506, %f1504, %f1505;
	st.f32 	[%rd98+212], %f1506;
	ld.f32 	%f1507, [%rd32+216];
	ld.f32 	%f1508, [%rd98+216];
	add.f32 	%f1509, %f1507, %f1508;
	st.f32 	[%rd98+216], %f1509;
	ld.f32 	%f1510, [%rd32+220];
	ld.f32 	%f1511, [%rd98+220];
	add.f32 	%f1512, %f1510, %f1511;
	st.f32 	[%rd98+220], %f1512;
	ld.f32 	%f1513, [%rd32+224];
	ld.f32 	%f1514, [%rd98+224];
	add.f32 	%f1515, %f1513, %f1514;
	st.f32 	[%rd98+224], %f1515;
	ld.f32 	%f1516, [%rd32+228];
	ld.f32 	%f1517, [%rd98+228];
	add.f32 	%f1518, %f1516, %f1517;
	st.f32 	[%rd98+228], %f1518;
	ld.f32 	%f1519, [%rd32+232];
	ld.f32 	%f1520, [%rd98+232];
	add.f32 	%f1521, %f1519, %f1520;
	st.f32 	[%rd98+232], %f1521;
	ld.f32 	%f1522, [%rd32+236];
	ld.f32 	%f1523, [%rd98+236];
	add.f32 	%f1524, %f1522, %f1523;
	st.f32 	[%rd98+236], %f1524;
	ld.f32 	%f1525, [%rd32+240];
	ld.f32 	%f1526, [%rd98+240];
	add.f32 	%f1527, %f1525, %f1526;
	st.f32 	[%rd98+240], %f1527;
	ld.f32 	%f1528, [%rd32+244];
	ld.f32 	%f1529, [%rd98+244];
	add.f32 	%f1530, %f1528, %f1529;
	st.f32 	[%rd98+244], %f1530;
	ld.f32 	%f1531, [%rd32+248];
	ld.f32 	%f1532, [%rd98+248];
	add.f32 	%f1533, %f1531, %f1532;
	st.f32 	[%rd98+248], %f1533;
	ld.f32 	%f1534, [%rd32+252];
	ld.f32 	%f1535, [%rd98+252];
	add.f32 	%f1536, %f1534, %f1535;
	st.f32 	[%rd98+252], %f1536;
	ld.f32 	%f1537, [%rd34];
	add.f32 	%f1538, %f1537, %f1347;
	st.f32 	[%rd98], %f1538;
	ld.f32 	%f1539, [%rd34+4];
	add.f32 	%f1540, %f1539, %f1350;
	st.f32 	[%rd98+4], %f1540;
	ld.f32 	%f1541, [%rd34+8];
	add.f32 	%f1542, %f1541, %f1353;
	st.f32 	[%rd98+8], %f1542;
	ld.f32 	%f1543, [%rd34+12];
	add.f32 	%f1544, %f1543, %f1356;
	st.f32 	[%rd98+12], %f1544;
	ld.f32 	%f1545, [%rd34+16];
	add.f32 	%f1546, %f1545, %f1359;
	st.f32 	[%rd98+16], %f1546;
	ld.f32 	%f1547, [%rd34+20];
	add.f32 	%f1548, %f1547, %f1362;
	st.f32 	[%rd98+20], %f1548;
	ld.f32 	%f1549, [%rd34+24];
	add.f32 	%f1550, %f1549, %f1365;
	st.f32 	[%rd98+24], %f1550;
	ld.f32 	%f1551, [%rd34+28];
	add.f32 	%f1552, %f1551, %f1368;
	st.f32 	[%rd98+28], %f1552;
	ld.f32 	%f1553, [%rd34+32];
	add.f32 	%f1554, %f1553, %f1371;
	st.f32 	[%rd98+32], %f1554;
	ld.f32 	%f1555, [%rd34+36];
	add.f32 	%f1556, %f1555, %f1374;
	st.f32 	[%rd98+36], %f1556;
	ld.f32 	%f1557, [%rd34+40];
	add.f32 	%f1558, %f1557, %f1377;
	st.f32 	[%rd98+40], %f1558;
	ld.f32 	%f1559, [%rd34+44];
	add.f32 	%f1560, %f1559, %f1380;
	st.f32 	[%rd98+44], %f1560;
	ld.f32 	%f1561, [%rd34+48];
	add.f32 	%f1562, %f1561, %f1383;
	st.f32 	[%rd98+48], %f1562;
	ld.f32 	%f1563, [%rd34+52];
	add.f32 	%f1564, %f1563, %f1386;
	st.f32 	[%rd98+52], %f1564;
	ld.f32 	%f1565, [%rd34+56];
	add.f32 	%f1566, %f1565, %f1389;
	st.f32 	[%rd98+56], %f1566;
	ld.f32 	%f1567, [%rd34+60];
	add.f32 	%f1568, %f1567, %f1392;
	st.f32 	[%rd98+60], %f1568;
	ld.f32 	%f1569, [%rd34+64];
	add.f32 	%f1570, %f1569, %f1395;
	st.f32 	[%rd98+64], %f1570;
	ld.f32 	%f1571, [%rd34+68];
	add.f32 	%f1572, %f1571, %f1398;
	st.f32 	[%rd98+68], %f1572;
	ld.f32 	%f1573, [%rd34+72];
	add.f32 	%f1574, %f1573, %f1401;
	st.f32 	[%rd98+72], %f1574;
	ld.f32 	%f1575, [%rd34+76];
	add.f32 	%f1576, %f1575, %f1404;
	st.f32 	[%rd98+76], %f1576;
	ld.f32 	%f1577, [%rd34+80];
	add.f32 	%f1578, %f1577, %f1407;
	st.f32 	[%rd98+80], %f1578;
	ld.f32 	%f1579, [%rd34+84];
	add.f32 	%f1580, %f1579, %f1410;
	st.f32 	[%rd98+84], %f1580;
	ld.f32 	%f1581, [%rd34+88];
	add.f32 	%f1582, %f1581, %f1413;
	st.f32 	[%rd98+88], %f1582;
	ld.f32 	%f1583, [%rd34+92];
	add.f32 	%f1584, %f1583, %f1416;
	st.f32 	[%rd98+92], %f1584;
	ld.f32 	%f1585, [%rd34+96];
	add.f32 	%f1586, %f1585, %f1419;
	st.f32 	[%rd98+96], %f1586;
	ld.f32 	%f1587, [%rd34+100];
	add.f32 	%f1588, %f1587, %f1422;
	st.f32 	[%rd98+100], %f1588;
	ld.f32 	%f1589, [%rd34+104];
	add.f32 	%f1590, %f1589, %f1425;
	st.f32 	[%rd98+104], %f1590;
	ld.f32 	%f1591, [%rd34+108];
	add.f32 	%f1592, %f1591, %f1428;
	st.f32 	[%rd98+108], %f1592;
	ld.f32 	%f1593, [%rd34+112];
	add.f32 	%f1594, %f1593, %f1431;
	st.f32 	[%rd98+112], %f1594;
	ld.f32 	%f1595, [%rd34+116];
	add.f32 	%f1596, %f1595, %f1434;
	st.f32 	[%rd98+116], %f1596;
	ld.f32 	%f1597, [%rd34+120];
	add.f32 	%f1598, %f1597, %f1437;
	st.f32 	[%rd98+120], %f1598;
	ld.f32 	%f1599, [%rd34+124];
	add.f32 	%f1600, %f1599, %f1440;
	st.f32 	[%rd98+124], %f1600;
	ld.f32 	%f1601, [%rd34+128];
	add.f32 	%f1602, %f1601, %f1443;
	st.f32 	[%rd98+128], %f1602;
	ld.f32 	%f1603, [%rd34+132];
	add.f32 	%f1604, %f1603, %f1446;
	st.f32 	[%rd98+132], %f1604;
	ld.f32 	%f1605, [%rd34+136];
	add.f32 	%f1606, %f1605, %f1449;
	st.f32 	[%rd98+136], %f1606;
	ld.f32 	%f1607, [%rd34+140];
	add.f32 	%f1608, %f1607, %f1452;
	st.f32 	[%rd98+140], %f1608;
	ld.f32 	%f1609, [%rd34+144];
	add.f32 	%f1610, %f1609, %f1455;
	st.f32 	[%rd98+144], %f1610;
	ld.f32 	%f1611, [%rd34+148];
	add.f32 	%f1612, %f1611, %f1458;
	st.f32 	[%rd98+148], %f1612;
	ld.f32 	%f1613, [%rd34+152];
	add.f32 	%f1614, %f1613, %f1461;
	st.f32 	[%rd98+152], %f1614;
	ld.f32 	%f1615, [%rd34+156];
	add.f32 	%f1616, %f1615, %f1464;
	st.f32 	[%rd98+156], %f1616;
	ld.f32 	%f1617, [%rd34+160];
	add.f32 	%f1618, %f1617, %f1467;
	st.f32 	[%rd98+160], %f1618;
	ld.f32 	%f1619, [%rd34+164];
	add.f32 	%f1620, %f1619, %f1470;
	st.f32 	[%rd98+164], %f1620;
	ld.f32 	%f1621, [%rd34+168];
	add.f32 	%f1622, %f1621, %f1473;
	st.f32 	[%rd98+168], %f1622;
	ld.f32 	%f1623, [%rd34+172];
	add.f32 	%f1624, %f1623, %f1476;
	st.f32 	[%rd98+172], %f1624;
	ld.f32 	%f1625, [%rd34+176];
	add.f32 	%f1626, %f1625, %f1479;
	st.f32 	[%rd98+176], %f1626;
	ld.f32 	%f1627, [%rd34+180];
	add.f32 	%f1628, %f1627, %f1482;
	st.f32 	[%rd98+180], %f1628;
	ld.f32 	%f1629, [%rd34+184];
	add.f32 	%f1630, %f1629, %f1485;
	st.f32 	[%rd98+184], %f1630;
	ld.f32 	%f1631, [%rd34+188];
	add.f32 	%f1632, %f1631, %f1488;
	st.f32 	[%rd98+188], %f1632;
	ld.f32 	%f1633, [%rd34+192];
	add.f32 	%f1634, %f1633, %f1491;
	st.f32 	[%rd98+192], %f1634;
	ld.f32 	%f1635, [%rd34+196];
	add.f32 	%f1636, %f1635, %f1494;
	st.f32 	[%rd98+196], %f1636;
	ld.f32 	%f1637, [%rd34+200];
	add.f32 	%f1638, %f1637, %f1497;
	st.f32 	[%rd98+200], %f1638;
	ld.f32 	%f1639, [%rd34+204];
	add.f32 	%f1640, %f1639, %f1500;
	st.f32 	[%rd98+204], %f1640;
	ld.f32 	%f1641, [%rd34+208];
	add.f32 	%f1642, %f1641, %f1503;
	st.f32 	[%rd98+208], %f1642;
	ld.f32 	%f1643, [%rd34+212];
	add.f32 	%f1644, %f1643, %f1506;
	st.f32 	[%rd98+212], %f1644;
	ld.f32 	%f1645, [%rd34+216];
	add.f32 	%f1646, %f1645, %f1509;
	st.f32 	[%rd98+216], %f1646;
	ld.f32 	%f1647, [%rd34+220];
	add.f32 	%f1648, %f1647, %f1512;
	st.f32 	[%rd98+220], %f1648;
	ld.f32 	%f1649, [%rd34+224];
	add.f32 	%f1650, %f1649, %f1515;
	st.f32 	[%rd98+224], %f1650;
	ld.f32 	%f1651, [%rd34+228];
	add.f32 	%f1652, %f1651, %f1518;
	st.f32 	[%rd98+228], %f1652;
	ld.f32 	%f1653, [%rd34+232];
	add.f32 	%f1654, %f1653, %f1521;
	st.f32 	[%rd98+232], %f1654;
	ld.f32 	%f1655, [%rd34+236];
	add.f32 	%f1656, %f1655, %f1524;
	st.f32 	[%rd98+236], %f1656;
	ld.f32 	%f1657, [%rd34+240];
	add.f32 	%f1658, %f1657, %f1527;
	st.f32 	[%rd98+240], %f1658;
	ld.f32 	%f1659, [%rd34+244];
	add.f32 	%f1660, %f1659, %f1530;
	st.f32 	[%rd98+244], %f1660;
	ld.f32 	%f1661, [%rd34+248];
	add.f32 	%f1662, %f1661, %f1533;
	st.f32 	[%rd98+248], %f1662;
	ld.f32 	%f1663, [%rd34+252];
	add.f32 	%f1664, %f1663, %f1536;
	st.f32 	[%rd98+252], %f1664;
	ld.f32 	%f1665, [%rd36];
	add.f32 	%f1666, %f1665, %f1538;
	st.f32 	[%rd98], %f1666;
	ld.f32 	%f1667, [%rd36+4];
	add.f32 	%f1668, %f1667, %f1540;
	st.f32 	[%rd98+4], %f1668;
	ld.f32 	%f1669, [%rd36+8];
	add.f32 	%f1670, %f1669, %f1542;
	st.f32 	[%rd98+8], %f1670;
	ld.f32 	%f1671, [%rd36+12];
	add.f32 	%f1672, %f1671, %f1544;
	st.f32 	[%rd98+12], %f1672;
	ld.f32 	%f1673, [%rd36+16];
	add.f32 	%f1674, %f1673, %f1546;
	st.f32 	[%rd98+16], %f1674;
	ld.f32 	%f1675, [%rd36+20];
	add.f32 	%f1676, %f1675, %f1548;
	st.f32 	[%rd98+20], %f1676;
	ld.f32 	%f1677, [%rd36+24];
	add.f32 	%f1678, %f1677, %f1550;
	st.f32 	[%rd98+24], %f1678;
	ld.f32 	%f1679, [%rd36+28];
	add.f32 	%f1680, %f1679, %f1552;
	st.f32 	[%rd98+28], %f1680;
	ld.f32 	%f1681, [%rd36+32];
	add.f32 	%f1682, %f1681, %f1554;
	st.f32 	[%rd98+32], %f1682;
	ld.f32 	%f1683, [%rd36+36];
	add.f32 	%f1684, %f1683, %f1556;
	st.f32 	[%rd98+36], %f1684;
	ld.f32 	%f1685, [%rd36+40];
	add.f32 	%f1686, %f1685, %f1558;
	st.f32 	[%rd98+40], %f1686;
	ld.f32 	%f1687, [%rd36+44];
	add.f32 	%f1688, %f1687, %f1560;
	st.f32 	[%rd98+44], %f1688;
	ld.f32 	%f1689, [%rd36+48];
	add.f32 	%f1690, %f1689, %f1562;
	st.f32 	[%rd98+48], %f1690;
	ld.f32 	%f1691, [%rd36+52];
	add.f32 	%f1692, %f1691, %f1564;
	st.f32 	[%rd98+52], %f1692;
	ld.f32 	%f1693, [%rd36+56];
	add.f32 	%f1694, %f1693, %f1566;
	st.f32 	[%rd98+56], %f1694;
	ld.f32 	%f1695, [%rd36+60];
	add.f32 	%f1696, %f1695, %f1568;
	st.f32 	[%rd98+60], %f1696;
	ld.f32 	%f1697, [%rd36+64];
	add.f32 	%f1698, %f1697, %f1570;
	st.f32 	[%rd98+64], %f1698;
	ld.f32 	%f1699, [%rd36+68];
	add.f32 	%f1700, %f1699, %f1572;
	st.f32 	[%rd98+68], %f1700;
	ld.f32 	%f1701, [%rd36+72];
	add.f32 	%f1702, %f1701, %f1574;
	st.f32 	[%rd98+72], %f1702;
	ld.f32 	%f1703, [%rd36+76];
	add.f32 	%f1704, %f1703, %f1576;
	st.f32 	[%rd98+76], %f1704;
	ld.f32 	%f1705, [%rd36+80];
	add.f32 	%f1706, %f1705, %f1578;
	st.f32 	[%rd98+80], %f1706;
	ld.f32 	%f1707, [%rd36+84];
	add.f32 	%f1708, %f1707, %f1580;
	st.f32 	[%rd98+84], %f1708;
	ld.f32 	%f1709, [%rd36+88];
	add.f32 	%f1710, %f1709, %f1582;
	st.f32 	[%rd98+88], %f1710;
	ld.f32 	%f1711, [%rd36+92];
	add.f32 	%f1712, %f1711, %f1584;
	st.f32 	[%rd98+92], %f1712;
	ld.f32 	%f1713, [%rd36+96];
	add.f32 	%f1714, %f1713, %f1586;
	st.f32 	[%rd98+96], %f1714;
	ld.f32 	%f1715, [%rd36+100];
	add.f32 	%f1716, %f1715, %f1588;
	st.f32 	[%rd98+100], %f1716;
	ld.f32 	%f1717, [%rd36+104];
	add.f32 	%f1718, %f1717, %f1590;
	st.f32 	[%rd98+104], %f1718;
	ld.f32 	%f1719, [%rd36+108];
	add.f32 	%f1720, %f1719, %f1592;
	st.f32 	[%rd98+108], %f1720;
	ld.f32 	%f1721, [%rd36+112];
	add.f32 	%f1722, %f1721, %f1594;
	st.f32 	[%rd98+112], %f1722;
	ld.f32 	%f1723, [%rd36+116];
	add.f32 	%f1724, %f1723, %f1596;
	st.f32 	[%rd98+116], %f1724;
	ld.f32 	%f1725, [%rd36+120];
	add.f32 	%f1726, %f1725, %f1598;
	st.f32 	[%rd98+120], %f1726;
	ld.f32 	%f1727, [%rd36+124];
	add.f32 	%f1728, %f1727, %f1600;
	st.f32 	[%rd98+124], %f1728;
	ld.f32 	%f1729, [%rd36+128];
	add.f32 	%f1730, %f1729, %f1602;
	st.f32 	[%rd98+128], %f1730;
	ld.f32 	%f1731, [%rd36+132];
	add.f32 	%f1732, %f1731, %f1604;
	st.f32 	[%rd98+132], %f1732;
	ld.f32 	%f1733, [%rd36+136];
	add.f32 	%f1734, %f1733, %f1606;
	st.f32 	[%rd98+136], %f1734;
	ld.f32 	%f1735, [%rd36+140];
	add.f32 	%f1736, %f1735, %f1608;
	st.f32 	[%rd98+140], %f1736;
	ld.f32 	%f1737, [%rd36+144];
	add.f32 	%f1738, %f1737, %f1610;
	st.f32 	[%rd98+144], %f1738;
	ld.f32 	%f1739, [%rd36+148];
	add.f32 	%f1740, %f1739, %f1612;
	st.f32 	[%rd98+148], %f1740;
	ld.f32 	%f1741, [%rd36+152];
	add.f32 	%f1742, %f1741, %f1614;
	st.f32 	[%rd98+152], %f1742;
	ld.f32 	%f1743, [%rd36+156];
	add.f32 	%f1744, %f1743, %f1616;
	st.f32 	[%rd98+156], %f1744;
	ld.f32 	%f1745, [%rd36+160];
	add.f32 	%f1746, %f1745, %f1618;
	st.f32 	[%rd98+160], %f1746;
	ld.f32 	%f1747, [%rd36+164];
	add.f32 	%f1748, %f1747, %f1620;
	st.f32 	[%rd98+164], %f1748;
	ld.f32 	%f1749, [%rd36+168];
	add.f32 	%f1750, %f1749, %f1622;
	st.f32 	[%rd98+168], %f1750;
	ld.f32 	%f1751, [%rd36+172];
	add.f32 	%f1752, %f1751, %f1624;
	st.f32 	[%rd98+172], %f1752;
	ld.f32 	%f1753, [%rd36+176];
	add.f32 	%f1754, %f1753, %f1626;
	st.f32 	[%rd98+176], %f1754;
	ld.f32 	%f1755, [%rd36+180];
	add.f32 	%f1756, %f1755, %f1628;
	st.f32 	[%rd98+180], %f1756;
	ld.f32 	%f1757, [%rd36+184];
	add.f32 	%f1758, %f1757, %f1630;
	st.f32 	[%rd98+184], %f1758;
	ld.f32 	%f1759, [%rd36+188];
	add.f32 	%f1760, %f1759, %f1632;
	st.f32 	[%rd98+188], %f1760;
	ld.f32 	%f1761, [%rd36+192];
	add.f32 	%f1762, %f1761, %f1634;
	st.f32 	[%rd98+192], %f1762;
	ld.f32 	%f1763, [%rd36+196];
	add.f32 	%f1764, %f1763, %f1636;
	st.f32 	[%rd98+196], %f1764;
	ld.f32 	%f1765, [%rd36+200];
	add.f32 	%f1766, %f1765, %f1638;
	st.f32 	[%rd98+200], %f1766;
	ld.f32 	%f1767, [%rd36+204];
	add.f32 	%f1768, %f1767, %f1640;
	st.f32 	[%rd98+204], %f1768;
	ld.f32 	%f1769, [%rd36+208];
	add.f32 	%f1770, %f1769, %f1642;
	st.f32 	[%rd98+208], %f1770;
	ld.f32 	%f1771, [%rd36+212];
	add.f32 	%f1772, %f1771, %f1644;
	st.f32 	[%rd98+212], %f1772;
	ld.f32 	%f1773, [%rd36+216];
	add.f32 	%f1774, %f1773, %f1646;
	st.f32 	[%rd98+216], %f1774;
	ld.f32 	%f1775, [%rd36+220];
	add.f32 	%f1776, %f1775, %f1648;
	st.f32 	[%rd98+220], %f1776;
	ld.f32 	%f1777, [%rd36+224];
	add.f32 	%f1778, %f1777, %f1650;
	st.f32 	[%rd98+224], %f1778;
	ld.f32 	%f1779, [%rd36+228];
	add.f32 	%f1780, %f1779, %f1652;
	st.f32 	[%rd98+228], %f1780;
	ld.f32 	%f1781, [%rd36+232];
	add.f32 	%f1782, %f1781, %f1654;
	st.f32 	[%rd98+232], %f1782;
	ld.f32 	%f1783, [%rd36+236];
	add.f32 	%f1784, %f1783, %f1656;
	st.f32 	[%rd98+236], %f1784;
	ld.f32 	%f1785, [%rd36+240];
	add.f32 	%f1786, %f1785, %f1658;
	st.f32 	[%rd98+240], %f1786;
	ld.f32 	%f1787, [%rd36+244];
	add.f32 	%f1788, %f1787, %f1660;
	st.f32 	[%rd98+244], %f1788;
	ld.f32 	%f1789, [%rd36+248];
	add.f32 	%f1790, %f1789, %f1662;
	st.f32 	[%rd98+248], %f1790;
	ld.f32 	%f1791, [%rd36+252];
	add.f32 	%f1792, %f1791, %f1664;
	st.f32 	[%rd98+252], %f1792;
	ld.f32 	%f1793, [%rd38];
	add.f32 	%f1794, %f1793, %f1666;
	st.f32 	[%rd98], %f1794;
	ld.f32 	%f1795, [%rd38+4];
	add.f32 	%f1796, %f1795, %f1668;
	st.f32 	[%rd98+4], %f1796;
	ld.f32 	%f1797, [%rd38+8];
	add.f32 	%f1798, %f1797, %f1670;
	st.f32 	[%rd98+8], %f1798;
	ld.f32 	%f1799, [%rd38+12];
	add.f32 	%f1800, %f1799, %f1672;
	st.f32 	[%rd98+12], %f1800;
	ld.f32 	%f1801, [%rd38+16];
	add.f32 	%f1802, %f1801, %f1674;
	st.f32 	[%rd98+16], %f1802;
	ld.f32 	%f1803, [%rd38+20];
	add.f32 	%f1804, %f1803, %f1676;
	st.f32 	[%rd98+20], %f1804;
	ld.f32 	%f1805, [%rd38+24];
	add.f32 	%f1806, %f1805, %f1678;
	st.f32 	[%rd98+24], %f1806;
	ld.f32 	%f1807, [%rd38+28];
	add.f32 	%f1808, %f1807, %f1680;
	st.f32 	[%rd98+28], %f1808;
	ld.f32 	%f1809, [%rd38+32];
	add.f32 	%f1810, %f1809, %f1682;
	st.f32 	[%rd98+32], %f1810;
	ld.f32 	%f1811, [%rd38+36];
	add.f32 	%f1812, %f1811, %f1684;
	st.f32 	[%rd98+36], %f1812;
	ld.f32 	%f1813, [%rd38+40];
	add.f32 	%f1814, %f1813, %f1686;
	st.f32 	[%rd98+40], %f1814;
	ld.f32 	%f1815, [%rd38+44];
	add.f32 	%f1816, %f1815, %f1688;
	st.f32 	[%rd98+44], %f1816;
	ld.f32 	%f1817, [%rd38+48];
	add.f32 	%f1818, %f1817, %f1690;
	st.f32 	[%rd98+48], %f1818;
	ld.f32 	%f1819, [%rd38+52];
	add.f32 	%f1820, %f1819, %f1692;
	st.f32 	[%rd98+52], %f1820;
	ld.f32 	%f1821, [%rd38+56];
	add.f32 	%f1822, %f1821, %f1694;
	st.f32 	[%rd98+56], %f1822;
	ld.f32 	%f1823, [%rd38+60];
	add.f32 	%f1824, %f1823, %f1696;
	st.f32 	[%rd98+60], %f1824;
	ld.f32 	%f1825, [%rd38+64];
	add.f32 	%f1826, %f1825, %f1698;
	st.f32 	[%rd98+64], %f1826;
	ld.f32 	%f1827, [%rd38+68];
	add.f32 	%f1828, %f1827, %f1700;
	st.f32 	[%rd98+68], %f1828;
	ld.f32 	%f1829, [%rd38+72];
	add.f32 	%f1830, %f1829, %f1702;
	st.f32 	[%rd98+72], %f1830;
	ld.f32 	%f1831, [%rd38+76];
	add.f32 	%f1832, %f1831, %f1704;
	st.f32 	[%rd98+76], %f1832;
	ld.f32 	%f1833, [%rd38+80];
	add.f32 	%f1834, %f1833, %f1706;
	st.f32 	[%rd98+80], %f1834;
	ld.f32 	%f1835, [%rd38+84];
	add.f32 	%f1836, %f1835, %f1708;
	st.f32 	[%rd98+84], %f1836;
	ld.f32 	%f1837, [%rd38+88];
	add.f32 	%f1838, %f1837, %f1710;
	st.f32 	[%rd98+88], %f1838;
	ld.f32 	%f1839, [%rd38+92];
	add.f32 	%f1840, %f1839, %f1712;
	st.f32 	[%rd98+92], %f1840;
	ld.f32 	%f1841, [%rd38+96];
	add.f32 	%f1842, %f1841, %f1714;
	st.f32 	[%rd98+96], %f1842;
	ld.f32 	%f1843, [%rd38+100];
	add.f32 	%f1844, %f1843, %f1716;
	st.f32 	[%rd98+100], %f1844;
	ld.f32 	%f1845, [%rd38+104];
	add.f32 	%f1846, %f1845, %f1718;
	st.f32 	[%rd98+104], %f1846;
	ld.f32 	%f1847, [%rd38+108];
	add.f32 	%f1848, %f1847, %f1720;
	st.f32 	[%rd98+108], %f1848;
	ld.f32 	%f1849, [%rd38+112];
	add.f32 	%f1850, %f1849, %f1722;
	st.f32 	[%rd98+112], %f1850;
	ld.f32 	%f1851, [%rd38+116];
	add.f32 	%f1852, %f1851, %f1724;
	st.f32 	[%rd98+116], %f1852;
	ld.f32 	%f1853, [%rd38+120];
	add.f32 	%f1854, %f1853, %f1726;
	st.f32 	[%rd98+120], %f1854;
	ld.f32 	%f1855, [%rd38+124];
	add.f32 	%f1856, %f1855, %f1728;
	st.f32 	[%rd98+124], %f1856;
	ld.f32 	%f1857, [%rd38+128];
	add.f32 	%f1858, %f1857, %f1730;
	st.f32 	[%rd98+128], %f1858;
	ld.f32 	%f1859, [%rd38+132];
	add.f32 	%f1860, %f1859, %f1732;
	st.f32 	[%rd98+132], %f1860;
	ld.f32 	%f1861, [%rd38+136];
	add.f32 	%f1862, %f1861, %f1734;
	st.f32 	[%rd98+136], %f1862;
	ld.f32 	%f1863, [%rd38+140];
	add.f32 	%f1864, %f1863, %f1736;
	st.f32 	[%rd98+140], %f1864;
	ld.f32 	%f1865, [%rd38+144];
	add.f32 	%f1866, %f1865, %f1738;
	st.f32 	[%rd98+144], %f1866;
	ld.f32 	%f1867, [%rd38+148];
	add.f32 	%f1868, %f1867, %f1740;
	st.f32 	[%rd98+148], %f1868;
	ld.f32 	%f1869, [%rd38+152];
	add.f32 	%f1870, %f1869, %f1742;
	st.f32 	[%rd98+152], %f1870;
	ld.f32 	%f1871, [%rd38+156];
	add.f32 	%f1872, %f1871, %f1744;
	st.f32 	[%rd98+156], %f1872;
	ld.f32 	%f1873, [%rd38+160];
	add.f32 	%f1874, %f1873, %f1746;
	st.f32 	[%rd98+160], %f1874;
	ld.f32 	%f1875, [%rd38+164];
	add.f32 	%f1876, %f1875, %f1748;
	st.f32 	[%rd98+164], %f1876;
	ld.f32 	%f1877, [%rd38+168];
	add.f32 	%f1878, %f1877, %f1750;
	st.f32 	[%rd98+168], %f1878;
	ld.f32 	%f1879, [%rd38+172];
	add.f32 	%f1880, %f1879, %f1752;
	st.f32 	[%rd98+172], %f1880;
	ld.f32 	%f1881, [%rd38+176];
	add.f32 	%f1882, %f1881, %f1754;
	st.f32 	[%rd98+176], %f1882;
	ld.f32 	%f1883, [%rd38+180];
	add.f32 	%f1884, %f1883, %f1756;
	st.f32 	[%rd98+180], %f1884;
	ld.f32 	%f1885, [%rd38+184];
	add.f32 	%f1886, %f1885, %f1758;
	st.f32 	[%rd98+184], %f1886;
	ld.f32 	%f1887, [%rd38+188];
	add.f32 	%f1888, %f1887, %f1760;
	st.f32 	[%rd98+188], %f1888;
	ld.f32 	%f1889, [%rd38+192];
	add.f32 	%f1890, %f1889, %f1762;
	st.f32 	[%rd98+192], %f1890;
	ld.f32 	%f1891, [%rd38+196];
	add.f32 	%f1892, %f1891, %f1764;
	st.f32 	[%rd98+196], %f1892;
	ld.f32 	%f1893, [%rd38+200];
	add.f32 	%f1894, %f1893, %f1766;
	st.f32 	[%rd98+200], %f1894;
	ld.f32 	%f1895, [%rd38+204];
	add.f32 	%f1896, %f1895, %f1768;
	st.f32 	[%rd98+204], %f1896;
	ld.f32 	%f1897, [%rd38+208];
	add.f32 	%f1898, %f1897, %f1770;
	st.f32 	[%rd98+208], %f1898;
	ld.f32 	%f1899, [%rd38+212];
	add.f32 	%f1900, %f1899, %f1772;
	st.f32 	[%rd98+212], %f1900;
	ld.f32 	%f1901, [%rd38+216];
	add.f32 	%f1902, %f1901, %f1774;
	st.f32 	[%rd98+216], %f1902;
	ld.f32 	%f1903, [%rd38+220];
	add.f32 	%f1904, %f1903, %f1776;
	st.f32 	[%rd98+220], %f1904;
	ld.f32 	%f1905, [%rd38+224];
	add.f32 	%f1906, %f1905, %f1778;
	st.f32 	[%rd98+224], %f1906;
	ld.f32 	%f1907, [%rd38+228];
	add.f32 	%f1908, %f1907, %f1780;
	st.f32 	[%rd98+228], %f1908;
	ld.f32 	%f1909, [%rd38+232];
	add.f32 	%f1910, %f1909, %f1782;
	st.f32 	[%rd98+232], %f1910;
	ld.f32 	%f1911, [%rd38+236];
	add.f32 	%f1912, %f1911, %f1784;
	st.f32 	[%rd98+236], %f1912;
	ld.f32 	%f1913, [%rd38+240];
	add.f32 	%f1914, %f1913, %f1786;
	st.f32 	[%rd98+240], %f1914;
	ld.f32 	%f1915, [%rd38+244];
	add.f32 	%f1916, %f1915, %f1788;
	st.f32 	[%rd98+244], %f1916;
	ld.f32 	%f1917, [%rd38+248];
	add.f32 	%f1918, %f1917, %f1790;
	st.f32 	[%rd98+248], %f1918;
	ld.f32 	%f1919, [%rd38+252];
	add.f32 	%f1920, %f1919, %f1792;
	st.f32 	[%rd98+252], %f1920;
	ld.f32 	%f1921, [%rd40];
	add.f32 	%f1922, %f1921, %f1794;
	st.f32 	[%rd98], %f1922;
	ld.f32 	%f1923, [%rd40+4];
	add.f32 	%f1924, %f1923, %f1796;
	st.f32 	[%rd98+4], %f1924;
	ld.f32 	%f1925, [%rd40+8];
	add.f32 	%f1926, %f1925, %f1798;
	st.f32 	[%rd98+8], %f1926;
	ld.f32 	%f1927, [%rd40+12];
	add.f32 	%f1928, %f1927, %f1800;
	st.f32 	[%rd98+12], %f1928;
	ld.f32 	%f1929, [%rd40+16];
	add.f32 	%f1930, %f1929, %f1802;
	st.f32 	[%rd98+16], %f1930;
	ld.f32 	%f1931, [%rd40+20];
	add.f32 	%f1932, %f1931, %f1804;
	st.f32 	[%rd98+20], %f1932;
	ld.f32 	%f1933, [%rd40+24];
	add.f32 	%f1934, %f1933, %f1806;
	st.f32 	[%rd98+24], %f1934;
	ld.f32 	%f1935, [%rd40+28];
	add.f32 	%f1936, %f1935, %f1808;
	st.f32 	[%rd98+28], %f1936;
	ld.f32 	%f1937, [%rd40+32];
	add.f32 	%f1938, %f1937, %f1810;
	st.f32 	[%rd98+32], %f1938;
	ld.f32 	%f1939, [%rd40+36];
	add.f32 	%f1940, %f1939, %f1812;
	st.f32 	[%rd98+36], %f1940;
	ld.f32 	%f1941, [%rd40+40];
	add.f32 	%f1942, %f1941, %f1814;
	st.f32 	[%rd98+40], %f1942;
	ld.f32 	%f1943, [%rd40+44];
	add.f32 	%f1944, %f1943, %f1816;
	st.f32 	[%rd98+44], %f1944;
	ld.f32 	%f1945, [%rd40+48];
	add.f32 	%f1946, %f1945, %f1818;
	st.f32 	[%rd98+48], %f1946;
	ld.f32 	%f1947, [%rd40+52];
	add.f32 	%f1948, %f1947, %f1820;
	st.f32 	[%rd98+52], %f1948;
	ld.f32 	%f1949, [%rd40+56];
	add.f32 	%f1950, %f1949, %f1822;
	st.f32 	[%rd98+56], %f1950;
	ld.f32 	%f1951, [%rd40+60];
	add.f32 	%f1952, %f1951, %f1824;
	st.f32 	[%rd98+60], %f1952;
	ld.f32 	%f1953, [%rd40+64];
	add.f32 	%f1954, %f1953, %f1826;
	st.f32 	[%rd98+64], %f1954;
	ld.f32 	%f1955, [%rd40+68];
	add.f32 	%f1956, %f1955, %f1828;
	st.f32 	[%rd98+68], %f1956;
	ld.f32 	%f1957, [%rd40+72];
	add.f32 	%f1958, %f1957, %f1830;
	st.f32 	[%rd98+72], %f1958;
	ld.f32 	%f1959, [%rd40+76];
	add.f32 	%f1960, %f1959, %f1832;
	st.f32 	[%rd98+76], %f1960;
	ld.f32 	%f1961, [%rd40+80];
	add.f32 	%f1962, %f1961, %f1834;
	st.f32 	[%rd98+80], %f1962;
	ld.f32 	%f1963, [%rd40+84];
	add.f32 	%f1964, %f1963, %f1836;
	st.f32 	[%rd98+84], %f1964;
	ld.f32 	%f1965, [%rd40+88];
	add.f32 	%f1966, %f1965, %f1838;
	st.f32 	[%rd98+88], %f1966;
	ld.f32 	%f1967, [%rd40+92];
	add.f32 	%f1968, %f1967, %f1840;
	st.f32 	[%rd98+92], %f1968;
	ld.f32 	%f1969, [%rd40+96];
	add.f32 	%f1970, %f1969, %f1842;
	st.f32 	[%rd98+96], %f1970;
	ld.f32 	%f1971, [%rd40+100];
	add.f32 	%f1972, %f1971, %f1844;
	st.f32 	[%rd98+100], %f1972;
	ld.f32 	%f1973, [%rd40+104];
	add.f32 	%f1974, %f1973, %f1846;
	st.f32 	[%rd98+104], %f1974;
	ld.f32 	%f1975, [%rd40+108];
	add.f32 	%f1976, %f1975, %f1848;
	st.f32 	[%rd98+108], %f1976;
	ld.f32 	%f1977, [%rd40+112];
	add.f32 	%f1978, %f1977, %f1850;
	st.f32 	[%rd98+112], %f1978;
	ld.f32 	%f1979, [%rd40+116];
	add.f32 	%f1980, %f1979, %f1852;
	st.f32 	[%rd98+116], %f1980;
	ld.f32 	%f1981, [%rd40+120];
	add.f32 	%f1982, %f1981, %f1854;
	st.f32 	[%rd98+120], %f1982;
	ld.f32 	%f1983, [%rd40+124];
	add.f32 	%f1984, %f1983, %f1856;
	st.f32 	[%rd98+124], %f1984;
	ld.f32 	%f1985, [%rd40+128];
	add.f32 	%f1986, %f1985, %f1858;
	st.f32 	[%rd98+128], %f1986;
	ld.f32 	%f1987, [%rd40+132];
	add.f32 	%f1988, %f1987, %f1860;
	st.f32 	[%rd98+132], %f1988;
	ld.f32 	%f1989, [%rd40+136];
	add.f32 	%f1990, %f1989, %f1862;
	st.f32 	[%rd98+136], %f1990;
	ld.f32 	%f1991, [%rd40+140];
	add.f32 	%f1992, %f1991, %f1864;
	st.f32 	[%rd98+140], %f1992;
	ld.f32 	%f1993, [%rd40+144];
	add.f32 	%f1994, %f1993, %f1866;
	st.f32 	[%rd98+144], %f1994;
	ld.f32 	%f1995, [%rd40+148];
	add.f32 	%f1996, %f1995, %f1868;
	st.f32 	[%rd98+148], %f1996;
	ld.f32 	%f1997, [%rd40+152];
	add.f32 	%f1998, %f1997, %f1870;
	st.f32 	[%rd98+152], %f1998;
	ld.f32 	%f1999, [%rd40+156];
	add.f32 	%f2000, %f1999, %f1872;
	st.f32 	[%rd98+156], %f2000;
	ld.f32 	%f2001, [%rd40+160];
	add.f32 	%f2002, %f2001, %f1874;
	st.f32 	[%rd98+160], %f2002;
	ld.f32 	%f2003, [%rd40+164];
	add.f32 	%f2004, %f2003, %f1876;
	st.f32 	[%rd98+164], %f2004;
	ld.f32 	%f2005, [%rd40+168];
	add.f32 	%f2006, %f2005, %f1878;
	st.f32 	[%rd98+168], %f2006;
	ld.f32 	%f2007, [%rd40+172];
	add.f32 	%f2008, %f2007, %f1880;
	st.f32 	[%rd98+172], %f2008;
	ld.f32 	%f2009, [%rd40+176];
	add.f32 	%f2010, %f2009, %f1882;
	st.f32 	[%rd98+176], %f2010;
	ld.f32 	%f2011, [%rd40+180];
	add.f32 	%f2012, %f2011, %f1884;
	st.f32 	[%rd98+180], %f2012;
	ld.f32 	%f2013, [%rd40+184];
	add.f32 	%f2014, %f2013, %f1886;
	st.f32 	[%rd98+184], %f2014;
	ld.f32 	%f2015, [%rd40+188];
	add.f32 	%f2016, %f2015, %f1888;
	st.f32 	[%rd98+188], %f2016;
	ld.f32 	%f2017, [%rd40+192];
	add.f32 	%f2018, %f2017, %f1890;
	st.f32 	[%rd98+192], %f2018;
	ld.f32 	%f2019, [%rd40+196];
	add.f32 	%f2020, %f2019, %f1892;
	st.f32 	[%rd98+196], %f2020;
	ld.f32 	%f2021, [%rd40+200];
	add.f32 	%f2022, %f2021, %f1894;
	st.f32 	[%rd98+200], %f2022;
	ld.f32 	%f2023, [%rd40+204];
	add.f32 	%f2024, %f2023, %f1896;
	st.f32 	[%rd98+204], %f2024;
	ld.f32 	%f2025, [%rd40+208];
	add.f32 	%f2026, %f2025, %f1898;
	st.f32 	[%rd98+208], %f2026;
	ld.f32 	%f2027, [%rd40+212];
	add.f32 	%f2028, %f2027, %f1900;
	st.f32 	[%rd98+212], %f2028;
	ld.f32 	%f2029, [%rd40+216];
	add.f32 	%f2030, %f2029, %f1902;
	st.f32 	[%rd98+216], %f2030;
	ld.f32 	%f2031, [%rd40+220];
	add.f32 	%f2032, %f2031, %f1904;
	st.f32 	[%rd98+220], %f2032;
	ld.f32 	%f2033, [%rd40+224];
	add.f32 	%f2034, %f2033, %f1906;
	st.f32 	[%rd98+224], %f2034;
	ld.f32 	%f2035, [%rd40+228];
	add.f32 	%f2036, %f2035, %f1908;
	st.f32 	[%rd98+228], %f2036;
	ld.f32 	%f2037, [%rd40+232];
	add.f32 	%f2038, %f2037, %f1910;
	st.f32 	[%rd98+232], %f2038;
	ld.f32 	%f2039, [%rd40+236];
	add.f32 	%f2040, %f2039, %f1912;
	st.f32 	[%rd98+236], %f2040;
	ld.f32 	%f2041, [%rd40+240];
	add.f32 	%f2042, %f2041, %f1914;
	st.f32 	[%rd98+240], %f2042;
	ld.f32 	%f2043, [%rd40+244];
	add.f32 	%f2044, %f2043, %f1916;
	st.f32 	[%rd98+244], %f2044;
	ld.f32 	%f2045, [%rd40+248];
	add.f32 	%f2046, %f2045, %f1918;
	st.f32 	[%rd98+248], %f2046;
	ld.f32 	%f2047, [%rd40+252];
	add.f32 	%f2048, %f2047, %f1920;
	st.f32 	[%rd98+252], %f2048;
	ld.f32 	%f2049, [%rd42];
	add.f32 	%f2050, %f2049, %f1922;
	st.f32 	[%rd98], %f2050;
	ld.f32 	%f2051, [%rd42+4];
	add.f32 	%f2052, %f2051, %f1924;
	st.f32 	[%rd98+4], %f2052;
	ld.f32 	%f2053, [%rd42+8];
	add.f32 	%f2054, %f2053, %f1926;
	st.f32 	[%rd98+8], %f2054;
	ld.f32 	%f2055, [%rd42+12];
	add.f32 	%f2056, %f2055, %f1928;
	st.f32 	[%rd98+12], %f2056;
	ld.f32 	%f2057, [%rd42+16];
	add.f32 	%f2058, %f2057, %f1930;
	st.f32 	[%rd98+16], %f2058;
	ld.f32 	%f2059, [%rd42+20];
	add.f32 	%f2060, %f2059, %f1932;
	st.f32 	[%rd98+20], %f2060;
	ld.f32 	%f2061, [%rd42+24];
	add.f32 	%f2062, %f2061, %f1934;
	st.f32 	[%rd98+24], %f2062;
	ld.f32 	%f2063, [%rd42+28];
	add.f32 	%f2064, %f2063, %f1936;
	st.f32 	[%rd98+28], %f2064;
	ld.f32 	%f2065, [%rd42+32];
	add.f32 	%f2066, %f2065, %f1938;
	st.f32 	[%rd98+32], %f2066;
	ld.f32 	%f2067, [%rd42+36];
	add.f32 	%f2068, %f2067, %f1940;
	st.f32 	[%rd98+36], %f2068;
	ld.f32 	%f2069, [%rd42+40];
	add.f32 	%f2070, %f2069, %f1942;
	st.f32 	[%rd98+40], %f2070;
	ld.f32 	%f2071, [%rd42+44];
	add.f32 	%f2072, %f2071, %f1944;
	st.f32 	[%rd98+44], %f2072;
	ld.f32 	%f2073, [%rd42+48];
	add.f32 	%f2074, %f2073, %f1946;
	st.f32 	[%rd98+48], %f2074;
	ld.f32 	%f2075, [%rd42+52];
	add.f32 	%f2076, %f2075, %f1948;
	st.f32 	[%rd98+52], %f2076;
	ld.f32 	%f2077, [%rd42+56];
	add.f32 	%f2078, %f2077, %f1950;
	st.f32 	[%rd98+56], %f2078;
	ld.f32 	%f2079, [%rd42+60];
	add.f32 	%f2080, %f2079, %f1952;
	st.f32 	[%rd98+60], %f2080;
	ld.f32 	%f2081, [%rd42+64];
	add.f32 	%f2082, %f2081, %f1954;
	st.f32 	[%rd98+64], %f2082;
	ld.f32 	%f2083, [%rd42+68];
	add.f32 	%f2084, %f2083, %f1956;
	st.f32 	[%rd98+68], %f2084;
	ld.f32 	%f2085, [%rd42+72];
	add.f32 	%f2086, %f2085, %f1958;
	st.f32 	[%rd98+72], %f2086;
	ld.f32 	%f2087, [%rd42+76];
	add.f32 	%f2088, %f2087, %f1960;
	st.f32 	[%rd98+76], %f2088;
	ld.f32 	%f2089, [%rd42+80];
	add.f32 	%f2090, %f2089, %f1962;
	st.f32 	[%rd98+80], %f2090;
	ld.f32 	%f2091, [%rd42+84];
	add.f32 	%f2092, %f2091, %f1964;
	st.f32 	[%rd98+84], %f2092;
	ld.f32 	%f2093, [%rd42+88];
	add.f32 	%f2094, %f2093, %f1966;
	st.f32 	[%rd98+88], %f2094;
	ld.f32 	%f2095, [%rd42+92];
	add.f32 	%f2096, %f2095, %f1968;
	st.f32 	[%rd98+92], %f2096;
	ld.f32 	%f2097, [%rd42+96];
	add.f32 	%f2098, %f2097, %f1970;
	st.f32 	[%rd98+96], %f2098;
	ld.f32 	%f2099, [%rd42+100];
	add.f32 	%f2100, %f2099, %f1972;
	st.f32 	[%rd98+100], %f2100;
	ld.f32 	%f2101, [%rd42+104];
	add.f32 	%f2102, %f2101, %f1974;
	st.f32 	[%rd98+104], %f2102;
	ld.f32 	%f2103, [%rd42+108];
	add.f32 	%f2104, %f2103, %f1976;
	st.f32 	[%rd98+108], %f2104;
	ld.f32 	%f2105, [%rd42+112];
	add.f32 	%f2106, %f2105, %f1978;
	st.f32 	[%rd98+112], %f2106;
	ld.f32 	%f2107, [%rd42+116];
	add.f32 	%f2108, %f2107, %f1980;
	st.f32 	[%rd98+116], %f2108;
	ld.f32 	%f2109, [%rd42+120];
	add.f32 	%f2110, %f2109, %f1982;
	st.f32 	[%rd98+120], %f2110;
	ld.f32 	%f2111, [%rd42+124];
	add.f32 	%f2112, %f2111, %f1984;
	st.f32 	[%rd98+124], %f2112;
	ld.f32 	%f2113, [%rd42+128];
	add.f32 	%f2114, %f2113, %f1986;
	st.f32 	[%rd98+128], %f2114;
	ld.f32 	%f2115, [%rd42+132];
	add.f32 	%f2116, %f2115, %f1988;
	st.f32 	[%rd98+132], %f2116;
	ld.f32 	%f2117, [%rd42+136];
	add.f32 	%f2118, %f2117, %f1990;
	st.f32 	[%rd98+136], %f2118;
	ld.f32 	%f2119, [%rd42+140];
	add.f32 	%f2120, %f2119, %f1992;
	st.f32 	[%rd98+140], %f2120;
	ld.f32 	%f2121, [%rd42+144];
	add.f32 	%f2122, %f2121, %f1994;
	st.f32 	[%rd98+144], %f2122;
	ld.f32 	%f2123, [%rd42+148];
	add.f32 	%f2124, %f2123, %f1996;
	st.f32 	[%rd98+148], %f2124;
	ld.f32 	%f2125, [%rd42+152];
	add.f32 	%f2126, %f2125, %f1998;
	st.f32 	[%rd98+152], %f2126;
	ld.f32 	%f2127, [%rd42+156];
	add.f32 	%f2128, %f2127, %f2000;
	st.f32 	[%rd98+156], %f2128;
	ld.f32 	%f2129, [%rd42+160];
	add.f32 	%f2130, %f2129, %f2002;
	st.f32 	[%rd98+160], %f2130;
	ld.f32 	%f2131, [%rd42+164];
	add.f32 	%f2132, %f2131, %f2004;
	st.f32 	[%rd98+164], %f2132;
	ld.f32 	%f2133, [%rd42+168];
	add.f32 	%f2134, %f2133, %f2006;
	st.f32 	[%rd98+168], %f2134;
	ld.f32 	%f2135, [%rd42+172];
	add.f32 	%f2136, %f2135, %f2008;
	st.f32 	[%rd98+172], %f2136;
	ld.f32 	%f2137, [%rd42+176];
	add.f32 	%f2138, %f2137, %f2010;
	st.f32 	[%rd98+176], %f2138;
	ld.f32 	%f2139, [%rd42+180];
	add.f32 	%f2140, %f2139, %f2012;
	st.f32 	[%rd98+180], %f2140;
	ld.f32 	%f2141, [%rd42+184];
	add.f32 	%f2142, %f2141, %f2014;
	st.f32 	[%rd98+184], %f2142;
	ld.f32 	%f2143, [%rd42+188];
	add.f32 	%f2144, %f2143, %f2016;
	st.f32 	[%rd98+188], %f2144;
	ld.f32 	%f2145, [%rd42+192];
	add.f32 	%f2146, %f2145, %f2018;
	st.f32 	[%rd98+192], %f2146;
	ld.f32 	%f2147, [%rd42+196];
	add.f32 	%f2148, %f2147, %f2020;
	st.f32 	[%rd98+196], %f2148;
	ld.f32 	%f2149, [%rd42+200];
	add.f32 	%f2150, %f2149, %f2022;
	st.f32 	[%rd98+200], %f2150;
	ld.f32 	%f2151, [%rd42+204];
	add.f32 	%f2152, %f2151, %f2024;
	st.f32 	[%rd98+204], %f2152;
	ld.f32 	%f2153, [%rd42+208];
	add.f32 	%f2154, %f2153, %f2026;
	st.f32 	[%rd98+208], %f2154;
	ld.f32 	%f2155, [%rd42+212];
	add.f32 	%f2156, %f2155, %f2028;
	st.f32 	[%rd98+212], %f2156;
	ld.f32 	%f2157, [%rd42+216];
	add.f32 	%f2158, %f2157, %f2030;
	st.f32 	[%rd98+216], %f2158;
	ld.f32 	%f2159, [%rd42+220];
	add.f32 	%f2160, %f2159, %f2032;
	st.f32 	[%rd98+220], %f2160;
	ld.f32 	%f2161, [%rd42+224];
	add.f32 	%f2162, %f2161, %f2034;
	st.f32 	[%rd98+224], %f2162;
	ld.f32 	%f2163, [%rd42+228];
	add.f32 	%f2164, %f2163, %f2036;
	st.f32 	[%rd98+228], %f2164;
	ld.f32 	%f2165, [%rd42+232];
	add.f32 	%f2166, %f2165, %f2038;
	st.f32 	[%rd98+232], %f2166;
	ld.f32 	%f2167, [%rd42+236];
	add.f32 	%f2168, %f2167, %f2040;
	st.f32 	[%rd98+236], %f2168;
	ld.f32 	%f2169, [%rd42+240];
	add.f32 	%f2170, %f2169, %f2042;
	st.f32 	[%rd98+240], %f2170;
	ld.f32 	%f2171, [%rd42+244];
	add.f32 	%f2172, %f2171, %f2044;
	st.f32 	[%rd98+244], %f2172;
	ld.f32 	%f2173, [%rd42+248];
	add.f32 	%f2174, %f2173, %f2046;
	st.f32 	[%rd98+248], %f2174;
	ld.f32 	%f2175, [%rd42+252];
	add.f32 	%f2176, %f2175, %f2048;
	st.f32 	[%rd98+252], %f2176;
	ld.f32 	%f2177, [%rd44];
	add.f32 	%f2178, %f2177, %f2050;
	st.f32 	[%rd98], %f2178;
	ld.f32 	%f2179, [%rd44+4];
	add.f32 	%f2180, %f2179, %f2052;
	st.f32 	[%rd98+4], %f2180;
	ld.f32 	%f2181, [%rd44+8];
	add.f32 	%f2182, %f2181, %f2054;
	st.f32 	[%rd98+8], %f2182;
	ld.f32 	%f2183, [%rd44+12];
	add.f32 	%f2184, %f2183, %f2056;
	st.f32 	[%rd98+12], %f2184;
	ld.f32 	%f2185, [%rd44+16];
	add.f32 	%f2186, %f2185, %f2058;
	st.f32 	[%rd98+16], %f2186;
	ld.f32 	%f2187, [%rd44+20];
	add.f32 	%f2188, %f2187, %f2060;
	st.f32 	[%rd98+20], %f2188;
	ld.f32 	%f2189, [%rd44+24];
	add.f32 	%f2190, %f2189, %f2062;
	st.f32 	[%rd98+24], %f2190;
	ld.f32 	%f2191, [%rd44+28];
	add.f32 	%f2192, %f2191, %f2064;
	st.f32 	[%rd98+28], %f2192;
	ld.f32 	%f2193, [%rd44+32];
	add.f32 	%f2194, %f2193, %f2066;
	st.f32 	[%rd98+32], %f2194;
	ld.f32 	%f2195, [%rd44+36];
	add.f32 	%f2196, %f2195, %f2068;
	st.f32 	[%rd98+36], %f2196;
	ld.f32 	%f2197, [%rd44+40];
	add.f32 	%f2198, %f2197, %f2070;
	st.f32 	[%rd98+40], %f2198;
	ld.f32 	%f2199, [%rd44+44];
	add.f32 	%f2200, %f2199, %f2072;
	st.f32 	[%rd98+44], %f2200;
	ld.f32 	%f2201, [%rd44+48];
	add.f32 	%f2202, %f2201, %f2074;
	st.f32 	[%rd98+48], %f2202;
	ld.f32 	%f2203, [%rd44+52];
	add.f32 	%f2204, %f2203, %f2076;
	st.f32 	[%rd98+52], %f2204;
	ld.f32 	%f2205, [%rd44+56];
	add.f32 	%f2206, %f2205, %f2078;
	st.f32 	[%rd98+56], %f2206;
	ld.f32 	%f2207, [%rd44+60];
	add.f32 	%f2208, %f2207, %f2080;
	st.f32 	[%rd98+60], %f2208;
	ld.f32 	%f2209, [%rd44+64];
	add.f32 	%f2210, %f2209, %f2082;
	st.f32 	[%rd98+64], %f2210;
	ld.f32 	%f2211, [%rd44+68];
	add.f32 	%f2212, %f2211, %f2084;
	st.f32 	[%rd98+68], %f2212;
	ld.f32 	%f2213, [%rd44+72];
	add.f32 	%f2214, %f2213, %f2086;
	st.f32 	[%rd98+72], %f2214;
	ld.f32 	%f2215, [%rd44+76];
	add.f32 	%f2216, %f2215, %f2088;
	st.f32 	[%rd98+76], %f2216;
	ld.f32 	%f2217, [%rd44+80];
	add.f32 	%f2218, %f2217, %f2090;
	st.f32 	[%rd98+80], %f2218;
	ld.f32 	%f2219, [%rd44+84];
	add.f32 	%f2220, %f2219, %f2092;
	st.f32 	[%rd98+84], %f2220;
	ld.f32 	%f2221, [%rd44+88];
	add.f32 	%f2222, %f2221, %f2094;
	st.f32 	[%rd98+88], %f2222;
	ld.f32 	%f2223, [%rd44+92];
	add.f32 	%f2224, %f2223, %f2096;
	st.f32 	[%rd98+92], %f2224;
	ld.f32 	%f2225, [%rd44+96];
	add.f32 	%f2226, %f2225, %f2098;
	st.f32 	[%rd98+96], %f2226;
	ld.f32 	%f2227, [%rd44+100];
	add.f32 	%f2228, %f2227, %f2100;
	st.f32 	[%rd98+100], %f2228;
	ld.f32 	%f2229, [%rd44+104];
	add.f32 	%f2230, %f2229, %f2102;
	st.f32 	[%rd98+104], %f2230;
	ld.f32 	%f2231, [%rd44+108];
	add.f32 	%f2232, %f2231, %f2104;
	st.f32 	[%rd98+108], %f2232;
	ld.f32 	%f2233, [%rd44+112];
	add.f32 	%f2234, %f2233, %f2106;
	st.f32 	[%rd98+112], %f2234;
	ld.f32 	%f2235, [%rd44+116];
	add.f32 	%f2236, %f2235, %f2108;
	st.f32 	[%rd98+116], %f2236;
	ld.f32 	%f2237, [%rd44+120];
	add.f32 	%f2238, %f2237, %f2110;
	st.f32 	[%rd98+120], %f2238;
	ld.f32 	%f2239, [%rd44+124];
	add.f32 	%f2240, %f2239, %f2112;
	st.f32 	[%rd98+124], %f2240;
	ld.f32 	%f2241, [%rd44+128];
	add.f32 	%f2242, %f2241, %f2114;
	st.f32 	[%rd98+128], %f2242;
	ld.f32 	%f2243, [%rd44+132];
	add.f32 	%f2244, %f2243, %f2116;
	st.f32 	[%rd98+132], %f2244;
	ld.f32 	%f2245, [%rd44+136];
	add.f32 	%f2246, %f2245, %f2118;
	st.f32 	[%rd98+136], %f2246;
	ld.f32 	%f2247, [%rd44+140];
	add.f32 	%f2248, %f2247, %f2120;
	st.f32 	[%rd98+140], %f2248;
	ld.f32 	%f2249, [%rd44+144];
	add.f32 	%f2250, %f2249, %f2122;
	st.f32 	[%rd98+144], %f2250;
	ld.f32 	%f2251, [%rd44+148];
	add.f32 	%f2252, %f2251, %f2124;
	st.f32 	[%rd98+148], %f2252;
	ld.f32 	%f2253, [%rd44+152];
	add.f32 	%f2254, %f2253, %f2126;
	st.f32 	[%rd98+152], %f2254;
	ld.f32 	%f2255, [%rd44+156];
	add.f32 	%f2256, %f2255, %f2128;
	st.f32 	[%rd98+156], %f2256;
	ld.f32 	%f2257, [%rd44+160];
	add.f32 	%f2258, %f2257, %f2130;
	st.f32 	[%rd98+160], %f2258;
	ld.f32 	%f2259, [%rd44+164];
	add.f32 	%f2260, %f2259, %f2132;
	st.f32 	[%rd98+164], %f2260;
	ld.f32 	%f2261, [%rd44+168];
	add.f32 	%f2262, %f2261, %f2134;
	st.f32 	[%rd98+168], %f2262;
	ld.f32 	%f2263, [%rd44+172];
	add.f32 	%f2264, %f2263, %f2136;
	st.f32 	[%rd98+172], %f2264;
	ld.f32 	%f2265, [%rd44+176];
	add.f32 	%f2266, %f2265, %f2138;
	st.f32 	[%rd98+176], %f2266;
	ld.f32 	%f2267, [%rd44+180];
	add.f32 	%f2268, %f2267, %f2140;
	st.f32 	[%rd98+180], %f2268;
	ld.f32 	%f2269, [%rd44+184];
	add.f32 	%f2270, %f2269, %f2142;
	st.f32 	[%rd98+184], %f2270;
	ld.f32 	%f2271, [%rd44+188];
	add.f32 	%f2272, %f2271, %f2144;
	st.f32 	[%rd98+188], %f2272;
	ld.f32 	%f2273, [%rd44+192];
	add.f32 	%f2274, %f2273, %f2146;
	st.f32 	[%rd98+192], %f2274;
	ld.f32 	%f2275, [%rd44+196];
	add.f32 	%f2276, %f2275, %f2148;
	st.f32 	[%rd98+196], %f2276;
	ld.f32 	%f2277, [%rd44+200];
	add.f32 	%f2278, %f2277, %f2150;
	st.f32 	[%rd98+200], %f2278;
	ld.f32 	%f2279, [%rd44+204];
	add.f32 	%f2280, %f2279, %f2152;
	st.f32 	[%rd98+204], %f2280;
	ld.f32 	%f2281, [%rd44+208];
	add.f32 	%f2282, %f2281, %f2154;
	st.f32 	[%rd98+208], %f2282;
	ld.f32 	%f2283, [%rd44+212];
	add.f32 	%f2284, %f2283, %f2156;
	st.f32 	[%rd98+212], %f2284;
	ld.f32 	%f2285, [%rd44+216];
	add.f32 	%f2286, %f2285, %f2158;
	st.f32 	[%rd98+216], %f2286;
	ld.f32 	%f2287, [%rd44+220];
	add.f32 	%f2288, %f2287, %f2160;
	st.f32 	[%rd98+220], %f2288;
	ld.f32 	%f2289, [%rd44+224];
	add.f32 	%f2290, %f2289, %f2162;
	st.f32 	[%rd98+224], %f2290;
	ld.f32 	%f2291, [%rd44+228];
	add.f32 	%f2292, %f2291, %f2164;
	st.f32 	[%rd98+228], %f2292;
	ld.f32 	%f2293, [%rd44+232];
	add.f32 	%f2294, %f2293, %f2166;
	st.f32 	[%rd98+232], %f2294;
	ld.f32 	%f2295, [%rd44+236];
	add.f32 	%f2296, %f2295, %f2168;
	st.f32 	[%rd98+236], %f2296;
	ld.f32 	%f2297, [%rd44+240];
	add.f32 	%f2298, %f2297, %f2170;
	st.f32 	[%rd98+240], %f2298;
	ld.f32 	%f2299, [%rd44+244];
	add.f32 	%f2300, %f2299, %f2172;
	st.f32 	[%rd98+244], %f2300;
	ld.f32 	%f2301, [%rd44+248];
	add.f32 	%f2302, %f2301, %f2174;
	st.f32 	[%rd98+248], %f2302;
	ld.f32 	%f2303, [%rd44+252];
	add.f32 	%f2304, %f2303, %f2176;
	st.f32 	[%rd98+252], %f2304;
	ld.f32 	%f2305, [%rd46];
	add.f32 	%f2306, %f2305, %f2178;
	st.f32 	[%rd98], %f2306;
	ld.f32 	%f2307, [%rd46+4];
	add.f32 	%f2308, %f2307, %f2180;
	st.f32 	[%rd98+4], %f2308;
	ld.f32 	%f2309, [%rd46+8];
	add.f32 	%f2310, %f2309, %f2182;
	st.f32 	[%rd98+8], %f2310;
	ld.f32 	%f2311, [%rd46+12];
	add.f32 	%f2312, %f2311, %f2184;
	st.f32 	[%rd98+12], %f2312;
	ld.f32 	%f2313, [%rd46+16];
	add.f32 	%f2314, %f2313, %f2186;
	st.f32 	[%rd98+16], %f2314;
	ld.f32 	%f2315, [%rd46+20];
	add.f32 	%f2316, %f2315, %f2188;
	st.f32 	[%rd98+20], %f2316;
	ld.f32 	%f2317, [%rd46+24];
	add.f32 	%f2318, %f2317, %f2190;
	st.f32 	[%rd98+24], %f2318;
	ld.f32 	%f2319, [%rd46+28];
	add.f32 	%f2320, %f2319, %f2192;
	st.f32 	[%rd98+28], %f2320;
	ld.f32 	%f2321, [%rd46+32];
	add.f32 	%f2322, %f2321, %f2194;
	st.f32 	[%rd98+32], %f2322;
	ld.f32 	%f2323, [%rd46+36];
	add.f32 	%f2324, %f2323, %f2196;
	st.f32 	[%rd98+36], %f2324;
	ld.f32 	%f2325, [%rd46+40];
	add.f32 	%f2326, %f2325, %f2198;
	st.f32 	[%rd98+40], %f2326;
	ld.f32 	%f2327, [%rd46+44];
	add.f32 	%f2328, %f2327, %f2200;
	st.f32 	[%rd98+44], %f2328;
	ld.f32 	%f2329, [%rd46+48];
	add.f32 	%f2330, %f2329, %f2202;
	st.f32 	[%rd98+48], %f2330;
	ld.f32 	%f2331, [%rd46+52];
	add.f32 	%f2332, %f2331, %f2204;
	st.f32 	[%rd98+52], %f2332;
	ld.f32 	%f2333, [%rd46+56];
	add.f32 	%f2334, %f2333, %f2206;
	st.f32 	[%rd98+56], %f2334;
	ld.f32 	%f2335, [%rd46+60];
	add.f32 	%f2336, %f2335, %f2208;
	st.f32 	[%rd98+60], %f2336;
	ld.f32 	%f2337, [%rd46+64];
	add.f32 	%f2338, %f2337, %f2210;
	st.f32 	[%rd98+64], %f2338;
	ld.f32 	%f2339, [%rd46+68];
	add.f32 	%f2340, %f2339, %f2212;
	st.f32 	[%rd98+68], %f2340;
	ld.f32 	%f2341, [%rd46+72];
	add.f32 	%f2342, %f2341, %f2214;
	st.f32 	[%rd98+72], %f2342;
	ld.f32 	%f2343, [%rd46+76];
	add.f32 	%f2344, %f2343, %f2216;
	st.f32 	[%rd98+76], %f2344;
	ld.f32 	%f2345, [%rd46+80];
	add.f32 	%f2346, %f2345, %f2218;
	st.f32 	[%rd98+80], %f2346;
	ld.f32 	%f2347, [%rd46+84];
	add.f32 	%f2348, %f2347, %f2220;
	st.f32 	[%rd98+84], %f2348;
	ld.f32 	%f2349, [%rd46+88];
	add.f32 	%f2350, %f2349, %f2222;
	st.f32 	[%rd98+88], %f2350;
	ld.f32 	%f2351, [%rd46+92];
	add.f32 	%f2352, %f2351, %f2224;
	st.f32 	[%rd98+92], %f2352;
	ld.f32 	%f2353, [%rd46+96];
	add.f32 	%f2354, %f2353, %f2226;
	st.f32 	[%rd98+96], %f2354;
	ld.f32 	%f2355, [%rd46+100];
	add.f32 	%f2356, %f2355, %f2228;
	st.f32 	[%rd98+100], %f2356;
	ld.f32 	%f2357, [%rd46+104];
	add.f32 	%f2358, %f2357, %f2230;
	st.f32 	[%rd98+104], %f2358;
	ld.f32 	%f2359, [%rd46+108];
	add.f32 	%f2360, %f2359, %f2232;
	st.f32 	[%rd98+108], %f2360;
	ld.f32 	%f2361, [%rd46+112];
	add.f32 	%f2362, %f2361, %f2234;
	st.f32 	[%rd98+112], %f2362;
	ld.f32 	%f2363, [%rd46+116];
	add.f32 	%f2364, %f2363, %f2236;
	st.f32 	[%rd98+116], %f2364;
	ld.f32 	%f2365, [%rd46+120];
	add.f32 	%f2366, %f2365, %f2238;
	st.f32 	[%rd98+120], %f2366;
	ld.f32 	%f2367, [%rd46+124];
	add.f32 	%f2368, %f2367, %f2240;
	st.f32 	[%rd98+124], %f2368;
	ld.f32 	%f2369, [%rd46+128];
	add.f32 	%f2370, %f2369, %f2242;
	st.f32 	[%rd98+128], %f2370;
	ld.f32 	%f2371, [%rd46+132];
	add.f32 	%f2372, %f2371, %f2244;
	st.f32 	[%rd98+132], %f2372;
	ld.f32 	%f2373, [%rd46+136];
	add.f32 	%f2374, %f2373, %f2246;
	st.f32 	[%rd98+136], %f2374;
	ld.f32 	%f2375, [%rd46+140];
	add.f32 	%f2376, %f2375, %f2248;
	st.f32 	[%rd98+140], %f2376;
	ld.f32 	%f2377, [%rd46+144];
	add.f32 	%f2378, %f2377, %f2250;
	st.f32 	[%rd98+144], %f2378;
	ld.f32 	%f2379, [%rd46+148];
	add.f32 	%f2380, %f2379, %f2252;
	st.f32 	[%rd98+148], %f2380;
	ld.f32 	%f2381, [%rd46+152];
	add.f32 	%f2382, %f2381, %f2254;
	st.f32 	[%rd98+152], %f2382;
	ld.f32 	%f2383, [%rd46+156];
	add.f32 	%f2384, %f2383, %f2256;
	st.f32 	[%rd98+156], %f2384;
	ld.f32 	%f2385, [%rd46+160];
	add.f32 	%f2386, %f2385, %f2258;
	st.f32 	[%rd98+160], %f2386;
	ld.f32 	%f2387, [%rd46+164];
	add.f32 	%f2388, %f2387, %f2260;
	st.f32 	[%rd98+164], %f2388;
	ld.f32 	%f2389, [%rd46+168];
	add.f32 	%f2390, %f2389, %f2262;
	st.f32 	[%rd98+168], %f2390;
	ld.f32 	%f2391, [%rd46+172];
	add.f32 	%f2392, %f2391, %f2264;
	st.f32 	[%rd98+172], %f2392;
	ld.f32 	%f2393, [%rd46+176];
	add.f32 	%f2394, %f2393, %f2266;
	st.f32 	[%rd98+176], %f2394;
	ld.f32 	%f2395, [%rd46+180];
	add.f32 	%f2396, %f2395, %f2268;
	st.f32 	[%rd98+180], %f2396;
	ld.f32 	%f2397, [%rd46+184];
	add.f32 	%f2398, %f2397, %f2270;
	st.f32 	[%rd98+184], %f2398;
	ld.f32 	%f2399, [%rd46+188];
	add.f32 	%f2400, %f2399, %f2272;
	st.f32 	[%rd98+188], %f2400;
	ld.f32 	%f2401, [%rd46+192];
	add.f32 	%f2402, %f2401, %f2274;
	st.f32 	[%rd98+192], %f2402;
	ld.f32 	%f2403, [%rd46+196];
	add.f32 	%f2404, %f2403, %f2276;
	st.f32 	[%rd98+196], %f2404;
	ld.f32 	%f2405, [%rd46+200];
	add.f32 	%f2406, %f2405, %f2278;
	st.f32 	[%rd98+200], %f2406;
	ld.f32 	%f2407, [%rd46+204];
	add.f32 	%f2408, %f2407, %f2280;
	st.f32 	[%rd98+204], %f2408;
	ld.f32 	%f2409, [%rd46+208];
	add.f32 	%f2410, %f2409, %f2282;
	st.f32 	[%rd98+208], %f2410;
	ld.f32 	%f2411, [%rd46+212];
	add.f32 	%f2412, %f2411, %f2284;
	st.f32 	[%rd98+212], %f2412;
	ld.f32 	%f2413, [%rd46+216];
	add.f32 	%f2414, %f2413, %f2286;
	st.f32 	[%rd98+216], %f2414;
	ld.f32 	%f2415, [%rd46+220];
	add.f32 	%f2416, %f2415, %f2288;
	st.f32 	[%rd98+220], %f2416;
	ld.f32 	%f2417, [%rd46+224];
	add.f32 	%f2418, %f2417, %f2290;
	st.f32 	[%rd98+224], %f2418;
	ld.f32 	%f2419, [%rd46+228];
	add.f32 	%f2420, %f2419, %f2292;
	st.f32 	[%rd98+228], %f2420;
	ld.f32 	%f2421, [%rd46+232];
	add.f32 	%f2422, %f2421, %f2294;
	st.f32 	[%rd98+232], %f2422;
	ld.f32 	%f2423, [%rd46+236];
	add.f32 	%f2424, %f2423, %f2296;
	st.f32 	[%rd98+236], %f2424;
	ld.f32 	%f2425, [%rd46+240];
	add.f32 	%f2426, %f2425, %f2298;
	st.f32 	[%rd98+240], %f2426;
	ld.f32 	%f2427, [%rd46+244];
	add.f32 	%f2428, %f2427, %f2300;
	st.f32 	[%rd98+244], %f2428;
	ld.f32 	%f2429, [%rd46+248];
	add.f32 	%f2430, %f2429, %f2302;
	st.f32 	[%rd98+248], %f2430;
	ld.f32 	%f2431, [%rd46+252];
	add.f32 	%f2432, %f2431, %f2304;
	st.f32 	[%rd98+252], %f2432;
	sub.s32 	%r60, %r57, %r239;
	setp.lt.s32 	%p4, %r60, 2048;
	@%p4 bra 	$L__BB17_51;
	add.s32 	%r239, %r239, 2048;
	setp.le.s32 	%p5, %r239, %r34;
	@%p5 bra 	$L__BB17_45;
$L__BB17_47:
	setp.le.s32 	%p6, %r57, %r239;
	@%p6 bra 	$L__BB17_51;
	sub.s32 	%r38, %r57, %r239;
	setp.ge.s32 	%p7, %r33, %r38;
	@%p7 bra 	$L__BB17_51;
	add.s32 	%r240, %r33, %r239;
	mov.u32 	%r241, %r33;
$L__BB17_50:
	mul.wide.u32 	%rd51, %r240, 8;
	add.s64 	%rd50, %rd12, %rd51;
	// begin inline asm
	ld.global.nc.u64 %rd49, [%rd50];
	// end inline asm
	ld.f32 	%f2433, [%rd49];
	ld.f32 	%f2434, [%rd98];
	add.f32 	%f2435, %f2433, %f2434;
	st.f32 	[%rd98], %f2435;
	ld.f32 	%f2436, [%rd49+4];
	ld.f32 	%f2437, [%rd98+4];
	add.f32 	%f2438, %f2436, %f2437;
	st.f32 	[%rd98+4], %f2438;
	ld.f32 	%f2439, [%rd49+8];
	ld.f32 	%f2440, [%rd98+8];
	add.f32 	%f2441, %f2439, %f2440;
	st.f32 	[%rd98+8], %f2441;
	ld.f32 	%f2442, [%rd49+12];
	ld.f32 	%f2443, [%rd98+12];
	add.f32 	%f2444, %f2442, %f2443;
	st.f32 	[%rd98+12], %f2444;
	ld.f32 	%f2445, [%rd49+16];
	ld.f32 	%f2446, [%rd98+16];
	add.f32 	%f2447, %f2445, %f2446;
	st.f32 	[%rd98+16], %f2447;
	ld.f32 	%f2448, [%rd49+20];
	ld.f32 	%f2449, [%rd98+20];
	add.f32 	%f2450, %f2448, %f2449;
	st.f32 	[%rd98+20], %f2450;
	ld.f32 	%f2451, [%rd49+24];
	ld.f32 	%f2452, [%rd98+24];
	add.f32 	%f2453, %f2451, %f2452;
	st.f32 	[%rd98+24], %f2453;
	ld.f32 	%f2454, [%rd49+28];
	ld.f32 	%f2455, [%rd98+28];
	add.f32 	%f2456, %f2454, %f2455;
	st.f32 	[%rd98+28], %f2456;
	ld.f32 	%f2457, [%rd49+32];
	ld.f32 	%f2458, [%rd98+32];
	add.f32 	%f2459, %f2457, %f2458;
	st.f32 	[%rd98+32], %f2459;
	ld.f32 	%f2460, [%rd49+36];
	ld.f32 	%f2461, [%rd98+36];
	add.f32 	%f2462, %f2460, %f2461;
	st.f32 	[%rd98+36], %f2462;
	ld.f32 	%f2463, [%rd49+40];
	ld.f32 	%f2464, [%rd98+40];
	add.f32 	%f2465, %f2463, %f2464;
	st.f32 	[%rd98+40], %f2465;
	ld.f32 	%f2466, [%rd49+44];
	ld.f32 	%f2467, [%rd98+44];
	add.f32 	%f2468, %f2466, %f2467;
	st.f32 	[%rd98+44], %f2468;
	ld.f32 	%f2469, [%rd49+48];
	ld.f32 	%f2470, [%rd98+48];
	add.f32 	%f2471, %f2469, %f2470;
	st.f32 	[%rd98+48], %f2471;
	ld.f32 	%f2472, [%rd49+52];
	ld.f32 	%f2473, [%rd98+52];
	add.f32 	%f2474, %f2472, %f2473;
	st.f32 	[%rd98+52], %f2474;
	ld.f32 	%f2475, [%rd49+56];
	ld.f32 	%f2476, [%rd98+56];
	add.f32 	%f2477, %f2475, %f2476;
	st.f32 	[%rd98+56], %f2477;
	ld.f32 	%f2478, [%rd49+60];
	ld.f32 	%f2479, [%rd98+60];
	add.f32 	%f2480, %f2478, %f2479;
	st.f32 	[%rd98+60], %f2480;
	ld.f32 	%f2481, [%rd49+64];
	ld.f32 	%f2482, [%rd98+64];
	add.f32 	%f2483, %f2481, %f2482;
	st.f32 	[%rd98+64], %f2483;
	ld.f32 	%f2484, [%rd49+68];
	ld.f32 	%f2485, [%rd98+68];
	add.f32 	%f2486, %f2484, %f2485;
	st.f32 	[%rd98+68], %f2486;
	ld.f32 	%f2487, [%rd49+72];
	ld.f32 	%f2488, [%rd98+72];
	add.f32 	%f2489, %f2487, %f2488;
	st.f32 	[%rd98+72], %f2489;
	ld.f32 	%f2490, [%rd49+76];
	ld.f32 	%f2491, [%rd98+76];
	add.f32 	%f2492, %f2490, %f2491;
	st.f32 	[%rd98+76], %f2492;
	ld.f32 	%f2493, [%rd49+80];
	ld.f32 	%f2494, [%rd98+80];
	add.f32 	%f2495, %f2493, %f2494;
	st.f32 	[%rd98+80], %f2495;
	ld.f32 	%f2496, [%rd49+84];
	ld.f32 	%f2497, [%rd98+84];
	add.f32 	%f2498, %f2496, %f2497;
	st.f32 	[%rd98+84], %f2498;
	ld.f32 	%f2499, [%rd49+88];
	ld.f32 	%f2500, [%rd98+88];
	add.f32 	%f2501, %f2499, %f2500;
	st.f32 	[%rd98+88], %f2501;
	ld.f32 	%f2502, [%rd49+92];
	ld.f32 	%f2503, [%rd98+92];
	add.f32 	%f2504, %f2502, %f2503;
	st.f32 	[%rd98+92], %f2504;
	ld.f32 	%f2505, [%rd49+96];
	ld.f32 	%f2506, [%rd98+96];
	add.f32 	%f2507, %f2505, %f2506;
	st.f32 	[%rd98+96], %f2507;
	ld.f32 	%f2508, [%rd49+100];
	ld.f32 	%f2509, [%rd98+100];
	add.f32 	%f2510, %f2508, %f2509;
	st.f32 	[%rd98+100], %f2510;
	ld.f32 	%f2511, [%rd49+104];
	ld.f32 	%f2512, [%rd98+104];
	add.f32 	%f2513, %f2511, %f2512;
	st.f32 	[%rd98+104], %f2513;
	ld.f32 	%f2514, [%rd49+108];
	ld.f32 	%f2515, [%rd98+108];
	add.f32 	%f2516, %f2514, %f2515;
	st.f32 	[%rd98+108], %f2516;
	ld.f32 	%f2517, [%rd49+112];
	ld.f32 	%f2518, [%rd98+112];
	add.f32 	%f2519, %f2517, %f2518;
	st.f32 	[%rd98+112], %f2519;
	ld.f32 	%f2520, [%rd49+116];
	ld.f32 	%f2521, [%rd98+116];
	add.f32 	%f2522, %f2520, %f2521;
	st.f32 	[%rd98+116], %f2522;
	ld.f32 	%f2523, [%rd49+120];
	ld.f32 	%f2524, [%rd98+120];
	add.f32 	%f2525, %f2523, %f2524;
	st.f32 	[%rd98+120], %f2525;
	ld.f32 	%f2526, [%rd49+124];
	ld.f32 	%f2527, [%rd98+124];
	add.f32 	%f2528, %f2526, %f2527;
	st.f32 	[%rd98+124], %f2528;
	ld.f32 	%f2529, [%rd49+128];
	ld.f32 	%f2530, [%rd98+128];
	add.f32 	%f2531, %f2529, %f2530;
	st.f32 	[%rd98+128], %f2531;
	ld.f32 	%f2532, [%rd49+132];
	ld.f32 	%f2533, [%rd98+132];
	add.f32 	%f2534, %f2532, %f2533;
	st.f32 	[%rd98+132], %f2534;
	ld.f32 	%f2535, [%rd49+136];
	ld.f32 	%f2536, [%rd98+136];
	add.f32 	%f2537, %f2535, %f2536;
	st.f32 	[%rd98+136], %f2537;
	ld.f32 	%f2538, [%rd49+140];
	ld.f32 	%f2539, [%rd98+140];
	add.f32 	%f2540, %f2538, %f2539;
	st.f32 	[%rd98+140], %f2540;
	ld.f32 	%f2541, [%rd49+144];
	ld.f32 	%f2542, [%rd98+144];
	add.f32 	%f2543, %f2541, %f2542;
	st.f32 	[%rd98+144], %f2543;
	ld.f32 	%f2544, [%rd49+148];
	ld.f32 	%f2545, [%rd98+148];
	add.f32 	%f2546, %f2544, %f2545;
	st.f32 	[%rd98+148], %f2546;
	ld.f32 	%f2547, [%rd49+152];
	ld.f32 	%f2548, [%rd98+152];
	add.f32 	%f2549, %f2547, %f2548;
	st.f32 	[%rd98+152], %f2549;
	ld.f32 	%f2550, [%rd49+156];
	ld.f32 	%f2551, [%rd98+156];
	add.f32 	%f2552, %f2550, %f2551;
	st.f32 	[%rd98+156], %f2552;
	ld.f32 	%f2553, [%rd49+160];
	ld.f32 	%f2554, [%rd98+160];
	add.f32 	%f2555, %f2553, %f2554;
	st.f32 	[%rd98+160], %f2555;
	ld.f32 	%f2556, [%rd49+164];
	ld.f32 	%f2557, [%rd98+164];
	add.f32 	%f2558, %f2556, %f2557;
	st.f32 	[%rd98+164], %f2558;
	ld.f32 	%f2559, [%rd49+168];
	ld.f32 	%f2560, [%rd98+168];
	add.f32 	%f2561, %f2559, %f2560;
	st.f32 	[%rd98+168], %f2561;
	ld.f32 	%f2562, [%rd49+172];
	ld.f32 	%f2563, [%rd98+172];
	add.f32 	%f2564, %f2562, %f2563;
	st.f32 	[%rd98+172], %f2564;
	ld.f32 	%f2565, [%rd49+176];
	ld.f32 	%f2566, [%rd98+176];
	add.f32 	%f2567, %f2565, %f2566;
	st.f32 	[%rd98+176], %f2567;
	ld.f32 	%f2568, [%rd49+180];
	ld.f32 	%f2569, [%rd98+180];
	add.f32 	%f2570, %f2568, %f2569;
	st.f32 	[%rd98+180], %f2570;
	ld.f32 	%f2571, [%rd49+184];
	ld.f32 	%f2572, [%rd98+184];
	add.f32 	%f2573, %f2571, %f2572;
	st.f32 	[%rd98+184], %f2573;
	ld.f32 	%f2574, [%rd49+188];
	ld.f32 	%f2575, [%rd98+188];
	add.f32 	%f2576, %f2574, %f2575;
	st.f32 	[%rd98+188], %f2576;
	ld.f32 	%f2577, [%rd49+192];
	ld.f32 	%f2578, [%rd98+192];
	add.f32 	%f2579, %f2577, %f2578;
	st.f32 	[%rd98+192], %f2579;
	ld.f32 	%f2580, [%rd49+196];
	ld.f32 	%f2581, [%rd98+196];
	add.f32 	%f2582, %f2580, %f2581;
	st.f32 	[%rd98+196], %f2582;
	ld.f32 	%f2583, [%rd49+200];
	ld.f32 	%f2584, [%rd98+200];
	add.f32 	%f2585, %f2583, %f2584;
	st.f32 	[%rd98+200], %f2585;
	ld.f32 	%f2586, [%rd49+204];
	ld.f32 	%f2587, [%rd98+204];
	add.f32 	%f2588, %f2586, %f2587;
	st.f32 	[%rd98+204], %f2588;
	ld.f32 	%f2589, [%rd49+208];
	ld.f32 	%f2590, [%rd98+208];
	add.f32 	%f2591, %f2589, %f2590;
	st.f32 	[%rd98+208], %f2591;
	ld.f32 	%f2592, [%rd49+212];
	ld.f32 	%f2593, [%rd98+212];
	add.f32 	%f2594, %f2592, %f2593;
	st.f32 	[%rd98+212], %f2594;
	ld.f32 	%f2595, [%rd49+216];
	ld.f32 	%f2596, [%rd98+216];
	add.f32 	%f2597, %f2595, %f2596;
	st.f32 	[%rd98+216], %f2597;
	ld.f32 	%f2598, [%rd49+220];
	ld.f32 	%f2599, [%rd98+220];
	add.f32 	%f2600, %f2598, %f2599;
	st.f32 	[%rd98+220], %f2600;
	ld.f32 	%f2601, [%rd49+224];
	ld.f32 	%f2602, [%rd98+224];
	add.f32 	%f2603, %f2601, %f2602;
	st.f32 	[%rd98+224], %f2603;
	ld.f32 	%f2604, [%rd49+228];
	ld.f32 	%f2605, [%rd98+228];
	add.f32 	%f2606, %f2604, %f2605;
	st.f32 	[%rd98+228], %f2606;
	ld.f32 	%f2607, [%rd49+232];
	ld.f32 	%f2608, [%rd98+232];
	add.f32 	%f2609, %f2607, %f2608;
	st.f32 	[%rd98+232], %f2609;
	ld.f32 	%f2610, [%rd49+236];
	ld.f32 	%f2611, [%rd98+236];
	add.f32 	%f2612, %f2610, %f2611;
	st.f32 	[%rd98+236], %f2612;
	ld.f32 	%f2613, [%rd49+240];
	ld.f32 	%f2614, [%rd98+240];
	add.f32 	%f2615, %f2613, %f2614;
	st.f32 	[%rd98+240], %f2615;
	ld.f32 	%f2616, [%rd49+244];
	ld.f32 	%f2617, [%rd98+244];
	add.f32 	%f2618, %f2616, %f2617;
	st.f32 	[%rd98+244], %f2618;
	ld.f32 	%f2619, [%rd49+248];
	ld.f32 	%f2620, [%rd98+248];
	add.f32 	%f2621, %f2619, %f2620;
	st.f32 	[%rd98+248], %f2621;
	ld.f32 	%f2622, [%rd49+252];
	ld.f32 	%f2623, [%rd98+252];
	add.f32 	%f2624, %f2622, %f2623;
	st.f32 	[%rd98+252], %f2624;
	add.s32 	%r241, %r241, 256;
	add.s32 	%r240, %r240, 256;
	setp.lt.s32 	%p8, %r241, %r38;
	@%p8 bra 	$L__BB17_50;
$L__BB17_51:
	// begin inline asm
	mov.u32 %r61, %laneid;
	// end inline asm
	mov.b64 	{%r63, %r68}, %rd98;
	mov.b32 	%r69, 1;
	mov.b32 	%r70, 31;
	mov.b32 	%r71, -1;
	// begin inline asm
	shfl.sync.down.b32 %r62, %r63, %r69, %r70, %r71;
	// end inline asm
	// begin inline asm
	shfl.sync.down.b32 %r67, %r68, %r69, %r70, %r71;
	// end inline asm
	setp.gt.s32 	%p9, %r61, 30;
	@%p9 bra 	$L__BB17_53;
	mov.b64 	%rd52, {%r62, %r67};
	ld.f32 	%f2625, [%rd52];
	ld.f32 	%f2626, [%rd98];
	add.f32 	%f2627, %f2625, %f2626;
	st.f32 	[%rd98], %f2627;
	ld.f32 	%f2628, [%rd52+4];
	ld.f32 	%f2629, [%rd98+4];
	add.f32 	%f2630, %f2628, %f2629;
	st.f32 	[%rd98+4], %f2630;
	ld.f32 	%f2631, [%rd52+8];
	ld.f32 	%f2632, [%rd98+8];
	add.f32 	%f2633, %f2631, %f2632;
	st.f32 	[%rd98+8], %f2633;
	ld.f32 	%f2634, [%rd52+12];
	ld.f32 	%f2635, [%rd98+12];
	add.f32 	%f2636, %f2634, %f2635;
	st.f32 	[%rd98+12], %f2636;
	ld.f32 	%f2637, [%rd52+16];
	ld.f32 	%f2638, [%rd98+16];
	add.f32 	%f2639, %f2637, %f2638;
	st.f32 	[%rd98+16], %f2639;
	ld.f32 	%f2640, [%rd52+20];
	ld.f32 	%f2641, [%rd98+20];
	add.f32 	%f2642, %f2640, %f2641;
	st.f32 	[%rd98+20], %f2642;
	ld.f32 	%f2643, [%rd52+24];
	ld.f32 	%f2644, [%rd98+24];
	add.f32 	%f2645, %f2643, %f2644;
	st.f32 	[%rd98+24], %f2645;
	ld.f32 	%f2646, [%rd52+28];
	ld.f32 	%f2647, [%rd98+28];
	add.f32 	%f2648, %f2646, %f2647;
	st.f32 	[%rd98+28], %f2648;
	ld.f32 	%f2649, [%rd52+32];
	ld.f32 	%f2650, [%rd98+32];
	add.f32 	%f2651, %f2649, %f2650;
	st.f32 	[%rd98+32], %f2651;
	ld.f32 	%f2652, [%rd52+36];
	ld.f32 	%f2653, [%rd98+36];
	add.f32 	%f2654, %f2652, %f2653;
	st.f32 	[%rd98+36], %f2654;
	ld.f32 	%f2655, [%rd52+40];
	ld.f32 	%f2656, [%rd98+40];
	add.f32 	%f2657, %f2655, %f2656;
	st.f32 	[%rd98+40], %f2657;
	ld.f32 	%f2658, [%rd52+44];
	ld.f32 	%f2659, [%rd98+44];
	add.f32 	%f2660, %f2658, %f2659;
	st.f32 	[%rd98+44], %f2660;
	ld.f32 	%f2661, [%rd52+48];
	ld.f32 	%f2662, [%rd98+48];
	add.f32 	%f2663, %f2661, %f2662;
	st.f32 	[%rd98+48], %f2663;
	ld.f32 	%f2664, [%rd52+52];
	ld.f32 	%f2665, [%rd98+52];
	add.f32 	%f2666, %f2664, %f2665;
	st.f32 	[%rd98+52], %f2666;
	ld.f32 	%f2667, [%rd52+56];
	ld.f32 	%f2668, [%rd98+56];
	add.f32 	%f2669, %f2667, %f2668;
	st.f32 	[%rd98+56], %f2669;
	ld.f32 	%f2670, [%rd52+60];
	ld.f32 	%f2671, [%rd98+60];
	add.f32 	%f2672, %f2670, %f2671;
	st.f32 	[%rd98+60], %f2672;
	ld.f32 	%f2673, [%rd52+64];
	ld.f32 	%f2674, [%rd98+64];
	add.f32 	%f2675, %f2673, %f2674;
	st.f32 	[%rd98+64], %f2675;
	ld.f32 	%f2676, [%rd52+68];
	ld.f32 	%f2677, [%rd98+68];
	add.f32 	%f2678, %f2676, %f2677;
	st.f32 	[%rd98+68], %f2678;
	ld.f32 	%f2679, [%rd52+72];
	ld.f32 	%f2680, [%rd98+72];
	add.f32 	%f2681, %f2679, %f2680;
	st.f32 	[%rd98+72], %f2681;
	ld.f32 	%f2682, [%rd52+76];
	ld.f32 	%f2683, [%rd98+76];
	add.f32 	%f2684, %f2682, %f2683;
	st.f32 	[%rd98+76], %f2684;
	ld.f32 	%f2685, [%rd52+80];
	ld.f32 	%f2686, [%rd98+80];
	add.f32 	%f2687, %f2685, %f2686;
	st.f32 	[%rd98+80], %f2687;
	ld.f32 	%f2688, [%rd52+84];
	ld.f32 	%f2689, [%rd98+84];
	add.f32 	%f2690, %f2688, %f2689;
	st.f32 	[%rd98+84], %f2690;
	ld.f32 	%f2691, [%rd52+88];
	ld.f32 	%f2692, [%rd98+88];
	add.f32 	%f2693, %f2691, %f2692;
	st.f32 	[%rd98+88], %f2693;
	ld.f32 	%f2694, [%rd52+92];
	ld.f32 	%f2695, [%rd98+92];
	add.f32 	%f2696, %f2694, %f2695;
	st.f32 	[%rd98+92], %f2696;
	ld.f32 	%f2697, [%rd52+96];
	ld.f32 	%f2698, [%rd98+96];
	add.f32 	%f2699, %f2697, %f2698;
	st.f32 	[%rd98+96], %f2699;
	ld.f32 	%f2700, [%rd52+100];
	ld.f32 	%f2701, [%rd98+100];
	add.f32 	%f2702, %f2700, %f2701;
	st.f32 	[%rd98+100], %f2702;
	ld.f32 	%f2703, [%rd52+104];
	ld.f32 	%f2704, [%rd98+104];
	add.f32 	%f2705, %f2703, %f2704;
	st.f32 	[%rd98+104], %f2705;
	ld.f32 	%f2706, [%rd52+108];
	ld.f32 	%f2707, [%rd98+108];
	add.f32 	%f2708, %f2706, %f2707;
	st.f32 	[%rd98+108], %f2708;
	ld.f32 	%f2709, [%rd52+112];
	ld.f32 	%f2710, [%rd98+112];
	add.f32 	%f2711, %f2709, %f2710;
	st.f32 	[%rd98+112], %f2711;
	ld.f32 	%f2712, [%rd52+116];
	ld.f32 	%f2713, [%rd98+116];
	add.f32 	%f2714, %f2712, %f2713;
	st.f32 	[%rd98+116], %f2714;
	ld.f32 	%f2715, [%rd52+120];
	ld.f32 	%f2716, [%rd98+120];
	add.f32 	%f2717, %f2715, %f2716;
	st.f32 	[%rd98+120], %f2717;
	ld.f32 	%f2718, [%rd52+124];
	ld.f32 	%f2719, [%rd98+124];
	add.f32 	%f2720, %f2718, %f2719;
	st.f32 	[%rd98+124], %f2720;
	ld.f32 	%f2721, [%rd52+128];
	ld.f32 	%f2722, [%rd98+128];
	add.f32 	%f2723, %f2721, %f2722;
	st.f32 	[%rd98+128], %f2723;
	ld.f32 	%f2724, [%rd52+132];
	ld.f32 	%f2725, [%rd98+132];
	add.f32 	%f2726, %f2724, %f2725;
	st.f32 	[%rd98+132], %f2726;
	ld.f32 	%f2727, [%rd52+136];
	ld.f32 	%f2728, [%rd98+136];
	add.f32 	%f2729, %f2727, %f2728;
	st.f32 	[%rd98+136], %f2729;
	ld.f32 	%f2730, [%rd52+140];
	ld.f32 	%f2731, [%rd98+140];
	add.f32 	%f2732, %f2730, %f2731;
	st.f32 	[%rd98+140], %f2732;
	ld.f32 	%f2733, [%rd52+144];
	ld.f32 	%f2734, [%rd98+144];
	add.f32 	%f2735, %f2733, %f2734;
	st.f32 	[%rd98+144], %f2735;
	ld.f32 	%f2736, [%rd52+148];
	ld.f32 	%f2737, [%rd98+148];
	add.f32 	%f2738, %f2736, %f2737;
	st.f32 	[%rd98+148], %f2738;
	ld.f32 	%f2739, [%rd52+152];
	ld.f32 	%f2740, [%rd98+152];
	add.f32 	%f2741, %f2739, %f2740;
	st.f32 	[%rd98+152], %f2741;
	ld.f32 	%f2742, [%rd52+156];
	ld.f32 	%f2743, [%rd98+156];
	add.f32 	%f2744, %f2742, %f2743;
	st.f32 	[%rd98+156], %f2744;
	ld.f32 	%f2745, [%rd52+160];
	ld.f32 	%f2746, [%rd98+160];
	add.f32 	%f2747, %f2745, %f2746;
	st.f32 	[%rd98+160], %f2747;
	ld.f32 	%f2748, [%rd52+164];
	ld.f32 	%f2749, [%rd98+164];
	add.f32 	%f2750, %f2748, %f2749;
	st.f32 	[%rd98+164], %f2750;
	ld.f32 	%f2751, [%rd52+168];
	ld.f32 	%f2752, [%rd98+168];
	add.f32 	%f2753, %f2751, %f2752;
	st.f32 	[%rd98+168], %f2753;
	ld.f32 	%f2754, [%rd52+172];
	ld.f32 	%f2755, [%rd98+172];
	add.f32 	%f2756, %f2754, %f2755;
	st.f32 	[%rd98+172], %f2756;
	ld.f32 	%f2757, [%rd52+176];
	ld.f32 	%f2758, [%rd98+176];
	add.f32 	%f2759, %f2757, %f2758;
	st.f32 	[%rd98+176], %f2759;
	ld.f32 	%f2760, [%rd52+180];
	ld.f32 	%f2761, [%rd98+180];
	add.f32 	%f2762, %f2760, %f2761;
	st.f32 	[%rd98+180], %f2762;
	ld.f32 	%f2763, [%rd52+184];
	ld.f32 	%f2764, [%rd98+184];
	add.f32 	%f2765, %f2763, %f2764;
	st.f32 	[%rd98+184], %f2765;
	ld.f32 	%f2766, [%rd52+188];
	ld.f32 	%f2767, [%rd98+188];
	add.f32 	%f2768, %f2766, %f2767;
	st.f32 	[%rd98+188], %f2768;
	ld.f32 	%f2769, [%rd52+192];
	ld.f32 	%f2770, [%rd98+192];
	add.f32 	%f2771, %f2769, %f2770;
	st.f32 	[%rd98+192], %f2771;
	ld.f32 	%f2772, [%rd52+196];
	ld.f32 	%f2773, [%rd98+196];
	add.f32 	%f2774, %f2772, %f2773;
	st.f32 	[%rd98+196], %f2774;
	ld.f32 	%f2775, [%rd52+200];
	ld.f32 	%f2776, [%rd98+200];
	add.f32 	%f2777, %f2775, %f2776;
	st.f32 	[%rd98+200], %f2777;
	ld.f32 	%f2778, [%rd52+204];
	ld.f32 	%f2779, [%rd98+204];
	add.f32 	%f2780, %f2778, %f2779;
	st.f32 	[%rd98+204], %f2780;
	ld.f32 	%f2781, [%rd52+208];
	ld.f32 	%f2782, [%rd98+208];
	add.f32 	%f2783, %f2781, %f2782;
	st.f32 	[%rd98+208], %f2783;
	ld.f32 	%f2784, [%rd52+212];
	ld.f32 	%f2785, [%rd98+212];
	add.f32 	%f2786, %f2784, %f2785;
	st.f32 	[%rd98+212], %f2786;
	ld.f32 	%f2787, [%rd52+216];
	ld.f32 	%f2788, [%rd98+216];
	add.f32 	%f2789, %f2787, %f2788;
	st.f32 	[%rd98+216], %f2789;
	ld.f32 	%f2790, [%rd52+220];
	ld.f32 	%f2791, [%rd98+220];
	add.f32 	%f2792, %f2790, %f2791;
	st.f32 	[%rd98+220], %f2792;
	ld.f32 	%f2793, [%rd52+224];
	ld.f32 	%f2794, [%rd98+224];
	add.f32 	%f2795, %f2793, %f2794;
	st.f32 	[%rd98+224], %f2795;
	ld.f32 	%f2796, [%rd52+228];
	ld.f32 	%f2797, [%rd98+228];
	add.f32 	%f2798, %f2796, %f2797;
	st.f32 	[%rd98+228], %f2798;
	ld.f32 	%f2799, [%rd52+232];
	ld.f32 	%f2800, [%rd98+232];
	add.f32 	%f2801, %f2799, %f2800;
	st.f32 	[%rd98+232], %f2801;
	ld.f32 	%f2802, [%rd52+236];
	ld.f32 	%f2803, [%rd98+236];
	add.f32 	%f2804, %f2802, %f2803;
	st.f32 	[%rd98+236], %f2804;
	ld.f32 	%f2805, [%rd52+240];
	ld.f32 	%f2806, [%rd98+240];
	add.f32 	%f2807, %f2805, %f2806;
	st.f32 	[%rd98+240], %f2807;
	ld.f32 	%f2808, [%rd52+244];
	ld.f32 	%f2809, [%rd98+244];
	add.f32 	%f2810, %f2808, %f2809;
	st.f32 	[%rd98+244], %f2810;
	ld.f32 	%f2811, [%rd52+248];
	ld.f32 	%f2812, [%rd98+248];
	add.f32 	%f2813, %f2811, %f2812;
	st.f32 	[%rd98+248], %f2813;
	ld.f32 	%f2814, [%rd52+252];
	ld.f32 	%f2815, [%rd98+252];
	add.f32 	%f2816, %f2814, %f2815;
	st.f32 	[%rd98+252], %f2816;
$L__BB17_53:
	mov.b32 	%r79, 2;
	mov.b32 	%r80, 31;
	mov.b32 	%r81, -1;
	// begin inline asm
	shfl.sync.down.b32 %r72, %r63, %r79, %r80, %r81;
	// end inline asm
	// begin inline asm
	shfl.sync.down.b32 %r77, %r68, %r79, %r80, %r81;
	// end inline asm
	setp.gt.s32 	%p10, %r61, 29;
	@%p10 bra 	$L__BB17_55;
	mov.b64 	%rd53, {%r72, %r77};
	ld.f32 	%f2817, [%rd53];
	ld.f32 	%f2818, [%rd98];
	add.f32 	%f2819, %f2817, %f2818;
	st.f32 	[%rd98], %f2819;
	ld.f32 	%f2820, [%rd53+4];
	ld.f32 	%f2821, [%rd98+4];
	add.f32 	%f2822, %f2820, %f2821;
	st.f32 	[%rd98+4], %f2822;
	ld.f32 	%f2823, [%rd53+8];
	ld.f32 	%f2824, [%rd98+8];
	add.f32 	%f2825, %f2823, %f2824;
	st.f32 	[%rd98+8], %f2825;
	ld.f32 	%f2826, [%rd53+12];
	ld.f32 	%f2827, [%rd98+12];
	add.f32 	%f2828, %f2826, %f2827;
	st.f32 	[%rd98+12], %f2828;
	ld.f32 	%f2829, [%rd53+16];
	ld.f32 	%f2830, [%rd98+16];
	add.f32 	%f2831, %f2829, %f2830;
	st.f32 	[%rd98+16], %f2831;
	ld.f32 	%f2832, [%rd53+20];
	ld.f32 	%f2833, [%rd98+20];
	add.f32 	%f2834, %f2832, %f2833;
	st.f32 	[%rd98+20], %f2834;
	ld.f32 	%f2835, [%rd53+24];
	ld.f32 	%f2836, [%rd98+24];
	add.f32 	%f2837, %f2835, %f2836;
	st.f32 	[%rd98+24], %f2837;
	ld.f32 	%f2838, [%rd53+28];
	ld.f32 	%f2839, [%rd98+28];
	add.f32 	%f2840, %f2838, %f2839;
	st.f32 	[%rd98+28], %f2840;
	ld.f32 	%f2841, [%rd53+32];
	ld.f32 	%f2842, [%rd98+32];
	add.f32 	%f2843, %f2841, %f2842;
	st.f32 	[%rd98+32], %f2843;
	ld.f32 	%f2844, [%rd53+36];
	ld.f32 	%f2845, [%rd98+36];
	add.f32 	%f2846, %f2844, %f2845;
	st.f32 	[%rd98+36], %f2846;
	ld.f32 	%f2847, [%rd53+40];
	ld.f32 	%f2848, [%rd98+40];
	add.f32 	%f2849, %f2847, %f2848;
	st.f32 	[%rd98+40], %f2849;
	ld.f32 	%f2850, [%rd53+44];
	ld.f32 	%f2851, [%rd98+44];
	add.f32 	%f2852, %f2850, %f2851;
	st.f32 	[%rd98+44], %f2852;
	ld.f32 	%f2853, [%rd53+48];
	ld.f32 	%f2854, [%rd98+48];
	add.f32 	%f2855, %f2853, %f2854;
	st.f32 	[%rd98+48], %f2855;
	ld.f32 	%f2856, [%rd53+52];
	ld.f32 	%f2857, [%rd98+52];
	add.f32 	%f2858, %f2856, %f2857;
	st.f32 	[%rd98+52], %f2858;
	ld.f32 	%f2859, [%rd53+56];
	ld.f32 	%f2860, [%rd98+56];
	add.f32 	%f2861, %f2859, %f2860;
	st.f32 	[%rd98+56], %f2861;
	ld.f32 	%f2862, [%rd53+60];
	ld.f32 	%f2863, [%rd98+60];
	add.f32 	%f2864, %f2862, %f2863;
	st.f32 	[%rd98+60], %f2864;
	ld.f32 	%f2865, [%rd53+64];
	ld.f32 	%f2866, [%rd98+64];
	add.f32 	%f2867, %f2865, %f2866;
	st.f32 	[%rd98+64], %f2867;
	ld.f32 	%f2868, [%rd53+68];
	ld.f32 	%f2869, [%rd98+68];
	add.f32 	%f2870, %f2868, %f2869;
	st.f32 	[%rd98+68], %f2870;
	ld.f32 	%f2871, [%rd53+72];
	ld.f32 	%f2872, [%rd98+72];
	add.f32 	%f2873, %f2871, %f2872;
	st.f32 	[%rd98+72], %f2873;
	ld.f32 	%f2874, [%rd53+76];
	ld.f32 	%f2875, [%rd98+76];
	add.f32 	%f2876, %f2874, %f2875;
	st.f32 	[%rd98+76], %f2876;
	ld.f32 	%f2877, [%rd53+80];
	ld.f32 	%f2878, [%rd98+80];
	add.f32 	%f2879, %f2877, %f2878;
	st.f32 	[%rd98+80], %f2879;
	ld.f32 	%f2880, [%rd53+84];
	ld.f32 	%f2881, [%rd98+84];
	add.f32 	%f2882, %f2880, %f2881;
	st.f32 	[%rd98+84], %f2882;
	ld.f32 	%f2883, [%rd53+88];
	ld.f32 	%f2884, [%rd98+88];
	add.f32 	%f2885, %f2883, %f2884;
	st.f32 	[%rd98+88], %f2885;
	ld.f32 	%f2886, [%rd53+92];
	ld.f32 	%f2887, [%rd98+92];
	add.f32 	%f2888, %f2886, %f2887;
	st.f32 	[%rd98+92], %f2888;
	ld.f32 	%f2889, [%rd53+96];
	ld.f32 	%f2890, [%rd98+96];
	add.f32 	%f2891, %f2889, %f2890;
	st.f32 	[%rd98+96], %f2891;
	ld.f32 	%f2892, [%rd53+100];
	ld.f32 	%f2893, [%rd98+100];
	add.f32 	%f2894, %f2892, %f2893;
	st.f32 	[%rd98+100], %f2894;
	ld.f32 	%f2895, [%rd53+104];
	ld.f32 	%f2896, [%rd98+104];
	add.f32 	%f2897, %f2895, %f2896;
	st.f32 	[%rd98+104], %f2897;
	ld.f32 	%f2898, [%rd53+108];
	ld.f32 	%f2899, [%rd98+108];
	add.f32 	%f2900, %f2898, %f2899;
	st.f32 	[%rd98+108], %f2900;
	ld.f32 	%f2901, [%rd53+112];
	ld.f32 	%f2902, [%rd98+112];
	add.f32 	%f2903, %f2901, %f2902;
	st.f32 	[%rd98+112], %f2903;
	ld.f32 	%f2904, [%rd53+116];
	ld.f32 	%f2905, [%rd98+116];
	add.f32 	%f2906, %f2904, %f2905;
	st.f32 	[%rd98+116], %f2906;
	ld.f32 	%f2907, [%rd53+120];
	ld.f32 	%f2908, [%rd98+120];
	add.f32 	%f2909, %f2907, %f2908;
	st.f32 	[%rd98+120], %f2909;
	ld.f32 	%f2910, [%rd53+124];
	ld.f32 	%f2911, [%rd98+124];
	add.f32 	%f2912, %f2910, %f2911;
	st.f32 	[%rd98+124], %f2912;
	ld.f32 	%f2913, [%rd53+128];
	ld.f32 	%f2914, [%rd98+128];
	add.f32 	%f2915, %f2913, %f2914;
	st.f32 	[%rd98+128], %f2915;
	ld.f32 	%f2916, [%rd53+132];
	ld.f32 	%f2917, [%rd98+132];
	add.f32 	%f2918, %f2916, %f2917;
	st.f32 	[%rd98+132], %f2918;
	ld.f32 	%f2919, [%rd53+136];
	ld.f32 	%f2920, [%rd98+136];
	add.f32 	%f2921, %f2919, %f2920;
	st.f32 	[%rd98+136], %f2921;
	ld.f32 	%f2922, [%rd53+140];
	ld.f32 	%f2923, [%rd98+140];
	add.f32 	%f2924, %f2922, %f2923;
	st.f32 	[%rd98+140], %f2924;
	ld.f32 	%f2925, [%rd53+144];
	ld.f32 	%f2926, [%rd98+144];
	add.f32 	%f2927, %f2925, %f2926;
	st.f32 	[%rd98+144], %f2927;
	ld.f32 	%f2928, [%rd53+148];
	ld.f32 	%f2929, [%rd98+148];
	add.f32 	%f2930, %f2928, %f2929;
	st.f32 	[%rd98+148], %f2930;
	ld.f32 	%f2931, [%rd53+152];
	ld.f32 	%f2932, [%rd98+152];
	add.f32 	%f2933, %f2931, %f2932;
	st.f32 	[%rd98+152], %f2933;
	ld.f32 	%f2934, [%rd53+156];
	ld.f32 	%f2935, [%rd98+156];
	add.f32 	%f2936, %f2934, %f2935;
	st.f32 	[%rd98+156], %f2936;
	ld.f32 	%f2937, [%rd53+160];
	ld.f32 	%f2938, [%rd98+160];
	add.f32 	%f2939, %f2937, %f2938;
	st.f32 	[%rd98+160], %f2939;
	ld.f32 	%f2940, [%rd53+164];
	ld.f32 	%f2941, [%rd98+164];
	add.f32 	%f2942, %f2940, %f2941;
	st.f32 	[%rd98+164], %f2942;
	ld.f32 	%f2943, [%rd53+168];
	ld.f32 	%f2944, [%rd98+168];
	add.f32 	%f2945, %f2943, %f2944;
	st.f32 	[%rd98+168], %f2945;
	ld.f32 	%f2946, [%rd53+172];
	ld.f32 	%f2947, [%rd98+172];
	add.f32 	%f2948, %f2946, %f2947;
	st.f32 	[%rd98+172], %f2948;
	ld.f32 	%f2949, [%rd53+176];
	ld.f32 	%f2950, [%rd98+176];
	add.f32 	%f2951, %f2949, %f2950;
	st.f32 	[%rd98+176], %f2951;
	ld.f32 	%f2952, [%rd53+180];
	ld.f32 	%f2953, [%rd98+180];
	add.f32 	%f2954, %f2952, %f2953;
	st.f32 	[%rd98+180], %f2954;
	ld.f32 	%f2955, [%rd53+184];
	ld.f32 	%f2956, [%rd98+184];
	add.f32 	%f2957, %f2955, %f2956;
	st.f32 	[%rd98+184], %f2957;
	ld.f32 	%f2958, [%rd53+188];
	ld.f32 	%f2959, [%rd98+188];
	add.f32 	%f2960, %f2958, %f2959;
	st.f32 	[%rd98+188], %f2960;
	ld.f32 	%f2961, [%rd53+192];
	ld.f32 	%f2962, [%rd98+192];
	add.f32 	%f2963, %f2961, %f2962;
	st.f32 	[%rd98+192], %f2963;
	ld.f32 	%f2964, [%rd53+196];
	ld.f32 	%f2965, [%rd98+196];
	add.f32 	%f2966, %f2964, %f2965;
	st.f32 	[%rd98+196], %f2966;
	ld.f32 	%f2967, [%rd53+200];
	ld.f32 	%f2968, [%rd98+200];
	add.f32 	%f2969, %f2967, %f2968;
	st.f32 	[%rd98+200], %f2969;
	ld.f32 	%f2970, [%rd53+204];
	ld.f32 	%f2971, [%rd98+204];
	add.f32 	%f2972, %f2970, %f2971;
	st.f32 	[%rd98+204], %f2972;
	ld.f32 	%f2973, [%rd53+208];
	ld.f32 	%f2974, [%rd98+208];
	add.f32 	%f2975, %f2973, %f2974;
	st.f32 	[%rd98+208], %f2975;
	ld.f32 	%f2976, [%rd53+212];
	ld.f32 	%f2977, [%rd98+212];
	add.f32 	%f2978, %f2976, %f2977;
	st.f32 	[%rd98+212], %f2978;
	ld.f32 	%f2979, [%rd53+216];
	ld.f32 	%f2980, [%rd98+216];
	add.f32 	%f2981, %f2979, %f2980;
	st.f32 	[%rd98+216], %f2981;
	ld.f32 	%f2982, [%rd53+220];
	ld.f32 	%f2983, [%rd98+220];
	add.f32 	%f2984, %f2982, %f2983;
	st.f32 	[%rd98+220], %f2984;
	ld.f32 	%f2985, [%rd53+224];
	ld.f32 	%f2986, [%rd98+224];
	add.f32 	%f2987, %f2985, %f2986;
	st.f32 	[%rd98+224], %f2987;
	ld.f32 	%f2988, [%rd53+228];
	ld.f32 	%f2989, [%rd98+228];
	add.f32 	%f2990, %f2988, %f2989;
	st.f32 	[%rd98+228], %f2990;
	ld.f32 	%f2991, [%rd53+232];
	ld.f32 	%f2992, [%rd98+232];
	add.f32 	%f2993, %f2991, %f2992;
	st.f32 	[%rd98+232], %f2993;
	ld.f32 	%f2994, [%rd53+236];
	ld.f32 	%f2995, [%rd98+236];
	add.f32 	%f2996, %f2994, %f2995;
	st.f32 	[%rd98+236], %f2996;
	ld.f32 	%f2997, [%rd53+240];
	ld.f32 	%f2998, [%rd98+240];
	add.f32 	%f2999, %f2997, %f2998;
	st.f32 	[%rd98+240], %f2999;
	ld.f32 	%f3000, [%rd53+244];
	ld.f32 	%f3001, [%rd98+244];
	add.f32 	%f3002, %f3000, %f3001;
	st.f32 	[%rd98+244], %f3002;
	ld.f32 	%f3003, [%rd53+248];
	ld.f32 	%f3004, [%rd98+248];
	add.f32 	%f3005, %f3003, %f3004;
	st.f32 	[%rd98+248], %f3005;
	ld.f32 	%f3006, [%rd53+252];
	ld.f32 	%f3007, [%rd98+252];
	add.f32 	%f3008, %f3006, %f3007;
	st.f32 	[%rd98+252], %f3008;
$L__BB17_55:
	mov.b32 	%r89, 4;
	mov.b32 	%r90, 31;
	mov.b32 	%r91, -1;
	// begin inline asm
	shfl.sync.down.b32 %r82, %r63, %r89, %r90, %r91;
	// end inline asm
	// begin inline asm
	shfl.sync.down.b32 %r87, %r68, %r89, %r90, %r91;
	// end inline asm
	setp.gt.s32 	%p11, %r61, 27;
	@%p11 bra 	$L__BB17_57;
	mov.b64 	%rd54, {%r82, %r87};
	ld.f32 	%f3009, [%rd54];
	ld.f32 	%f3010, [%rd98];
	add.f32 	%f3011, %f3009, %f3010;
	st.f32 	[%rd98], %f3011;
	ld.f32 	%f3012, [%rd54+4];
	ld.f32 	%f3013, [%rd98+4];
	add.f32 	%f3014, %f3012, %f3013;
	st.f32 	[%rd98+4], %f3014;
	ld.f32 	%f3015, [%rd54+8];
	ld.f32 	%f3016, [%rd98+8];
	add.f32 	%f3017, %f3015, %f3016;
	st.f32 	[%rd98+8], %f3017;
	ld.f32 	%f3018, [%rd54+12];
	ld.f32 	%f3019, [%rd98+12];
	add.f32 	%f3020, %f3018, %f3019;
	st.f32 	[%rd98+12], %f3020;
	ld.f32 	%f3021, [%rd54+16];
	ld.f32 	%f3022, [%rd98+16];
	add.f32 	%f3023, %f3021, %f3022;
	st.f32 	[%rd98+16], %f3023;
	ld.f32 	%f3024, [%rd54+20];
	ld.f32 	%f3025, [%rd98+20];
	add.f32 	%f3026, %f3024, %f3025;
	st.f32 	[%rd98+20], %f3026;
	ld.f32 	%f3027, [%rd54+24];
	ld.f32 	%f3028, [%rd98+24];
	add.f32 	%f3029, %f3027, %f3028;
	st.f32 	[%rd98+24], %f3029;
	ld.f32 	%f3030, [%rd54+28];
	ld.f32 	%f3031, [%rd98+28];
	add.f32 	%f3032, %f3030, %f3031;
	st.f32 	[%rd98+28], %f3032;
	ld.f32 	%f3033, [%rd54+32];
	ld.f32 	%f3034, [%rd98+32];
	add.f32 	%f3035, %f3033, %f3034;
	st.f32 	[%rd98+32], %f3035;
	ld.f32 	%f3036, [%rd54+36];
	ld.f32 	%f3037, [%rd98+36];
	add.f32 	%f3038, %f3036, %f3037;
	st.f32 	[%rd98+36], %f3038;
	ld.f32 	%f3039, [%rd54+40];
	ld.f32 	%f3040, [%rd98+40];
	add.f32 	%f3041, %f3039, %f3040;
	st.f32 	[%rd98+40], %f3041;
	ld.f32 	%f3042, [%rd54+44];
	ld.f32 	%f3043, [%rd98+44];
	add.f32 	%f3044, %f3042, %f3043;
	st.f32 	[%rd98+44], %f3044;
	ld.f32 	%f3045, [%rd54+48];
	ld.f32 	%f3046, [%rd98+48];
	add.f32 	%f3047, %f3045, %f3046;
	st.f32 	[%rd98+48], %f3047;
	ld.f32 	%f3048, [%rd54+52];
	ld.f32 	%f3049, [%rd98+52];
	add.f32 	%f3050, %f3048, %f3049;
	st.f32 	[%rd98+52], %f3050;
	ld.f32 	%f3051, [%rd54+56];
	ld.f32 	%f3052, [%rd98+56];
	add.f32 	%f3053, %f3051, %f3052;
	st.f32 	[%rd98+56], %f3053;
	ld.f32 	%f3054, [%rd54+60];
	ld.f32 	%f3055, [%rd98+60];
	add.f32 	%f3056, %f3054, %f3055;
	st.f32 	[%rd98+60], %f3056;
	ld.f32 	%f3057, [%rd54+64];
	ld.f32 	%f3058, [%rd98+64];
	add.f32 	%f3059, %f3057, %f3058;
	st.f32 	[%rd98+64], %f3059;
	ld.f32 	%f3060, [%rd54+68];
	ld.f32 	%f3061, [%rd98+68];
	add.f32 	%f3062, %f3060, %f3061;
	st.f32 	[%rd98+68], %f3062;
	ld.f32 	%f3063, [%rd54+72];
	ld.f32 	%f3064, [%rd98+72];
	add.f32 	%f3065, %f3063, %f3064;
	st.f32 	[%rd98+72], %f3065;
	ld.f32 	%f3066, [%rd54+76];
	ld.f32 	%f3067, [%rd98+76];
	add.f32 	%f3068, %f3066, %f3067;
	st.f32 	[%rd98+76], %f3068;
	ld.f32 	%f3069, [%rd54+80];
	ld.f32 	%f3070, [%rd98+80];
	add.f32 	%f3071, %f3069, %f3070;
	st.f32 	[%rd98+80], %f3071;
	ld.f32 	%f3072, [%rd54+84];
	ld.f32 	%f3073, [%rd98+84];
	add.f32 	%f3074, %f3072, %f3073;
	st.f32 	[%rd98+84], %f3074;
	ld.f32 	%f3075, [%rd54+88];
	ld.f32 	%f3076, [%rd98+88];
	add.f32 	%f3077, %f3075, %f3076;
	st.f32 	[%rd98+88], %f3077;
	ld.f32 	%f3078, [%rd54+92];
	ld.f32 	%f3079, [%rd98+92];
	add.f32 	%f3080, %f3078, %f3079;
	st.f32 	[%rd98+92], %f3080;
	ld.f32 	%f3081, [%rd54+96];
	ld.f32 	%f3082, [%rd98+96];
	add.f32 	%f3083, %f3081, %f3082;
	st.f32 	[%rd98+96], %f3083;
	ld.f32 	%f3084, [%rd54+100];
	ld.f32 	%f3085, [%rd98+100];
	add.f32 	%f3086, %f3084, %f3085;
	st.f32 	[%rd98+100], %f3086;
	ld.f32 	%f3087, [%rd54+104];
	ld.f32 	%f3088, [%rd98+104];
	add.f32 	%f3089, %f3087, %f3088;
	st.f32 	[%rd98+104], %f3089;
	ld.f32 	%f3090, [%rd54+108];
	ld.f32 	%f3091, [%rd98+108];
	add.f32 	%f3092, %f3090, %f3091;
	st.f32 	[%rd98+108], %f3092;
	ld.f32 	%f3093, [%rd54+112];
	ld.f32 	%f3094, [%rd98+112];
	add.f32 	%f3095, %f3093, %f3094;
	st.f32 	[%rd98+112], %f3095;
	ld.f32 	%f3096, [%rd54+116];
	ld.f32 	%f3097, [%rd98+116];
	add.f32 	%f3098, %f3096, %f3097;
	st.f32 	[%rd98+116], %f3098;
	ld.f32 	%f3099, [%rd54+120];
	ld.f32 	%f3100, [%rd98+120];
	add.f32 	%f3101, %f3099, %f3100;
	st.f32 	[%rd98+120], %f3101;
	ld.f32 	%f3102, [%rd54+124];
	ld.f32 	%f3103, [%rd98+124];
	add.f32 	%f3104, %f3102, %f3103;
	st.f32 	[%rd98+124], %f3104;
	ld.f32 	%f3105, [%rd54+128];
	ld.f32 	%f3106, [%rd98+128];
	add.f32 	%f3107, %f3105, %f3106;
	st.f32 	[%rd98+128], %f3107;
	ld.f32 	%f3108, [%rd54+132];
	ld.f32 	%f3109, [%rd98+132];
	add.f32 	%f3110, %f3108, %f3109;
	st.f32 	[%rd98+132], %f3110;
	ld.f32 	%f3111, [%rd54+136];
	ld.f32 	%f3112, [%rd98+136];
	add.f32 	%f3113, %f3111, %f3112;
	st.f32 	[%rd98+136], %f3113;
	ld.f32 	%f3114, [%rd54+140];
	ld.f32 	%f3115, [%rd98+140];
	add.f32 	%f3116, %f3114, %f3115;
	st.f32 	[%rd98+140], %f3116;
	ld.f32 	%f3117, [%rd54+144];
	ld.f32 	%f3118, [%rd98+144];
	add.f32 	%f3119, %f3117, %f3118;
	st.f32 	[%rd98+144], %f3119;
	ld.f32 	%f3120, [%rd54+148];
	ld.f32 	%f3121, [%rd98+148];
	add.f32 	%f3122, %f3120, %f3121;
	st.f32 	[%rd98+148], %f3122;
	ld.f32 	%f3123, [%rd54+152];
	ld.f32 	%f3124, [%rd98+152];
	add.f32 	%f3125, %f3123, %f3124;
	st.f32 	[%rd98+152], %f3125;
	ld.f32 	%f3126, [%rd54+156];
	ld.f32 	%f3127, [%rd98+156];
	add.f32 	%f3128, %f3126, %f3127;
	st.f32 	[%rd98+156], %f3128;
	ld.f32 	%f3129, [%rd54+160];
	ld.f32 	%f3130, [%rd98+160];
	add.f32 	%f3131, %f3129, %f3130;
	st.f32 	[%rd98+160], %f3131;
	ld.f32 	%f3132, [%rd54+164];
	ld.f32 	%f3133, [%rd98+164];
	add.f32 	%f3134, %f3132, %f3133;
	st.f32 	[%rd98+164], %f3134;
	ld.f32 	%f3135, [%rd54+168];
	ld.f32 	%f3136, [%rd98+168];
	add.f32 	%f3137, %f3135, %f3136;
	st.f32 	[%rd98+168], %f3137;
	ld.f32 	%f3138, [%rd54+172];
	ld.f32 	%f3139, [%rd98+172];
	add.f32 	%f3140, %f3138, %f3139;
	st.f32 	[%rd98+172], %f3140;
	ld.f32 	%f3141, [%rd54+176];
	ld.f32 	%f3142, [%rd98+176];
	add.f32 	%f3143, %f3141, %f3142;
	st.f32 	[%rd98+176], %f3143;
	ld.f32 	%f3144, [%rd54+180];
	ld.f32 	%f3145, [%rd98+180];
	add.f32 	%f3146, %f3144, %f3145;
	st.f32 	[%rd98+180], %f3146;
	ld.f32 	%f3147, [%rd54+184];
	ld.f32 	%f3148, [%rd98+184];
	add.f32 	%f3149, %f3147, %f3148;
	st.f32 	[%rd98+184], %f3149;
	ld.f32 	%f3150, [%rd54+188];
	ld.f32 	%f3151, [%rd98+188];
	add.f32 	%f3152, %f3150, %f3151;
	st.f32 	[%rd98+188], %f3152;
	ld.f32 	%f3153, [%rd54+192];
	ld.f32 	%f3154, [%rd98+192];
	add.f32 	%f3155, %f3153, %f3154;
	st.f32 	[%rd98+192], %f3155;
	ld.f32 	%f3156, [%rd54+196];
	ld.f32 	%f3157, [%rd98+196];
	add.f32 	%f3158, %f3156, %f3157;
	st.f32 	[%rd98+196], %f3158;
	ld.f32 	%f3159, [%rd54+200];
	ld.f32 	%f3160, [%rd98+200];
	add.f32 	%f3161, %f3159, %f3160;
	st.f32 	[%rd98+200], %f3161;
	ld.f32 	%f3162, [%rd54+204];
	ld.f32 	%f3163, [%rd98+204];
	add.f32 	%f3164, %f3162, %f3163;
	st.f32 	[%rd98+204], %f3164;
	ld.f32 	%f3165, [%rd54+208];
	ld.f32 	%f3166, [%rd98+208];
	add.f32 	%f3167, %f3165, %f3166;
	st.f32 	[%rd98+208], %f3167;
	ld.f32 	%f3168, [%rd54+212];
	ld.f32 	%f3169, [%rd98+212];
	add.f32 	%f3170, %f3168, %f3169;
	st.f32 	[%rd98+212], %f3170;
	ld.f32 	%f3171, [%rd54+216];
	ld.f32 	%f3172, [%rd98+216];
	add.f32 	%f3173, %f3171, %f3172;
	st.f32 	[%rd98+216], %f3173;
	ld.f32 	%f3174, [%rd54+220];
	ld.f32 	%f3175, [%rd98+220];
	add.f32 	%f3176, %f3174, %f3175;
	st.f32 	[%rd98+220], %f3176;
	ld.f32 	%f3177, [%rd54+224];
	ld.f32 	%f3178, [%rd98+224];
	add.f32 	%f3179, %f3177, %f3178;
	st.f32 	[%rd98+224], %f3179;
	ld.f32 	%f3180, [%rd54+228];
	ld.f32 	%f3181, [%rd98+228];
	add.f32 	%f3182, %f3180, %f3181;
	st.f32 	[%rd98+228], %f3182;
	ld.f32 	%f3183, [%rd54+232];
	ld.f32 	%f3184, [%rd98+232];
	add.f32 	%f3185, %f3183, %f3184;
	st.f32 	[%rd98+232], %f3185;
	ld.f32 	%f3186, [%rd54+236];
	ld.f32 	%f3187, [%rd98+236];
	add.f32 	%f3188, %f3186, %f3187;
	st.f32 	[%rd98+236], %f3188;
	ld.f32 	%f3189, [%rd54+240];
	ld.f32 	%f3190, [%rd98+240];
	add.f32 	%f3191, %f3189, %f3190;
	st.f32 	[%rd98+240], %f3191;
	ld.f32 	%f3192, [%rd54+244];
	ld.f32 	%f3193, [%rd98+244];
	add.f32 	%f3194, %f3192, %f3193;
	st.f32 	[%rd98+244], %f3194;
	ld.f32 	%f3195, [%rd54+248];
	ld.f32 	%f3196, [%rd98+248];
	add.f32 	%f3197, %f3195, %f3196;
	st.f32 	[%rd98+248], %f3197;
	ld.f32 	%f3198, [%rd54+252];
	ld.f32 	%f3199, [%rd98+252];
	add.f32 	%f3200, %f3198, %f3199;
	st.f32 	[%rd98+252], %f3200;
$L__BB17_57:
	mov.b32 	%r99, 8;
	mov.b32 	%r100, 31;
	mov.b32 	%r101, -1;
	// begin inline asm
	shfl.sync.down.b32 %r92, %r63, %r99, %r100, %r101;
	// end inline asm
	// begin inline asm
	shfl.sync.down.b32 %r97, %r68, %r99, %r100, %r101;
	// end inline asm
	setp.gt.s32 	%p12, %r61, 23;
	@%p12 bra 	$L__BB17_59;
	mov.b64 	%rd55, {%r92, %r97};
	ld.f32 	%f3201, [%rd55];
	ld.f32 	%f3202, [%rd98];
	add.f32 	%f3203, %f3201, %f3202;
	st.f32 	[%rd98], %f3203;
	ld.f32 	%f3204, [%rd55+4];
	ld.f32 	%f3205, [%rd98+4];
	add.f32 	%f3206, %f3204, %f3205;
	st.f32 	[%rd98+4], %f3206;
	ld.f32 	%f3207, [%rd55+8];
	ld.f32 	%f3208, [%rd98+8];
	add.f32 	%f3209, %f3207, %f3208;
	st.f32 	[%rd98+8], %f3209;
	ld.f32 	%f3210, [%rd55+12];
	ld.f32 	%f3211, [%rd98+12];
	add.f32 	%f3212, %f3210, %f3211;
	st.f32 	[%rd98+12], %f3212;
	ld.f32 	%f3213, [%rd55+16];
	ld.f32 	%f3214, [%rd98+16];
	add.f32 	%f3215, %f3213, %f3214;
	st.f32 	[%rd98+16], %f3215;
	ld.f32 	%f3216, [%rd55+20];
	ld.f32 	%f3217, [%rd98+20];
	add.f32 	%f3218, %f3216, %f3217;
	st.f32 	[%rd98+20], %f3218;
	ld.f32 	%f3219, [%rd55+24];
	ld.f32 	%f3220, [%rd98+24];
	add.f32 	%f3221, %f3219, %f3220;
	st.f32 	[%rd98+24], %f3221;
	ld.f32 	%f3222, [%rd55+28];
	ld.f32 	%f3223, [%rd98+28];
	add.f32 	%f3224, %f3222, %f3223;
	st.f32 	[%rd98+28], %f3224;
	ld.f32 	%f3225, [%rd55+32];
	ld.f32 	%f3226, [%rd98+32];
	add.f32 	%f3227, %f3225, %f3226;
	st.f32 	[%rd98+32], %f3227;
	ld.f32 	%f3228, [%rd55+36];
	ld.f32 	%f3229, [%rd98+36];
	add.f32 	%f3230, %f3228, %f3229;
	st.f32 	[%rd98+36], %f3230;
	ld.f32 	%f3231, [%rd55+40];
	ld.f32 	%f3232, [%rd98+40];
	add.f32 	%f3233, %f3231, %f3232;
	st.f32 	[%rd98+40], %f3233;
	ld.f32 	%f3234, [%rd55+44];
	ld.f32 	%f3235, [%rd98+44];
	add.f32 	%f3236, %f3234, %f3235;
	st.f32 	[%rd98+44], %f3236;
	ld.f32 	%f3237, [%rd55+48];
	ld.f32 	%f3238, [%rd98+48];
	add.f32 	%f3239, %f3237, %f3238;
	st.f32 	[%rd98+48], %f3239;
	ld.f32 	%f3240, [%rd55+52];
	ld.f32 	%f3241, [%rd98+52];
	add.f32 	%f3242, %f3240, %f3241;
	st.f32 	[%rd98+52], %f3242;
	ld.f32 	%f3243, [%rd55+56];
	ld.f32 	%f3244, [%rd98+56];
	add.f32 	%f3245, %f3243, %f3244;
	st.f32 	[%rd98+56], %f3245;
	ld.f32 	%f3246, [%rd55+60];
	ld.f32 	%f3247, [%rd98+60];
	add.f32 	%f3248, %f3246, %f3247;
	st.f32 	[%rd98+60], %f3248;
	ld.f32 	%f3249, [%rd55+64];
	ld.f32 	%f3250, [%rd98+64];
	add.f32 	%f3251, %f3249, %f3250;
	st.f32 	[%rd98+64], %f3251;
	ld.f32 	%f3252, [%rd55+68];
	ld.f32 	%f3253, [%rd98+68];
	add.f32 	%f3254, %f3252, %f3253;
	st.f32 	[%rd98+68], %f3254;
	ld.f32 	%f3255, [%rd55+72];
	ld.f32 	%f3256, [%rd98+72];
	add.f32 	%f3257, %f3255, %f3256;
	st.f32 	[%rd98+72], %f3257;
	ld.f32 	%f3258, [%rd55+76];
	ld.f32 	%f3259, [%rd98+76];
	add.f32 	%f3260, %f3258, %f3259;
	st.f32 	[%rd98+76], %f3260;
	ld.f32 	%f3261, [%rd55+80];
	ld.f32 	%f3262, [%rd98+80];
	add.f32 	%f3263, %f3261, %f3262;
	st.f32 	[%rd98+80], %f3263;
	ld.f32 	%f3264, [%rd55+84];
	ld.f32 	%f3265, [%rd98+84];
	add.f32 	%f3266, %f3264, %f3265;
	st.f32 	[%rd98+84], %f3266;
	ld.f32 	%f3267, [%rd55+88];
	ld.f32 	%f3268, [%rd98+88];
	add.f32 	%f3269, %f3267, %f3268;
	st.f32 	[%rd98+88], %f3269;
	ld.f32 	%f3270, [%rd55+92];
	ld.f32 	%f3271, [%rd98+92];
	add.f32 	%f3272, %f3270, %f3271;
	st.f32 	[%rd98+92], %f3272;
	ld.f32 	%f3273, [%rd55+96];
	ld.f32 	%f3274, [%rd98+96];
	add.f32 	%f3275, %f3273, %f3274;
	st.f32 	[%rd98+96], %f3275;
	ld.f32 	%f3276, [%rd55+100];
	ld.f32 	%f3277, [%rd98+100];
	add.f32 	%f3278, %f3276, %f3277;
	st.f32 	[%rd98+100], %f3278;
	ld.f32 	%f3279, [%rd55+104];
	ld.f32 	%f3280, [%rd98+104];
	add.f32 	%f3281, %f3279, %f3280;
	st.f32 	[%rd98+104], %f3281;
	ld.f32 	%f3282, [%rd55+108];
	ld.f32 	%f3283, [%rd98+108];
	add.f32 	%f3284, %f3282, %f3283;
	st.f32 	[%rd98+108], %f3284;
	ld.f32 	%f3285, [%rd55+112];
	ld.f32 	%f3286, [%rd98+112];
	add.f32 	%f3287, %f3285, %f3286;
	st.f32 	[%rd98+112], %f3287;
	ld.f32 	%f3288, [%rd55+116];
	ld.f32 	%f3289, [%rd98+116];
	add.f32 	%f3290, %f3288, %f3289;
	st.f32 	[%rd98+116], %f3290;
	ld.f32 	%f3291, [%rd55+120];
	ld.f32 	%f3292, [%rd98+120];
	add.f32 	%f3293, %f3291, %f3292;
	st.f32 	[%rd98+120], %f3293;
	ld.f32 	%f3294, [%rd55+124];
	ld.f32 	%f3295, [%rd98+124];
	add.f32 	%f3296, %f3294, %f3295;
	st.f32 	[%rd98+124], %f3296;
	ld.f32 	%f3297, [%rd55+128];
	ld.f32 	%f3298, [%rd98+128];
	add.f32 	%f3299, %f3297, %f3298;
	st.f32 	[%rd98+128], %f3299;
	ld.f32 	%f3300, [%rd55+132];
	ld.f32 	%f3301, [%rd98+132];
	add.f32 	%f3302, %f3300, %f3301;
	st.f32 	[%rd98+132], %f3302;
	ld.f32 	%f3303, [%rd55+136];
	ld.f32 	%f3304, [%rd98+136];
	add.f32 	%f3305, %f3303, %f3304;
	st.f32 	[%rd98+136], %f3305;
	ld.f32 	%f3306, [%rd55+140];
	ld.f32 	%f3307, [%rd98+140];
	add.f32 	%f3308, %f3306, %f3307;
	st.f32 	[%rd98+140], %f3308;
	ld.f32 	%f3309, [%rd55+144];
	ld.f32 	%f3310, [%rd98+144];
	add.f32 	%f3311, %f3309, %f3310;
	st.f32 	[%rd98+144], %f3311;
	ld.f32 	%f3312, [%rd55+148];
	ld.f32 	%f3313, [%rd98+148];
	add.f32 	%f3314, %f3312, %f3313;
	st.f32 	[%rd98+148], %f3314;
	ld.f32 	%f3315, [%rd55+152];
	ld.f32 	%f3316, [%rd98+152];
	add.f32 	%f3317, %f3315, %f3316;
	st.f32 	[%rd98+152], %f3317;
	ld.f32 	%f3318, [%rd55+156];
	ld.f32 	%f3319, [%rd98+156];
	add.f32 	%f3320, %f3318, %f3319;
	st.f32 	[%rd98+156], %f3320;
	ld.f32 	%f3321, [%rd55+160];
	ld.f32 	%f3322, [%rd98+160];
	add.f32 	%f3323, %f3321, %f3322;
	st.f32 	[%rd98+160], %f3323;
	ld.f32 	%f3324, [%rd55+164];
	ld.f32 	%f3325, [%rd98+164];
	add.f32 	%f3326, %f3324, %f3325;
	st.f32 	[%rd98+164], %f3326;
	ld.f32 	%f3327, [%rd55+168];
	ld.f32 	%f3328, [%rd98+168];
	add.f32 	%f3329, %f3327, %f3328;
	st.f32 	[%rd98+168], %f3329;
	ld.f32 	%f3330, [%rd55+172];
	ld.f32 	%f3331, [%rd98+172];
	add.f32 	%f3332, %f3330, %f3331;
	st.f32 	[%rd98+172], %f3332;
	ld.f32 	%f3333, [%rd55+176];
	ld.f32 	%f3334, [%rd98+176];
	add.f32 	%f3335, %f3333, %f3334;
	st.f32 	[%rd98+176], %f3335;
	ld.f32 	%f3336, [%rd55+180];
	ld.f32 	%f3337, [%rd98+180];
	add.f32 	%f3338, %f3336, %f3337;
	st.f32 	[%rd98+180], %f3338;
	ld.f32 	%f3339, [%rd55+184];
	ld.f32 	%f3340, [%rd98+184];
	add.f32 	%f3341, %f3339, %f3340;
	st.f32 	[%rd98+184], %f3341;
	ld.f32 	%f3342, [%rd55+188];
	ld.f32 	%f3343, [%rd98+188];
	add.f32 	%f3344, %f3342, %f3343;
	st.f32 	[%rd98+188], %f3344;
	ld.f32 	%f3345, [%rd55+192];
	ld.f32 	%f3346, [%rd98+192];
	add.f32 	%f3347, %f3345, %f3346;
	st.f32 	[%rd98+192], %f3347;
	ld.f32 	%f3348, [%rd55+196];
	ld.f32 	%f3349, [%rd98+196];
	add.f32 	%f3350, %f3348, %f3349;
	st.f32 	[%rd98+196], %f3350;
	ld.f32 	%f3351, [%rd55+200];
	ld.f32 	%f3352, [%rd98+200];
	add.f32 	%f3353, %f3351, %f3352;
	st.f32 	[%rd98+200], %f3353;
	ld.f32 	%f3354, [%rd55+204];
	ld.f32 	%f3355, [%rd98+204];
	add.f32 	%f3356, %f3354, %f3355;
	st.f32 	[%rd98+204], %f3356;
	ld.f32 	%f3357, [%rd55+208];
	ld.f32 	%f3358, [%rd98+208];
	add.f32 	%f3359, %f3357, %f3358;
	st.f32 	[%rd98+208], %f3359;
	ld.f32 	%f3360, [%rd55+212];
	ld.f32 	%f3361, [%rd98+212];
	add.f32 	%f3362, %f3360, %f3361;
	st.f32 	[%rd98+212], %f3362;
	ld.f32 	%f3363, [%rd55+216];
	ld.f32 	%f3364, [%rd98+216];
	add.f32 	%f3365, %f3363, %f3364;
	st.f32 	[%rd98+216], %f3365;
	ld.f32 	%f3366, [%rd55+220];
	ld.f32 	%f3367, [%rd98+220];
	add.f32 	%f3368, %f3366, %f3367;
	st.f32 	[%rd98+220], %f3368;
	ld.f32 	%f3369, [%rd55+224];
	ld.f32 	%f3370, [%rd98+224];
	add.f32 	%f3371, %f3369, %f3370;
	st.f32 	[%rd98+224], %f3371;
	ld.f32 	%f3372, [%rd55+228];
	ld.f32 	%f3373, [%rd98+228];
	add.f32 	%f3374, %f3372, %f3373;
	st.f32 	[%rd98+228], %f3374;
	ld.f32 	%f3375, [%rd55+232];
	ld.f32 	%f3376, [%rd98+232];
	add.f32 	%f3377, %f3375, %f3376;
	st.f32 	[%rd98+232], %f3377;
	ld.f32 	%f3378, [%rd55+236];
	ld.f32 	%f3379, [%rd98+236];
	add.f32 	%f3380, %f3378, %f3379;
	st.f32 	[%rd98+236], %f3380;
	ld.f32 	%f3381, [%rd55+240];
	ld.f32 	%f3382, [%rd98+240];
	add.f32 	%f3383, %f3381, %f3382;
	st.f32 	[%rd98+240], %f3383;
	ld.f32 	%f3384, [%rd55+244];
	ld.f32 	%f3385, [%rd98+244];
	add.f32 	%f3386, %f3384, %f3385;
	st.f32 	[%rd98+244], %f3386;
	ld.f32 	%f3387, [%rd55+248];
	ld.f32 	%f3388, [%rd98+248];
	add.f32 	%f3389, %f3387, %f3388;
	st.f32 	[%rd98+248], %f3389;
	ld.f32 	%f3390, [%rd55+252];
	ld.f32 	%f3391, [%rd98+252];
	add.f32 	%f3392, %f3390, %f3391;
	st.f32 	[%rd98+252], %f3392;
$L__BB17_59:
	mov.b32 	%r109, 16;
	mov.b32 	%r110, 31;
	mov.b32 	%r111, -1;
	// begin inline asm
	shfl.sync.down.b32 %r102, %r63, %r109, %r110, %r111;
	// end inline asm
	// begin inline asm
	shfl.sync.down.b32 %r107, %r68, %r109, %r110, %r111;
	// end inline asm
	setp.gt.s32 	%p13, %r61, 15;
	@%p13 bra 	$L__BB17_62;
	mov.b64 	%rd56, {%r102, %r107};
	ld.f32 	%f3393, [%rd56];
	ld.f32 	%f3394, [%rd98];
	add.f32 	%f3395, %f3393, %f3394;
	st.f32 	[%rd98], %f3395;
	ld.f32 	%f3396, [%rd56+4];
	ld.f32 	%f3397, [%rd98+4];
	add.f32 	%f3398, %f3396, %f3397;
	st.f32 	[%rd98+4], %f3398;
	ld.f32 	%f3399, [%rd56+8];
	ld.f32 	%f3400, [%rd98+8];
	add.f32 	%f3401, %f3399, %f3400;
	st.f32 	[%rd98+8], %f3401;
	ld.f32 	%f3402, [%rd56+12];
	ld.f32 	%f3403, [%rd98+12];
	add.f32 	%f3404, %f3402, %f3403;
	st.f32 	[%rd98+12], %f3404;
	ld.f32 	%f3405, [%rd56+16];
	ld.f32 	%f3406, [%rd98+16];
	add.f32 	%f3407, %f3405, %f3406;
	st.f32 	[%rd98+16], %f3407;
	ld.f32 	%f3408, [%rd56+20];
	ld.f32 	%f3409, [%rd98+20];
	add.f32 	%f3410, %f3408, %f3409;
	st.f32 	[%rd98+20], %f3410;
	ld.f32 	%f3411, [%rd56+24];
	ld.f32 	%f3412, [%rd98+24];
	add.f32 	%f3413, %f3411, %f3412;
	st.f32 	[%rd98+24], %f3413;
	ld.f32 	%f3414, [%rd56+28];
	ld.f32 	%f3415, [%rd98+28];
	add.f32 	%f3416, %f3414, %f3415;
	st.f32 	[%rd98+28], %f3416;
	ld.f32 	%f3417, [%rd56+32];
	ld.f32 	%f3418, [%rd98+32];
	add.f32 	%f3419, %f3417, %f3418;
	st.f32 	[%rd98+32], %f3419;
	ld.f32 	%f3420, [%rd56+36];
	ld.f32 	%f3421, [%rd98+36];
	add.f32 	%f3422, %f3420, %f3421;
	st.f32 	[%rd98+36], %f3422;
	ld.f32 	%f3423, [%rd56+40];
	ld.f32 	%f3424, [%rd98+40];
	add.f32 	%f3425, %f3423, %f3424;
	st.f32 	[%rd98+40], %f3425;
	ld.f32 	%f3426, [%rd56+44];
	ld.f32 	%f3427, [%rd98+44];
	add.f32 	%f3428, %f3426, %f3427;
	st.f32 	[%rd98+44], %f3428;
	ld.f32 	%f3429, [%rd56+48];
	ld.f32 	%f3430, [%rd98+48];
	add.f32 	%f3431, %f3429, %f3430;
	st.f32 	[%rd98+48], %f3431;
	ld.f32 	%f3432, [%rd56+52];
	ld.f32 	%f3433, [%rd98+52];
	add.f32 	%f3434, %f3432, %f3433;
	st.f32 	[%rd98+52], %f3434;
	ld.f32 	%f3435, [%rd56+56];
	ld.f32 	%f3436, [%rd98+56];
	add.f32 	%f3437, %f3435, %f3436;
	st.f32 	[%rd98+56], %f3437;
	ld.f32 	%f3438, [%rd56+60];
	ld.f32 	%f3439, [%rd98+60];
	add.f32 	%f3440, %f3438, %f3439;
	st.f32 	[%rd98+60], %f3440;
	ld.f32 	%f3441, [%rd56+64];
	ld.f32 	%f3442, [%rd98+64];
	add.f32 	%f3443, %f3441, %f3442;
	st.f32 	[%rd98+64], %f3443;
	ld.f32 	%f3444, [%rd56+68];
	ld.f32 	%f3445, [%rd98+68];
	add.f32 	%f3446, %f3444, %f3445;
	st.f32 	[%rd98+68], %f3446;
	ld.f32 	%f3447, [%rd56+72];
	ld.f32 	%f3448, [%rd98+72];
	add.f32 	%f3449, %f3447, %f3448;
	st.f32 	[%rd98+72], %f3449;
	ld.f32 	%f3450, [%rd56+76];
	ld.f32 	%f3451, [%rd98+76];
	add.f32 	%f3452, %f3450, %f3451;
	st.f32 	[%rd98+76], %f3452;
	ld.f32 	%f3453, [%rd56+80];
	ld.f32 	%f3454, [%rd98+80];
	add.f32 	%f3455, %f3453, %f3454;
	st.f32 	[%rd98+80], %f3455;
	ld.f32 	%f3456, [%rd56+84];
	ld.f32 	%f3457, [%rd98+84];
	add.f32 	%f3458, %f3456, %f3457;
	st.f32 	[%rd98+84], %f3458;
	ld.f32 	%f3459, [%rd56+88];
	ld.f32 	%f3460, [%rd98+88];
	add.f32 	%f3461, %f3459, %f3460;
	st.f32 	[%rd98+88], %f3461;
	ld.f32 	%f3462, [%rd56+92];
	ld.f32 	%f3463, [%rd98+92];
	add.f32 	%f3464, %f3462, %f3463;
	st.f32 	[%rd98+92], %f3464;
	ld.f32 	%f3465, [%rd56+96];
	ld.f32 	%f3466, [%rd98+96];
	add.f32 	%f3467, %f3465, %f3466;
	st.f32 	[%rd98+96], %f3467;
	ld.f32 	%f3468, [%rd56+100];
	ld.f32 	%f3469, [%rd98+100];
	add.f32 	%f3470, %f3468, %f3469;
	st.f32 	[%rd98+100], %f3470;
	ld.f32 	%f3471, [%rd56+104];
	ld.f32 	%f3472, [%rd98+104];
	add.f32 	%f3473, %f3471, %f3472;
	st.f32 	[%rd98+104], %f3473;
	ld.f32 	%f3474, [%rd56+108];
	ld.f32 	%f3475, [%rd98+108];
	add.f32 	%f3476, %f3474, %f3475;
	st.f32 	[%rd98+108], %f3476;
	ld.f32 	%f3477, [%rd56+112];
	ld.f32 	%f3478, [%rd98+112];
	add.f32 	%f3479, %f3477, %f3478;
	st.f32 	[%rd98+112], %f3479;
	ld.f32 	%f3480, [%rd56+116];
	ld.f32 	%f3481, [%rd98+116];
	add.f32 	%f3482, %f3480, %f3481;
	st.f32 	[%rd98+116], %f3482;
	ld.f32 	%f3483, [%rd56+120];
	ld.f32 	%f3484, [%rd98+120];
	add.f32 	%f3485, %f3483, %f3484;
	st.f32 	[%rd98+120], %f3485;
	ld.f32 	%f3486, [%rd56+124];
	ld.f32 	%f3487, [%rd98+124];
	add.f32 	%f3488, %f3486, %f3487;
	st.f32 	[%rd98+124], %f3488;
	ld.f32 	%f3489, [%rd56+128];
	ld.f32 	%f3490, [%rd98+128];
	add.f32 	%f3491, %f3489, %f3490;
	st.f32 	[%rd98+128], %f3491;
	ld.f32 	%f3492, [%rd56+132];
	ld.f32 	%f3493, [%rd98+132];
	add.f32 	%f3494, %f3492, %f3493;
	st.f32 	[%rd98+132], %f3494;
	ld.f32 	%f3495, [%rd56+136];
	ld.f32 	%f3496, [%rd98+136];
	add.f32 	%f3497, %f3495, %f3496;
	st.f32 	[%rd98+136], %f3497;
	ld.f32 	%f3498, [%rd56+140];
	ld.f32 	%f3499, [%rd98+140];
	add.f32 	%f3500, %f3498, %f3499;
	st.f32 	[%rd98+140], %f3500;
	ld.f32 	%f3501, [%rd56+144];
	ld.f32 	%f3502, [%rd98+144];
	add.f32 	%f3503, %f3501, %f3502;
	st.f32 	[%rd98+144], %f3503;
	ld.f32 	%f3504, [%rd56+148];
	ld.f32 	%f3505, [%rd98+148];
	add.f32 	%f3506, %f3504, %f3505;
	st.f32 	[%rd98+148], %f3506;
	ld.f32 	%f3507, [%rd56+152];
	ld.f32 	%f3508, [%rd98+152];
	add.f32 	%f3509, %f3507, %f3508;
	st.f32 	[%rd98+152], %f3509;
	ld.f32 	%f3510, [%rd56+156];
	ld.f32 	%f3511, [%rd98+156];
	add.f32 	%f3512, %f3510, %f3511;
	st.f32 	[%rd98+156], %f3512;
	ld.f32 	%f3513, [%rd56+160];
	ld.f32 	%f3514, [%rd98+160];
	add.f32 	%f3515, %f3513, %f3514;
	st.f32 	[%rd98+160], %f3515;
	ld.f32 	%f3516, [%rd56+164];
	ld.f32 	%f3517, [%rd98+164];
	add.f32 	%f3518, %f3516, %f3517;
	st.f32 	[%rd98+164], %f3518;
	ld.f32 	%f3519, [%rd56+168];
	ld.f32 	%f3520, [%rd98+168];
	add.f32 	%f3521, %f3519, %f3520;
	st.f32 	[%rd98+168], %f3521;
	ld.f32 	%f3522, [%rd56+172];
	ld.f32 	%f3523, [%rd98+172];
	add.f32 	%f3524, %f3522, %f3523;
	st.f32 	[%rd98+172], %f3524;
	ld.f32 	%f3525, [%rd56+176];
	ld.f32 	%f3526, [%rd98+176];
	add.f32 	%f3527, %f3525, %f3526;
	st.f32 	[%rd98+176], %f3527;
	ld.f32 	%f3528, [%rd56+180];
	ld.f32 	%f3529, [%rd98+180];
	add.f32 	%f3530, %f3528, %f3529;
	st.f32 	[%rd98+180], %f3530;
	ld.f32 	%f3531, [%rd56+184];
	ld.f32 	%f3532, [%rd98+184];
	add.f32 	%f3533, %f3531, %f3532;
	st.f32 	[%rd98+184], %f3533;
	ld.f32 	%f3534, [%rd56+188];
	ld.f32 	%f3535, [%rd98+188];
	add.f32 	%f3536, %f3534, %f3535;
	st.f32 	[%rd98+188], %f3536;
	ld.f32 	%f3537, [%rd56+192];
	ld.f32 	%f3538, [%rd98+192];
	add.f32 	%f3539, %f3537, %f3538;
	st.f32 	[%rd98+192], %f3539;
	ld.f32 	%f3540, [%rd56+196];
	ld.f32 	%f3541, [%rd98+196];
	add.f32 	%f3542, %f3540, %f3541;
	st.f32 	[%rd98+196], %f3542;
	ld.f32 	%f3543, [%rd56+200];
	ld.f32 	%f3544, [%rd98+200];
	add.f32 	%f3545, %f3543, %f3544;
	st.f32 	[%rd98+200], %f3545;
	ld.f32 	%f3546, [%rd56+204];
	ld.f32 	%f3547, [%rd98+204];
	add.f32 	%f3548, %f3546, %f3547;
	st.f32 	[%rd98+204], %f3548;
	ld.f32 	%f3549, [%rd56+208];
	ld.f32 	%f3550, [%rd98+208];
	add.f32 	%f3551, %f3549, %f3550;
	st.f32 	[%rd98+208], %f3551;
	ld.f32 	%f3552, [%rd56+212];
	ld.f32 	%f3553, [%rd98+212];
	add.f32 	%f3554, %f3552, %f3553;
	st.f32 	[%rd98+212], %f3554;
	ld.f32 	%f3555, [%rd56+216];
	ld.f32 	%f3556, [%rd98+216];
	add.f32 	%f3557, %f3555, %f3556;
	st.f32 	[%rd98+216], %f3557;
	ld.f32 	%f3558, [%rd56+220];
	ld.f32 	%f3559, [%rd98+220];
	add.f32 	%f3560, %f3558, %f3559;
	st.f32 	[%rd98+220], %f3560;
	ld.f32 	%f3561, [%rd56+224];
	ld.f32 	%f3562, [%rd98+224];
	add.f32 	%f3563, %f3561, %f3562;
	st.f32 	[%rd98+224], %f3563;
	ld.f32 	%f3564, [%rd56+228];
	ld.f32 	%f3565, [%rd98+228];
	add.f32 	%f3566, %f3564, %f3565;
	st.f32 	[%rd98+228], %f3566;
	ld.f32 	%f3567, [%rd56+232];
	ld.f32 	%f3568, [%rd98+232];
	add.f32 	%f3569, %f3567, %f3568;
	st.f32 	[%rd98+232], %f3569;
	ld.f32 	%f3570, [%rd56+236];
	ld.f32 	%f3571, [%rd98+236];
	add.f32 	%f3572, %f3570, %f3571;
	st.f32 	[%rd98+236], %f3572;
	ld.f32 	%f3573, [%rd56+240];
	ld.f32 	%f3574, [%rd98+240];
	add.f32 	%f3575, %f3573, %f3574;
	st.f32 	[%rd98+240], %f3575;
	ld.f32 	%f3576, [%rd56+244];
	ld.f32 	%f3577, [%rd98+244];
	add.f32 	%f3578, %f3576, %f3577;
	st.f32 	[%rd98+244], %f3578;
	ld.f32 	%f3579, [%rd56+248];
	ld.f32 	%f3580, [%rd98+248];
	add.f32 	%f3581, %f3579, %f3580;
	st.f32 	[%rd98+248], %f3581;
	ld.f32 	%f3582, [%rd56+252];
	ld.f32 	%f3583, [%rd98+252];
	add.f32 	%f3584, %f3582, %f3583;
	st.f32 	[%rd98+252], %f3584;
	setp.ne.s32 	%p14, %r61, 0;
	@%p14 bra 	$L__BB17_62;
	shr.u32 	%r112, %r33, 2;
	and.b32  	%r113, %r112, 248;
	mov.u32 	%r114, _ZZN3cub18CUB_300001_SM_10006detail6reduce28DeviceReduceSingleTileKernelINS2_10policy_hubIPfy9sum_deltaE10Policy1000EPS5_S9_iS6_S5_S5_N4cuda3std3__410__identityEEEvT0_T1_T2_T3_T4_T6_E12temp_storage;
	add.s32 	%r115, %r114, %r113;
	st.shared.u64 	[%r115+8], %rd98;
$L__BB17_62:
	bar.sync 	0;
	setp.ne.s32 	%p15, %r33, 0;
	@%p15 bra 	$L__BB17_64;
	ld.shared.u64 	%rd57, [_ZZN3cub18CUB_300001_SM_10006detail6reduce28DeviceReduceSingleTileKernelINS2_10policy_hubIPfy9sum_deltaE10Policy1000EPS5_S9_iS6_S5_S5_N4cuda3std3__410__identityEEEvT0_T1_T2_T3_T4_T6_E12temp_storage+16];
	ld.f32 	%f3585, [%rd57];
	ld.f32 	%f3586, [%rd98];
	add.f32 	%f3587, %f3585, %f3586;
	st.f32 	[%rd98], %f3587;
	ld.f32 	%f3588, [%rd57+4];
	ld.f32 	%f3589, [%rd98+4];
	add.f32 	%f3590, %f3588, %f3589;
	st.f32 	[%rd98+4], %f3590;
	ld.f32 	%f3591, [%rd57+8];
	ld.f32 	%f3592, [%rd98+8];
	add.f32 	%f3593, %f3591, %f3592;
	st.f32 	[%rd98+8], %f3593;
	ld.f32 	%f3594, [%rd57+12];
	ld.f32 	%f3595, [%rd98+12];
	add.f32 	%f3596, %f3594, %f3595;
	st.f32 	[%rd98+12], %f3596;
	ld.f32 	%f3597, [%rd57+16];
	ld.f32 	%f3598, [%rd98+16];
	add.f32 	%f3599, %f3597, %f3598;
	st.f32 	[%rd98+16], %f3599;
	ld.f32 	%f3600, [%rd57+20];
	ld.f32 	%f3601, [%rd98+20];
	add.f32 	%f3602, %f3600, %f3601;
	st.f32 	[%rd98+20], %f3602;
	ld.f32 	%f3603, [%rd57+24];
	ld.f32 	%f3604, [%rd98+24];
	add.f32 	%f3605, %f3603, %f3604;
	st.f32 	[%rd98+24], %f3605;
	ld.f32 	%f3606, [%rd57+28];
	ld.f32 	%f3607, [%rd98+28];
	add.f32 	%f3608, %f3606, %f3607;
	st.f32 	[%rd98+28], %f3608;
	ld.f32 	%f3609, [%rd57+32];
	ld.f32 	%f3610, [%rd98+32];
	add.f32 	%f3611, %f3609, %f3610;
	st.f32 	[%rd98+32], %f3611;
	ld.f32 	%f3612, [%rd57+36];
	ld.f32 	%f3613, [%rd98+36];
	add.f32 	%f3614, %f3612, %f3613;
	st.f32 	[%rd98+36], %f3614;
	ld.f32 	%f3615, [%rd57+40];
	ld.f32 	%f3616, [%rd98+40];
	add.f32 	%f3617, %f3615, %f3616;
	st.f32 	[%rd98+40], %f3617;
	ld.f32 	%f3618, [%rd57+44];
	ld.f32 	%f3619, [%rd98+44];
	add.f32 	%f3620, %f3618, %f3619;
	st.f32 	[%rd98+44], %f3620;
	ld.f32 	%f3621, [%rd57+48];
	ld.f32 	%f3622, [%rd98+48];
	add.f32 	%f3623, %f3621, %f3622;
	st.f32 	[%rd98+48], %f3623;
	ld.f32 	%f3624, [%rd57+52];
	ld.f32 	%f3625, [%rd98+52];
	add.f32 	%f3626, %f3624, %f3625;
	st.f32 	[%rd98+52], %f3626;
	ld.f32 	%f3627, [%rd57+56];
	ld.f32 	%f3628, [%rd98+56];
	add.f32 	%f3629, %f3627, %f3628;
	st.f32 	[%rd98+56], %f3629;
	ld.f32 	%f3630, [%rd57+60];
	ld.f32 	%f3631, [%rd98+60];
	add.f32 	%f3632, %f3630, %f3631;
	st.f32 	[%rd98+60], %f3632;
	ld.f32 	%f3633, [%rd57+64];
	ld.f32 	%f3634, [%rd98+64];
	add.f32 	%f3635, %f3633, %f3634;
	st.f32 	[%rd98+64], %f3635;
	ld.f32 	%f3636, [%rd57+68];
	ld.f32 	%f3637, [%rd98+68];
	add.f32 	%f3638, %f3636, %f3637;
	st.f32 	[%rd98+68], %f3638;
	ld.f32 	%f3639, [%rd57+72];
	ld.f32 	%f3640, [%rd98+72];
	add.f32 	%f3641, %f3639, %f3640;
	st.f32 	[%rd98+72], %f3641;
	ld.f32 	%f3642, [%rd57+76];
	ld.f32 	%f3643, [%rd98+76];
	add.f32 	%f3644, %f3642, %f3643;
	st.f32 	[%rd98+76], %f3644;
	ld.f32 	%f3645, [%rd57+80];
	ld.f32 	%f3646, [%rd98+80];
	add.f32 	%f3647, %f3645, %f3646;
	st.f32 	[%rd98+80], %f3647;
	ld.f32 	%f3648, [%rd57+84];
	ld.f32 	%f3649, [%rd98+84];
	add.f32 	%f3650, %f3648, %f3649;
	st.f32 	[%rd98+84], %f3650;
	ld.f32 	%f3651, [%rd57+88];
	ld.f32 	%f3652, [%rd98+88];
	add.f32 	%f3653, %f3651, %f3652;
	st.f32 	[%rd98+88], %f3653;
	ld.f32 	%f3654, [%rd57+92];
	ld.f32 	%f3655, [%rd98+92];
	add.f32 	%f3656, %f3654, %f3655;
	st.f32 	[%rd98+92], %f3656;
	ld.f32 	%f3657, [%rd57+96];
	ld.f32 	%f3658, [%rd98+96];
	add.f32 	%f3659, %f3657, %f3658;
	st.f32 	[%rd98+96], %f3659;
	ld.f32 	%f3660, [%rd57+100];
	ld.f32 	%f3661, [%rd98+100];
	add.f32 	%f3662, %f3660, %f3661;
	st.f32 	[%rd98+100], %f3662;
	ld.f32 	%f3663, [%rd57+104];
	ld.f32 	%f3664, [%rd98+104];
	add.f32 	%f3665, %f3663, %f3664;
	st.f32 	[%rd98+104], %f3665;
	ld.f32 	%f3666, [%rd57+108];
	ld.f32 	%f3667, [%rd98+108];
	add.f32 	%f3668, %f3666, %f3667;
	st.f32 	[%rd98+108], %f3668;
	ld.f32 	%f3669, [%rd57+112];
	ld.f32 	%f3670, [%rd98+112];
	add.f32 	%f3671, %f3669, %f3670;
	st.f32 	[%rd98+112], %f3671;
	ld.f32 	%f3672, [%rd57+116];
	ld.f32 	%f3673, [%rd98+116];
	add.f32 	%f3674, %f3672, %f3673;
	st.f32 	[%rd98+116], %f3674;
	ld.f32 	%f3675, [%rd57+120];
	ld.f32 	%f3676, [%rd98+120];
	add.f32 	%f3677, %f3675, %f3676;
	st.f32 	[%rd98+120], %f3677;
	ld.f32 	%f3678, [%rd57+124];
	ld.f32 	%f3679, [%rd98+124];
	add.f32 	%f3680, %f3678, %f3679;
	st.f32 	[%rd98+124], %f3680;
	ld.f32 	%f3681, [%rd57+128];
	ld.f32 	%f3682, [%rd98+128];
	add.f32 	%f3683, %f3681, %f3682;
	st.f32 	[%rd98+128], %f3683;
	ld.f32 	%f3684, [%rd57+132];
	ld.f32 	%f3685, [%rd98+132];
	add.f32 	%f3686, %f3684, %f3685;
	st.f32 	[%rd98+132], %f3686;
	ld.f32 	%f3687, [%rd57+136];
	ld.f32 	%f3688, [%rd98+136];
	add.f32 	%f3689, %f3687, %f3688;
	st.f32 	[%rd98+136], %f3689;
	ld.f32 	%f3690, [%rd57+140];
	ld.f32 	%f3691, [%rd98+140];
	add.f32 	%f3692, %f3690, %f3691;
	st.f32 	[%rd98+140], %f3692;
	ld.f32 	%f3693, [%rd57+144];
	ld.f32 	%f3694, [%rd98+144];
	add.f32 	%f3695, %f3693, %f3694;
	st.f32 	[%rd98+144], %f3695;
	ld.f32 	%f3696, [%rd57+148];
	ld.f32 	%f3697, [%rd98+148];
	add.f32 	%f3698, %f3696, %f3697;
	st.f32 	[%rd98+148], %f3698;
	ld.f32 	%f3699, [%rd57+152];
	ld.f32 	%f3700, [%rd98+152];
	add.f32 	%f3701, %f3699, %f3700;
	st.f32 	[%rd98+152], %f3701;
	ld.f32 	%f3702, [%rd57+156];
	ld.f32 	%f3703, [%rd98+156];
	add.f32 	%f3704, %f3702, %f3703;
	st.f32 	[%rd98+156], %f3704;
	ld.f32 	%f3705, [%rd57+160];
	ld.f32 	%f3706, [%rd98+160];
	add.f32 	%f3707, %f3705, %f3706;
	st.f32 	[%rd98+160], %f3707;
	ld.f32 	%f3708, [%rd57+164];
	ld.f32 	%f3709, [%rd98+164];
	add.f32 	%f3710, %f3708, %f3709;
	st.f32 	[%rd98+164], %f3710;
	ld.f32 	%f3711, [%rd57+168];
	ld.f32 	%f3712, [%rd98+168];
	add.f32 	%f3713, %f3711, %f3712;
	st.f32 	[%rd98+168], %f3713;
	ld.f32 	%f3714, [%rd57+172];
	ld.f32 	%f3715, [%rd98+172];
	add.f32 	%f3716, %f3714, %f3715;
	st.f32 	[%rd98+172], %f3716;
	ld.f32 	%f3717, [%rd57+176];
	ld.f32 	%f3718, [%rd98+176];
	add.f32 	%f3719, %f3717, %f3718;
	st.f32 	[%rd98+176], %f3719;
	ld.f32 	%f3720, [%rd57+180];
	ld.f32 	%f3721, [%rd98+180];
	add.f32 	%f3722, %f3720, %f3721;
	st.f32 	[%rd98+180], %f3722;
	ld.f32 	%f3723, [%rd57+184];
	ld.f32 	%f3724, [%rd98+184];
	add.f32 	%f3725, %f3723, %f3724;
	st.f32 	[%rd98+184], %f3725;
	ld.f32 	%f3726, [%rd57+188];
	ld.f32 	%f3727, [%rd98+188];
	add.f32 	%f3728, %f3726, %f3727;
	st.f32 	[%rd98+188], %f3728;
	ld.f32 	%f3729, [%rd57+192];
	ld.f32 	%f3730, [%rd98+192];
	add.f32 	%f3731, %f3729, %f3730;
	st.f32 	[%rd98+192], %f3731;
	ld.f32 	%f3732, [%rd57+196];
	ld.f32 	%f3733, [%rd98+196];
	add.f32 	%f3734, %f3732, %f3733;
	st.f32 	[%rd98+196], %f3734;
	ld.f32 	%f3735, [%rd57+200];
	ld.f32 	%f3736, [%rd98+200];
	add.f32 	%f3737, %f3735, %f3736;
	st.f32 	[%rd98+200], %f3737;
	ld.f32 	%f3738, [%rd57+204];
	ld.f32 	%f3739, [%rd98+204];
	add.f32 	%f3740, %f3738, %f3739;
	st.f32 	[%rd98+204], %f3740;
	ld.f32 	%f3741, [%rd57+208];
	ld.f32 	%f3742, [%rd98+208];
	add.f32 	%f3743, %f3741, %f3742;
	st.f32 	[%rd98+208], %f3743;
	ld.f32 	%f3744, [%rd57+212];
	ld.f32 	%f3745, [%rd98+212];
	add.f32 	%f3746, %f3744, %f3745;
	st.f32 	[%rd98+212], %f3746;
	ld.f32 	%f3747, [%rd57+216];
	ld.f32 	%f3748, [%rd98+216];
	add.f32 	%f3749, %f3747, %f3748;
	st.f32 	[%rd98+216], %f3749;
	ld.f32 	%f3750, [%rd57+220];
	ld.f32 	%f3751, [%rd98+220];
	add.f32 	%f3752, %f3750, %f3751;
	st.f32 	[%rd98+220], %f3752;
	ld.f32 	%f3753, [%rd57+224];
	ld.f32 	%f3754, [%rd98+224];
	add.f32 	%f3755, %f3753, %f3754;
	st.f32 	[%rd98+224], %f3755;
	ld.f32 	%f3756, [%rd57+228];
	ld.f32 	%f3757, [%rd98+228];
	add.f32 	%f3758, %f3756, %f3757;
	st.f32 	[%rd98+228], %f3758;
	ld.f32 	%f3759, [%rd57+232];
	ld.f32 	%f3760, [%rd98+232];
	add.f32 	%f3761, %f3759, %f3760;
	st.f32 	[%rd98+232], %f3761;
	ld.f32 	%f3762, [%rd57+236];
	ld.f32 	%f3763, [%rd98+236];
	add.f32 	%f3764, %f3762, %f3763;
	st.f32 	[%rd98+236], %f3764;
	ld.f32 	%f3765, [%rd57+240];
	ld.f32 	%f3766, [%rd98+240];
	add.f32 	%f3767, %f3765, %f3766;
	st.f32 	[%rd98+240], %f3767;
	ld.f32 	%f3768, [%rd57+244];
	ld.f32 	%f3769, [%rd98+244];
	add.f32 	%f3770, %f3768, %f3769;
	st.f32 	[%rd98+244], %f3770;
	ld.f32 	%f3771, [%rd57+248];
	ld.f32 	%f3772, [%rd98+248];
	add.f32 	%f3773, %f3771, %f3772;
	st.f32 	[%rd98+248], %f3773;
	ld.f32 	%f3774, [%rd57+252];
	ld.f32 	%f3775, [%rd98+252];
	add.f32 	%f3776, %f3774, %f3775;
	st.f32 	[%rd98+252], %f3776;
	ld.shared.u64 	%rd58, [_ZZN3cub18CUB_300001_SM_10006detail6reduce28DeviceReduceSingleTileKernelINS2_10policy_hubIPfy9sum_deltaE10Policy1000EPS5_S9_iS6_S5_S5_N4cuda3std3__410__identityEEEvT0_T1_T2_T3_T4_T6_E12temp_storage+24];
	ld.f32 	%f3777, [%rd58];
	add.f32 	%f3778, %f3777, %f3587;
	st.f32 	[%rd98], %f3778;
	ld.f32 	%f3779, [%rd58+4];
	add.f32 	%f3780, %f3779, %f3590;
	st.f32 	[%rd98+4], %f3780;
	ld.f32 	%f3781, [%rd58+8];
	add.f32 	%f3782, %f3781, %f3593;
	st.f32 	[%rd98+8], %f3782;
	ld.f32 	%f3783, [%rd58+12];
	add.f32 	%f3784, %f3783, %f3596;
	st.f32 	[%rd98+12], %f3784;
	ld.f32 	%f3785, [%rd58+16];
	add.f32 	%f3786, %f3785, %f3599;
	st.f32 	[%rd98+16], %f3786;
	ld.f32 	%f3787, [%rd58+20];
	add.f32 	%f3788, %f3787, %f3602;
	st.f32 	[%rd98+20], %f3788;
	ld.f32 	%f3789, [%rd58+24];
	add.f32 	%f3790, %f3789, %f3605;
	st.f32 	[%rd98+24], %f3790;
	ld.f32 	%f3791, [%rd58+28];
	add.f32 	%f3792, %f3791, %f3608;
	st.f32 	[%rd98+28], %f3792;
	ld.f32 	%f3793, [%rd58+32];
	add.f32 	%f3794, %f3793, %f3611;
	st.f32 	[%rd98+32], %f3794;
	ld.f32 	%f3795, [%rd58+36];
	add.f32 	%f3796, %f3795, %f3614;
	st.f32 	[%rd98+36], %f3796;
	ld.f32 	%f3797, [%rd58+40];
	add.f32 	%f3798, %f3797, %f3617;
	st.f32 	[%rd98+40], %f3798;
	ld.f32 	%f3799, [%rd58+44];
	add.f32 	%f3800, %f3799, %f3620;
	st.f32 	[%rd98+44], %f3800;
	ld.f32 	%f3801, [%rd58+48];
	add.f32 	%f3802, %f3801, %f3623;
	st.f32 	[%rd98+48], %f3802;
	ld.f32 	%f3803, [%rd58+52];
	add.f32 	%f3804, %f3803, %f3626;
	st.f32 	[%rd98+52], %f3804;
	ld.f32 	%f3805, [%rd58+56];
	add.f32 	%f3806, %f3805, %f3629;
	st.f32 	[%rd98+56], %f3806;
	ld.f32 	%f3807, [%rd58+60];
	add.f32 	%f3808, %f3807, %f3632;
	st.f32 	[%rd98+60], %f3808;
	ld.f32 	%f3809, [%rd58+64];
	add.f32 	%f3810, %f3809, %f3635;
	st.f32 	[%rd98+64], %f3810;
	ld.f32 	%f3811, [%rd58+68];
	add.f32 	%f3812, %f3811, %f3638;
	st.f32 	[%rd98+68], %f3812;
	ld.f32 	%f3813, [%rd58+72];
	add.f32 	%f3814, %f3813, %f3641;
	st.f32 	[%rd98+72], %f3814;
	ld.f32 	%f3815, [%rd58+76];
	add.f32 	%f3816, %f3815, %f3644;
	st.f32 	[%rd98+76], %f3816;
	ld.f32 	%f3817, [%rd58+80];
	add.f32 	%f3818, %f3817, %f3647;
	st.f32 	[%rd98+80], %f3818;
	ld.f32 	%f3819, [%rd58+84];
	add.f32 	%f3820, %f3819, %f3650;
	st.f32 	[%rd98+84], %f3820;
	ld.f32 	%f3821, [%rd58+88];
	add.f32 	%f3822, %f3821, %f3653;
	st.f32 	[%rd98+88], %f3822;
	ld.f32 	%f3823, [%rd58+92];
	add.f32 	%f3824, %f3823, %f3656;
	st.f32 	[%rd98+92], %f3824;
	ld.f32 	%f3825, [%rd58+96];
	add.f32 	%f3826, %f3825, %f3659;
	st.f32 	[%rd98+96], %f3826;
	ld.f32 	%f3827, [%rd58+100];
	add.f32 	%f3828, %f3827, %f3662;
	st.f32 	[%rd98+100], %f3828;
	ld.f32 	%f3829, [%rd58+104];
	add.f32 	%f3830, %f3829, %f3665;
	st.f32 	[%rd98+104], %f3830;
	ld.f32 	%f3831, [%rd58+108];
	add.f32 	%f3832, %f3831, %f3668;
	st.f32 	[%rd98+108], %f3832;
	ld.f32 	%f3833, [%rd58+112];
	add.f32 	%f3834, %f3833, %f3671;
	st.f32 	[%rd98+112], %f3834;
	ld.f32 	%f3835, [%rd58+116];
	add.f32 	%f3836, %f3835, %f3674;
	st.f32 	[%rd98+116], %f3836;
	ld.f32 	%f3837, [%rd58+120];
	add.f32 	%f3838, %f3837, %f3677;
	st.f32 	[%rd98+120], %f3838;
	ld.f32 	%f3839, [%rd58+124];
	add.f32 	%f3840, %f3839, %f3680;
	st.f32 	[%rd98+124], %f3840;
	ld.f32 	%f3841, [%rd58+128];
	add.f32 	%f3842, %f3841, %f3683;
	st.f32 	[%rd98+128], %f3842;
	ld.f32 	%f3843, [%rd58+132];
	add.f32 	%f3844, %f3843, %f3686;
	st.f32 	[%rd98+132], %f3844;
	ld.f32 	%f3845, [%rd58+136];
	add.f32 	%f3846, %f3845, %f3689;
	st.f32 	[%rd98+136], %f3846;
	ld.f32 	%f3847, [%rd58+140];
	add.f32 	%f3848, %f3847, %f3692;
	st.f32 	[%rd98+140], %f3848;
	ld.f32 	%f3849, [%rd58+144];
	add.f32 	%f3850, %f3849, %f3695;
	st.f32 	[%rd98+144], %f3850;
	ld.f32 	%f3851, [%rd58+148];
	add.f32 	%f3852, %f3851, %f3698;
	st.f32 	[%rd98+148], %f3852;
	ld.f32 	%f3853, [%rd58+152];
	add.f32 	%f3854, %f3853, %f3701;
	st.f32 	[%rd98+152], %f3854;
	ld.f32 	%f3855, [%rd58+156];
	add.f32 	%f3856, %f3855, %f3704;
	st.f32 	[%rd98+156], %f3856;
	ld.f32 	%f3857, [%rd58+160];
	add.f32 	%f3858, %f3857, %f3707;
	st.f32 	[%rd98+160], %f3858;
	ld.f32 	%f3859, [%rd58+164];
	add.f32 	%f3860, %f3859, %f3710;
	st.f32 	[%rd98+164], %f3860;
	ld.f32 	%f3861, [%rd58+168];
	add.f32 	%f3862, %f3861, %f3713;
	st.f32 	[%rd98+168], %f3862;
	ld.f32 	%f3863, [%rd58+172];
	add.f32 	%f3864, %f3863, %f3716;
	st.f32 	[%rd98+172], %f3864;
	ld.f32 	%f3865, [%rd58+176];
	add.f32 	%f3866, %f3865, %f3719;
	st.f32 	[%rd98+176], %f3866;
	ld.f32 	%f3867, [%rd58+180];
	add.f32 	%f3868, %f3867, %f3722;
	st.f32 	[%rd98+180], %f3868;
	ld.f32 	%f3869, [%rd58+184];
	add.f32 	%f3870, %f3869, %f3725;
	st.f32 	[%rd98+184], %f3870;
	ld.f32 	%f3871, [%rd58+188];
	add.f32 	%f3872, %f3871, %f3728;
	st.f32 	[%rd98+188], %f3872;
	ld.f32 	%f3873, [%rd58+192];
	add.f32 	%f3874, %f3873, %f3731;
	st.f32 	[%rd98+192], %f3874;
	ld.f32 	%f3875, [%rd58+196];
	add.f32 	%f3876, %f3875, %f3734;
	st.f32 	[%rd98+196], %f3876;
	ld.f32 	%f3877, [%rd58+200];
	add.f32 	%f3878, %f3877, %f3737;
	st.f32 	[%rd98+200], %f3878;
	ld.f32 	%f3879, [%rd58+204];
	add.f32 	%f3880, %f3879, %f3740;
	st.f32 	[%rd98+204], %f3880;
	ld.f32 	%f3881, [%rd58+208];
	add.f32 	%f3882, %f3881, %f3743;
	st.f32 	[%rd98+208], %f3882;
	ld.f32 	%f3883, [%rd58+212];
	add.f32 	%f3884, %f3883, %f3746;
	st.f32 	[%rd98+212], %f3884;
	ld.f32 	%f3885, [%rd58+216];
	add.f32 	%f3886, %f3885, %f3749;
	st.f32 	[%rd98+216], %f3886;
	ld.f32 	%f3887, [%rd58+220];
	add.f32 	%f3888, %f3887, %f3752;
	st.f32 	[%rd98+220], %f3888;
	ld.f32 	%f3889, [%rd58+224];
	add.f32 	%f3890, %f3889, %f3755;
	st.f32 	[%rd98+224], %f3890;
	ld.f32 	%f3891, [%rd58+228];
	add.f32 	%f3892, %f3891, %f3758;
	st.f32 	[%rd98+228], %f3892;
	ld.f32 	%f3893, [%rd58+232];
	add.f32 	%f3894, %f3893, %f3761;
	st.f32 	[%rd98+232], %f3894;
	ld.f32 	%f3895, [%rd58+236];
	add.f32 	%f3896, %f3895, %f3764;
	st.f32 	[%rd98+236], %f3896;
	ld.f32 	%f3897, [%rd58+240];
	add.f32 	%f3898, %f3897, %f3767;
	st.f32 	[%rd98+240], %f3898;
	ld.f32 	%f3899, [%rd58+244];
	add.f32 	%f3900, %f3899, %f3770;
	st.f32 	[%rd98+244], %f3900;
	ld.f32 	%f3901, [%rd58+248];
	add.f32 	%f3902, %f3901, %f3773;
	st.f32 	[%rd98+248], %f3902;
	ld.f32 	%f3903, [%rd58+252];
	add.f32 	%f3904, %f3903, %f3776;
	st.f32 	[%rd98+252], %f3904;
	ld.shared.u64 	%rd59, [_ZZN3cub18CUB_300001_SM_10006detail6reduce28DeviceReduceSingleTileKernelINS2_10policy_hubIPfy9sum_deltaE10Policy1000EPS5_S9_iS6_S5_S5_N4cuda3std3__410__identityEEEvT0_T1_T2_T3_T4_T6_E12temp_storage+32];
	ld.f32 	%f3905, [%rd59];
	add.f32 	%f3906, %f3905, %f3778;
	st.f32 	[%rd98], %f3906;
	ld.f32 	%f3907, [%rd59+4];
	add.f32 	%f3908, %f3907, %f3780;
	st.f32 	[%rd98+4], %f3908;
	ld.f32 	%f3909, [%rd59+8];
	add.f32 	%f3910, %f3909, %f3782;
	st.f32 	[%rd98+8], %f3910;
	ld.f32 	%f3911, [%rd59+12];
	add.f32 	%f3912, %f3911, %f3784;
	st.f32 	[%rd98+12], %f3912;
	ld.f32 	%f3913, [%rd59+16];
	add.f32 	%f3914, %f3913, %f3786;
	st.f32 	[%rd98+16], %f3914;
	ld.f32 	%f3915, [%rd59+20];
	add.f32 	%f3916, %f3915, %f3788;
	st.f32 	[%rd98+20], %f3916;
	ld.f32 	%f3917, [%rd59+24];
	add.f32 	%f3918, %f3917, %f3790;
	st.f32 	[%rd98+24], %f3918;
	ld.f32 	%f3919, [%rd59+28];
	add.f32 	%f3920, %f3919, %f3792;
	st.f32 	[%rd98+28], %f3920;
	ld.f32 	%f3921, [%rd59+32];
	add.f32 	%f3922, %f3921, %f3794;
	st.f32 	[%rd98+32], %f3922;
	ld.f32 	%f3923, [%rd59+36];
	add.f32 	%f3924, %f3923, %f3796;
	st.f32 	[%rd98+36], %f3924;
	ld.f32 	%f3925, [%rd59+40];
	add.f32 	%f3926, %f3925, %f3798;
	st.f32 	[%rd98+40], %f3926;
	ld.f32 	%f3927, [%rd59+44];
	add.f32 	%f3928, %f3927, %f3800;
	st.f32 	[%rd98+44], %f3928;
	ld.f32 	%f3929, [%rd59+48];
	add.f32 	%f3930, %f3929, %f3802;
	st.f32 	[%rd98+48], %f3930;
	ld.f32 	%f3931, [%rd59+52];
	add.f32 	%f3932, %f3931, %f3804;
	st.f32 	[%rd98+52], %f3932;
	ld.f32 	%f3933, [%rd59+56];
	add.f32 	%f3934, %f3933, %f3806;
	st.f32 	[%rd98+56], %f3934;
	ld.f32 	%f3935, [%rd59+60];
	add.f32 	%f3936, %f3935, %f3808;
	st.f32 	[%rd98+60], %f3936;
	ld.f32 	%f3937, [%rd59+64];
	add.f32 	%f3938, %f3937, %f3810;
	st.f32 	[%rd98+64], %f3938;
	ld.f32 	%f3939, [%rd59+68];
	add.f32 	%f3940, %f3939, %f3812;
	st.f32 	[%rd98+68], %f3940;
	ld.f32 	%f3941, [%rd59+72];
	add.f32 	%f3942, %f3941, %f3814;
	st.f32 	[%rd98+72], %f3942;
	ld.f32 	%f3943, [%rd59+76];
	add.f32 	%f3944, %f3943, %f3816;
	st.f32 	[%rd98+76], %f3944;
	ld.f32 	%f3945, [%rd59+80];
	add.f32 	%f3946, %f3945, %f3818;
	st.f32 	[%rd98+80], %f3946;
	ld.f32 	%f3947, [%rd59+84];
	add.f32 	%f3948, %f3947, %f3820;
	st.f32 	[%rd98+84], %f3948;
	ld.f32 	%f3949, [%rd59+88];
	add.f32 	%f3950, %f3949, %f3822;
	st.f32 	[%rd98+88], %f3950;
	ld.f32 	%f3951, [%rd59+92];
	add.f32 	%f3952, %f3951, %f3824;
	st.f32 	[%rd98+92], %f3952;
	ld.f32 	%f3953, [%rd59+96];
	add.f32 	%f3954, %f3953, %f3826;
	st.f32 	[%rd98+96], %f3954;
	ld.f32 	%f3955, [%rd59+100];
	add.f32 	%f3956, %f3955, %f3828;
	st.f32 	[%rd98+100], %f3956;
	ld.f32 	%f3957, [%rd59+104];
	add.f32 	%f3958, %f3957, %f3830;
	st.f32 	[%rd98+104], %f3958;
	ld.f32 	%f3959, [%rd59+108];
	add.f32 	%f3960, %f3959, %f3832;
	st.f32 	[%rd98+108], %f3960;
	ld.f32 	%f3961, [%rd59+112];
	add.f32 	%f3962, %f3961, %f3834;
	st.f32 	[%rd98+112], %f3962;
	ld.f32 	%f3963, [%rd59+116];
	add.f32 	%f3964, %f3963, %f3836;
	st.f32 	[%rd98+116], %f3964;
	ld.f32 	%f3965, [%rd59+120];
	add.f32 	%f3966, %f3965, %f3838;
	st.f32 	[%rd98+120], %f3966;
	ld.f32 	%f3967, [%rd59+124];
	add.f32 	%f3968, %f3967, %f3840;
	st.f32 	[%rd98+124], %f3968;
	ld.f32 	%f3969, [%rd59+128];
	add.f32 	%f3970, %f3969, %f3842;
	st.f32 	[%rd98+128], %f3970;
	ld.f32 	%f3971, [%rd59+132];
	add.f32 	%f3972, %f3971, %f3844;
	st.f32 	[%rd98+132], %f3972;
	ld.f32 	%f3973, [%rd59+136];
	add.f32 	%f3974, %f3973, %f3846;
	st.f32 	[%rd98+136], %f3974;
	ld.f32 	%f3975, [%rd59+140];
	add.f32 	%f3976, %f3975, %f3848;
	st.f32 	[%rd98+140], %f3976;
	ld.f32 	%f3977, [%rd59+144];
	add.f32 	%f3978, %f3977, %f3850;
	st.f32 	[%rd98+144], %f3978;
	ld.f32 	%f3979, [%rd59+148];
	add.f32 	%f3980, %f3979, %f3852;
	st.f32 	[%rd98+148], %f3980;
	ld.f32 	%f3981, [%rd59+152];
	add.f32 	%f3982, %f3981, %f3854;
	st.f32 	[%rd98+152], %f3982;
	ld.f32 	%f3983, [%rd59+156];
	add.f32 	%f3984, %f3983, %f3856;
	st.f32 	[%rd98+156], %f3984;
	ld.f32 	%f3985, [%rd59+160];
	add.f32 	%f3986, %f3985, %f3858;
	st.f32 	[%rd98+160], %f3986;
	ld.f32 	%f3987, [%rd59+164];
	add.f32 	%f3988, %f3987, %f3860;
	st.f32 	[%rd98+164], %f3988;
	ld.f32 	%f3989, [%rd59+168];
	add.f32 	%f3990, %f3989, %f3862;
	st.f32 	[%rd98+168], %f3990;
	ld.f32 	%f3991, [%rd59+172];
	add.f32 	%f3992, %f3991, %f3864;
	st.f32 	[%rd98+172], %f3992;
	ld.f32 	%f3993, [%rd59+176];
	add.f32 	%f3994, %f3993, %f3866;
	st.f32 	[%rd98+176], %f3994;
	ld.f32 	%f3995, [%rd59+180];
	add.f32 	%f3996, %f3995, %f3868;
	st.f32 	[%rd98+180], %f3996;
	ld.f32 	%f3997, [%rd59+184];
	add.f32 	%f3998, %f3997, %f3870;
	st.f32 	[%rd98+184], %f3998;
	ld.f32 	%f3999, [%rd59+188];
	add.f32 	%f4000, %f3999, %f3872;
	st.f32 	[%rd98+188], %f4000;
	ld.f32 	%f4001, [%rd59+192];
	add.f32 	%f4002, %f4001, %f3874;
	st.f32 	[%rd98+192], %f4002;
	ld.f32 	%f4003, [%rd59+196];
	add.f32 	%f4004, %f4003, %f3876;
	st.f32 	[%rd98+196], %f4004;
	ld.f32 	%f4005, [%rd59+200];
	add.f32 	%f4006, %f4005, %f3878;
	st.f32 	[%rd98+200], %f4006;
	ld.f32 	%f4007, [%rd59+204];
	add.f32 	%f4008, %f4007, %f3880;
	st.f32 	[%rd98+204], %f4008;
	ld.f32 	%f4009, [%rd59+208];
	add.f32 	%f4010, %f4009, %f3882;
	st.f32 	[%rd98+208], %f4010;
	ld.f32 	%f4011, [%rd59+212];
	add.f32 	%f4012, %f4011, %f3884;
	st.f32 	[%rd98+212], %f4012;
	ld.f32 	%f4013, [%rd59+216];
	add.f32 	%f4014, %f4013, %f3886;
	st.f32 	[%rd98+216], %f4014;
	ld.f32 	%f4015, [%rd59+220];
	add.f32 	%f4016, %f4015, %f3888;
	st.f32 	[%rd98+220], %f4016;
	ld.f32 	%f4017, [%rd59+224];
	add.f32 	%f4018, %f4017, %f3890;
	st.f32 	[%rd98+224], %f4018;
	ld.f32 	%f4019, [%rd59+228];
	add.f32 	%f4020, %f4019, %f3892;
	st.f32 	[%rd98+228], %f4020;
	ld.f32 	%f4021, [%rd59+232];
	add.f32 	%f4022, %f4021, %f3894;
	st.f32 	[%rd98+232], %f4022;
	ld.f32 	%f4023, [%rd59+236];
	add.f32 	%f4024, %f4023, %f3896;
	st.f32 	[%rd98+236], %f4024;
	ld.f32 	%f4025, [%rd59+240];
	add.f32 	%f4026, %f4025, %f3898;
	st.f32 	[%rd98+240], %f4026;
	ld.f32 	%f4027, [%rd59+244];
	add.f32 	%f4028, %f4027, %f3900;
	st.f32 	[%rd98+244], %f4028;
	ld.f32 	%f4029, [%rd59+248];
	add.f32 	%f4030, %f4029, %f3902;
	st.f32 	[%rd98+248], %f4030;
	ld.f32 	%f4031, [%rd59+252];
	add.f32 	%f4032, %f4031, %f3904;
	st.f32 	[%rd98+252], %f4032;
	ld.shared.u64 	%rd60, [_ZZN3cub18CUB_300001_SM_10006detail6reduce28DeviceReduceSingleTileKernelINS2_10policy_hubIPfy9sum_deltaE10Policy1000EPS5_S9_iS6_S5_S5_N4cuda3std3__410__identityEEEvT0_T1_T2_T3_T4_T6_E12temp_storage+40];
	ld.f32 	%f4033, [%rd60];
	add.f32 	%f4034, %f4033, %f3906;
	st.f32 	[%rd98], %f4034;
	ld.f32 	%f4035, [%rd60+4];
	add.f32 	%f4036, %f4035, %f3908;
	st.f32 	[%rd98+4], %f4036;
	ld.f32 	%f4037, [%rd60+8];
	add.f32 	%f4038, %f4037, %f3910;
	st.f32 	[%rd98+8], %f4038;
	ld.f32 	%f4039, [%rd60+12];
	add.f32 	%f4040, %f4039, %f3912;
	st.f32 	[%rd98+12], %f4040;
	ld.f32 	%f4041, [%rd60+16];
	add.f32 	%f4042, %f4041, %f3914;
	st.f32 	[%rd98+16], %f4042;
	ld.f32 	%f4043, [%rd60+20];
	add.f32 	%f4044, %f4043, %f3916;
	st.f32 	[%rd98+20], %f4044;
	ld.f32 	%f4045, [%rd60+24];
	add.f32 	%f4046, %f4045, %f3918;
	st.f32 	[%rd98+24], %f4046;
	ld.f32 	%f4047, [%rd60+28];
	add.f32 	%f4048, %f4047, %f3920;
	st.f32 	[%rd98+28], %f4048;
	ld.f32 	%f4049, [%rd60+32];
	add.f32 	%f4050, %f4049, %f3922;
	st.f32 	[%rd98+32], %f4050;
	ld.f32 	%f4051, [%rd60+36];
	add.f32 	%f4052, %f4051, %f3924;
	st.f32 	[%rd98+36], %f4052;
	ld.f32 	%f4053, [%rd60+40];
	add.f32 	%f4054, %f4053, %f3926;
	st.f32 	[%rd98+40], %f4054;
	ld.f32 	%f4055, [%rd60+44];
	add.f32 	%f4056, %f4055, %f3928;
	st.f32 	[%rd98+44], %f4056;
	ld.f32 	%f4057, [%rd60+48];
	add.f32 	%f4058, %f4057, %f3930;
	st.f32 	[%rd98+48], %f4058;
	ld.f32 	%f4059, [%rd60+52];
	add.f32 	%f4060, %f4059, %f3932;
	st.f32 	[%rd98+52], %f4060;
	ld.f32 	%f4061, [%rd60+56];
	add.f32 	%f4062, %f4061, %f3934;
	st.f32 	[%rd98+56], %f4062;
	ld.f32 	%f4063, [%rd60+60];
	add.f32 	%f4064, %f4063, %f3936;
	st.f32 	[%rd98+60], %f4064;
	ld.f32 	%f4065, [%rd60+64];
	add.f32 	%f4066, %f4065, %f3938;
	st.f32 	[%rd98+64], %f4066;
	ld.f32 	%f4067, [%rd60+68];
	add.f32 	%f4068, %f4067, %f3940;
	st.f32 	[%rd98+68], %f4068;
	ld.f32 	%f4069, [%rd60+72];
	add.f32 	%f4070, %f4069, %f3942;
	st.f32 	[%rd98+72], %f4070;
	ld.f32 	%f4071, [%rd60+76];
	add.f32 	%f4072, %f4071, %f3944;
	st.f32 	[%rd98+76], %f4072;
	ld.f32 	%f4073, [%rd60+80];
	add.f32 	%f4074, %f4073, %f3946;
	st.f32 	[%rd98+80], %f4074;
	ld.f32 	%f4075, [%rd60+84];
	add.f32 	%f4076, %f4075, %f3948;
	st.f32 	[%rd98+84], %f4076;
	ld.f32 	%f4077, [%rd60+88];
	add.f32 	%f4078, %f4077, %f3950;
	st.f32 	[%rd98+88], %f4078;
	ld.f32 	%f4079, [%rd60+92];
	add.f32 	%f4080, %f4079, %f3952;
	st.f32 	[%rd98+92], %f4080;
	ld.f32 	%f4081, [%rd60+96];
	add.f32 	%f4082, %f4081, %f3954;
	st.f32 	[%rd98+96], %f4082;
	ld.f32 	%f4083, [%rd60+100];
	add.f32 	%f4084, %f4083, %f3956;
	st.f32 	[%rd98+100], %f4084;
	ld.f32 	%f4085, [%rd60+104];
	add.f32 	%f4086, %f4085, %f3958;
	st.f32 	[%rd98+104], %f4086;
	ld.f32 	%f4087, [%rd60+108];
	add.f32 	%f4088, %f4087, %f3960;
	st.f32 	[%rd98+108], %f4088;
	ld.f32 	%f4089, [%rd60+112];
	add.f32 	%f4090, %f4089, %f3962;
	st.f32 	[%rd98+112], %f4090;
	ld.f32 	%f4091, [%rd60+116];
	add.f32 	%f4092, %f4091, %f3964;
	st.f32 	[%rd98+116], %f4092;
	ld.f32 	%f4093, [%rd60+120];
	add.f32 	%f4094, %f4093, %f3966;
	st.f32 	[%rd98+120], %f4094;
	ld.f32 	%f4095, [%rd60+124];
	add.f32 	%f4096, %f4095, %f3968;
	st.f32 	[%rd98+124], %f4096;
	ld.f32 	%f4097, [%rd60+128];
	add.f32 	%f4098, %f4097, %f3970;
	st.f32 	[%rd98+128], %f4098;
	ld.f32 	%f4099, [%rd60+132];
	add.f32 	%f4100, %f4099, %f3972;
	st.f32 	[%rd98+132], %f4100;
	ld.f32 	%f4101, [%rd60+136];
	add.f32 	%f4102, %f4101, %f3974;
	st.f32 	[%rd98+136], %f4102;
	ld.f32 	%f4103, [%rd60+140];
	add.f32 	%f4104, %f4103, %f3976;
	st.f32 	[%rd98+140], %f4104;
	ld.f32 	%f4105, [%rd60+144];
	add.f32 	%f4106, %f4105, %f3978;
	st.f32 	[%rd98+144], %f4106;
	ld.f32 	%f4107, [%rd60+148];
	add.f32 	%f4108, %f4107, %f3980;
	st.f32 	[%rd98+148], %f4108;
	ld.f32 	%f4109, [%rd60+152];
	add.f32 	%f4110, %f4109, %f3982;
	st.f32 	[%rd98+152], %f4110;
	ld.f32 	%f4111, [%rd60+156];
	add.f32 	%f4112, %f4111, %f3984;
	st.f32 	[%rd98+156], %f4112;
	ld.f32 	%f4113, [%rd60+160];
	add.f32 	%f4114, %f4113, %f3986;
	st.f32 	[%rd98+160], %f4114;
	ld.f32 	%f4115, [%rd60+164];
	add.f32 	%f4116, %f4115, %f3988;
	st.f32 	[%rd98+164], %f4116;
	ld.f32 	%f4117, [%rd60+168];
	add.f32 	%f4118, %f4117, %f3990;
	st.f32 	[%rd98+168], %f4118;
	ld.f32 	%f4119, [%rd60+172];
	add.f32 	%f4120, %f4119, %f3992;
	st.f32 	[%rd98+172], %f4120;
	ld.f32 	%f4121, [%rd60+176];
	add.f32 	%f4122, %f4121, %f3994;
	st.f32 	[%rd98+176], %f4122;
	ld.f32 	%f4123, [%rd60+180];
	add.f32 	%f4124, %f4123, %f3996;
	st.f32 	[%rd98+180], %f4124;
	ld.f32 	%f4125, [%rd60+184];
	add.f32 	%f4126, %f4125, %f3998;
	st.f32 	[%rd98+184], %f4126;
	ld.f32 	%f4127, [%rd60+188];
	add.f32 	%f4128, %f4127, %f4000;
	st.f32 	[%rd98+188], %f4128;
	ld.f32 	%f4129, [%rd60+192];
	add.f32 	%f4130, %f4129, %f4002;
	st.f32 	[%rd98+192], %f4130;
	ld.f32 	%f4131, [%rd60+196];
	add.f32 	%f4132, %f4131, %f4004;
	st.f32 	[%rd98+196], %f4132;
	ld.f32 	%f4133, [%rd60+200];
	add.f32 	%f4134, %f4133, %f4006;
	st.f32 	[%rd98+200], %f4134;
	ld.f32 	%f4135, [%rd60+204];
	add.f32 	%f4136, %f4135, %f4008;
	st.f32 	[%rd98+204], %f4136;
	ld.f32 	%f4137, [%rd60+208];
	add.f32 	%f4138, %f4137, %f4010;
	st.f32 	[%rd98+208], %f4138;
	ld.f32 	%f4139, [%rd60+212];
	add.f32 	%f4140, %f4139, %f4012;
	st.f32 	[%rd98+212], %f4140;
	ld.f32 	%f4141, [%rd60+216];
	add.f32 	%f4142, %f4141, %f4014;
	st.f32 	[%rd98+216], %f4142;
	ld.f32 	%f4143, [%rd60+220];
	add.f32 	%f4144, %f4143, %f4016;
	st.f32 	[%rd98+220], %f4144;
	ld.f32 	%f4145, [%rd60+224];
	add.f32 	%f4146, %f4145, %f4018;
	st.f32 	[%rd98+224], %f4146;
	ld.f32 	%f4147, [%rd60+228];
	add.f32 	%f4148, %f4147, %f4020;
	st.f32 	[%rd98+228], %f4148;
	ld.f32 	%f4149, [%rd60+232];
	add.f32 	%f4150, %f4149, %f4022;
	st.f32 	[%rd98+232], %f4150;
	ld.f32 	%f4151, [%rd60+236];
	add.f32 	%f4152, %f4151, %f4024;
	st.f32 	[%rd98+236], %f4152;
	ld.f32 	%f4153, [%rd60+240];
	add.f32 	%f4154, %f4153, %f4026;
	st.f32 	[%rd98+240], %f4154;
	ld.f32 	%f4155, [%rd60+244];
	add.f32 	%f4156, %f4155, %f4028;
	st.f32 	[%rd98+244], %f4156;
	ld.f32 	%f4157, [%rd60+248];
	add.f32 	%f4158, %f4157, %f4030;
	st.f32 	[%rd98+248], %f4158;
	ld.f32 	%f4159, [%rd60+252];
	add.f32 	%f4160, %f4159, %f4032;
	st.f32 	[%rd98+252], %f4160;
	ld.shared.u64 	%rd61, [_ZZN3cub18CUB_300001_SM_10006detail6reduce28DeviceReduceSingleTileKernelINS2_10policy_hubIPfy9sum_deltaE10Policy1000EPS5_S9_iS6_S5_S5_N4cuda3std3__410__identityEEEvT0_T1_T2_T3_T4_T6_E12temp_storage+48];
	ld.f32 	%f4161, [%rd61];
	add.f32 	%f4162, %f4161, %f4034;
	st.f32 	[%rd98], %f4162;
	ld.f32 	%f4163, [%rd61+4];
	add.f32 	%f4164, %f4163, %f4036;
	st.f32 	[%rd98+4], %f4164;
	ld.f32 	%f4165, [%rd61+8];
	add.f32 	%f4166, %f4165, %f4038;
	st.f32 	[%rd98+8], %f4166;
	ld.f32 	%f4167, [%rd61+12];
	add.f32 	%f4168, %f4167, %f4040;
	st.f32 	[%rd98+12], %f4168;
	ld.f32 	%f4169, [%rd61+16];
	add.f32 	%f4170, %f4169, %f4042;
	st.f32 	[%rd98+16], %f4170;
	ld.f32 	%f4171, [%rd61+20];
	add.f32 	%f4172, %f4171, %f4044;
	st.f32 	[%rd98+20], %f4172;
	ld.f32 	%f4173, [%rd61+24];
	add.f32 	%f4174, %f4173, %f4046;
	st.f32 	[%rd98+24], %f4174;
	ld.f32 	%f4175, [%rd61+28];
	add.f32 	%f4176, %f4175, %f4048;
	st.f32 	[%rd98+28], %f4176;
	ld.f32 	%f4177, [%rd61+32];
	add.f32 	%f4178, %f4177, %f4050;
	st.f32 	[%rd98+32], %f4178;
	ld.f32 	%f4179, [%rd61+36];
	add.f32 	%f4180, %f4179, %f4052;
	st.f32 	[%rd98+36], %f4180;
	ld.f32 	%f4181, [%rd61+40];
	add.f32 	%f4182, %f4181, %f4054;
	st.f32 	[%rd98+40], %f4182;
	ld.f32 	%f4183, [%rd61+44];
	add.f32 	%f4184, %f4183, %f4056;
	st.f32 	[%rd98+44], %f4184;
	ld.f32 	%f4185, [%rd61+48];
	add.f32 	%f4186, %f4185, %f4058;
	st.f32 	[%rd98+48], %f4186;
	ld.f32 	%f4187, [%rd61+52];
	add.f32 	%f4188, %f4187, %f4060;
	st.f32 	[%rd98+52], %f4188;
	ld.f32 	%f4189, [%rd61+56];
	add.f32 	%f4190, %f4189, %f4062;
	st.f32 	[%rd98+56], %f4190;
	ld.f32 	%f4191, [%rd61+60];
	add.f32 	%f4192, %f4191, %f4064;
	st.f32 	[%rd98+60], %f4192;
	ld.f32 	%f4193, [%rd61+64];
	add.f32 	%f4194, %f4193, %f4066;
	st.f32 	[%rd98+64], %f4194;
	ld.f32 	%f4195, [%rd61+68];
	add.f32 	%f4196, %f4195, %f4068;
	st.f32 	[%rd98+68], %f4196;
	ld.f32 	%f4197, [%rd61+72];
	add.f32 	%f4198, %f4197, %f4070;
	st.f32 	[%rd98+72], %f4198;
	ld.f32 	%f4199, [%rd61+76];
	add.f32 	%f4200, %f4199, %f4072;
	st.f32 	[%rd98+76], %f4200;
	ld.f32 	%f4201, [%rd61+80];
	add.f32 	%f4202, %f4201, %f4074;
	st.f32 	[%rd98+80], %f4202;
	ld.f32 	%f4203, [%rd61+84];
	add.f32 	%f4204, %f4203, %f4076;
	st.f32 	[%rd98+84], %f4204;
	ld.f32 	%f4205, [%rd61+88];
	add.f32 	%f4206, %f4205, %f4078;
	st.f32 	[%rd98+88], %f4206;
	ld.f32 	%f4207, [%rd61+92];
	add.f32 	%f4208, %f4207, %f4080;
	st.f32 	[%rd98+92], %f4208;
	ld.f32 	%f4209, [%rd61+96];
	add.f32 	%f4210, %f4209, %f4082;
	st.f32 	[%rd98+96], %f4210;
	ld.f32 	%f4211, [%rd61+100];
	add.f32 	%f4212, %f4211, %f4084;
	st.f32 	[%rd98+100], %f4212;
	ld.f32 	%f4213, [%rd61+104];
	add.f32 	%f4214, %f4213, %f4086;
	st.f32 	[%rd98+104], %f4214;
	ld.f32 	%f4215, [%rd61+108];
	add.f32 	%f4216, %f4215, %f4088;
	st.f32 	[%rd98+108], %f4216;
	ld.f32 	%f4217, [%rd61+112];
	add.f32 	%f4218, %f4217, %f4090;
	st.f32 	[%rd98+112], %f4218;
	ld.f32 	%f4219, [%rd61+116];
	add.f32 	%f4220, %f4219, %f4092;
	st.f32 	[%rd98+116], %f4220;
	ld.f32 	%f4221, [%rd61+120];
	add.f32 	%f4222, %f4221, %f4094;
	st.f32 	[%rd98+120], %f4222;
	ld.f32 	%f4223, [%rd61+124];
	add.f32 	%f4224, %f4223, %f4096;
	st.f32 	[%rd98+124], %f4224;
	ld.f32 	%f4225, [%rd61+128];
	add.f32 	%f4226, %f4225, %f4098;
	st.f32 	[%rd98+128], %f4226;
	ld.f32 	%f4227, [%rd61+132];
	add.f32 	%f4228, %f4227, %f4100;
	st.f32 	[%rd98+132], %f4228;
	ld.f32 	%f4229, [%rd61+136];
	add.f32 	%f4230, %f4229, %f4102;
	st.f32 	[%rd98+136], %f4230;
	ld.f32 	%f4231, [%rd61+140];
	add.f32 	%f4232, %f4231, %f4104;
	st.f32 	[%rd98+140], %f4232;
	ld.f32 	%f4233, [%rd61+144];
	add.f32 	%f4234, %f4233, %f4106;
	st.f32 	[%rd98+144], %f4234;
	ld.f32 	%f4235, [%rd61+148];
	add.f32 	%f4236, %f4235, %f4108;
	st.f32 	[%rd98+148], %f4236;
	ld.f32 	%f4237, [%rd61+152];
	add.f32 	%f4238, %f4237, %f4110;
	st.f32 	[%rd98+152], %f4238;
	ld.f32 	%f4239, [%rd61+156];
	add.f32 	%f4240, %f4239, %f4112;
	st.f32 	[%rd98+156], %f4240;
	ld.f32 	%f4241, [%rd61+160];
	add.f32 	%f4242, %f4241, %f4114;
	st.f32 	[%rd98+160], %f4242;
	ld.f32 	%f4243, [%rd61+164];
	add.f32 	%f4244, %f4243, %f4116;
	st.f32 	[%rd98+164], %f4244;
	ld.f32 	%f4245, [%rd61+168];
	add.f32 	%f4246, %f4245, %f4118;
	st.f32 	[%rd98+168], %f4246;
	ld.f32 	%f4247, [%rd61+172];
	add.f32 	%f4248, %f4247, %f4120;
	st.f32 	[%rd98+172], %f4248;
	ld.f32 	%f4249, [%rd61+176];
	add.f32 	%f4250, %f4249, %f4122;
	st.f32 	[%rd98+176], %f4250;
	ld.f32 	%f4251, [%rd61+180];
	add.f32 	%f4252, %f4251, %f4124;
	st.f32 	[%rd98+180], %f4252;
	ld.f32 	%f4253, [%rd61+184];
	add.f32 	%f4254, %f4253, %f4126;
	st.f32 	[%rd98+184], %f4254;
	ld.f32 	%f4255, [%rd61+188];
	add.f32 	%f4256, %f4255, %f4128;
	st.f32 	[%rd98+188], %f4256;
	ld.f32 	%f4257, [%rd61+192];
	add.f32 	%f4258, %f4257, %f4130;
	st.f32 	[%rd98+192], %f4258;
	ld.f32 	%f4259, [%rd61+196];
	add.f32 	%f4260, %f4259, %f4132;
	st.f32 	[%rd98+196], %f4260;
	ld.f32 	%f4261, [%rd61+200];
	add.f32 	%f4262, %f4261, %f4134;
	st.f32 	[%rd98+200], %f4262;
	ld.f32 	%f4263, [%rd61+204];
	add.f32 	%f4264, %f4263, %f4136;
	st.f32 	[%rd98+204], %f4264;
	ld.f32 	%f4265, [%rd61+208];
	add.f32 	%f4266, %f4265, %f4138;
	st.f32 	[%rd98+208], %f4266;
	ld.f32 	%f4267, [%rd61+212];
	add.f32 	%f4268, %f4267, %f4140;
	st.f32 	[%rd98+212], %f4268;
	ld.f32 	%f4269, [%rd61+216];
	add.f32 	%f4270, %f4269, %f4142;
	st.f32 	[%rd98+216], %f4270;
	ld.f32 	%f4271, [%rd61+220];
	add.f32 	%f4272, %f4271, %f4144;
	st.f32 	[%rd98+220], %f4272;
	ld.f32 	%f4273, [%rd61+224];
	add.f32 	%f4274, %f4273, %f4146;
	st.f32 	[%rd98+224], %f4274;
	ld.f32 	%f4275, [%rd61+228];
	add.f32 	%f4276, %f4275, %f4148;
	st.f32 	[%rd98+228], %f4276;
	ld.f32 	%f4277, [%rd61+232];
	add.f32 	%f4278, %f4277, %f4150;
	st.f32 	[%rd98+232], %f4278;
	ld.f32 	%f4279, [%rd61+236];
	add.f32 	%f4280, %f4279, %f4152;
	st.f32 	[%rd98+236], %f4280;
	ld.f32 	%f4281, [%rd61+240];
	add.f32 	%f4282, %f4281, %f4154;
	st.f32 	[%rd98+240], %f4282;
	ld.f32 	%f4283, [%rd61+244];
	add.f32 	%f4284, %f4283, %f4156;
	st.f32 	[%rd98+244], %f4284;
	ld.f32 	%f4285, [%rd61+248];
	add.f32 	%f4286, %f4285, %f4158;
	st.f32 	[%rd98+248], %f4286;
	ld.f32 	%f4287, [%rd61+252];
	add.f32 	%f4288, %f4287, %f4160;
	st.f32 	[%rd98+252], %f4288;
	ld.shared.u64 	%rd62, [_ZZN3cub18CUB_300001_SM_10006detail6reduce28DeviceReduceSingleTileKernelINS2_10policy_hubIPfy9sum_deltaE10Policy1000EPS5_S9_iS6_S5_S5_N4cuda3std3__410__identityEEEvT0_T1_T2_T3_T4_T6_E12temp_storage+56];
	ld.f32 	%f4289, [%rd62];
	add.f32 	%f4290, %f4289, %f4162;
	st.f32 	[%rd98], %f4290;
	ld.f32 	%f4291, [%rd62+4];
	add.f32 	%f4292, %f4291, %f4164;
	st.f32 	[%rd98+4], %f4292;
	ld.f32 	%f4293, [%rd62+8];
	add.f32 	%f4294, %f4293, %f4166;
	st.f32 	[%rd98+8], %f4294;
	ld.f32 	%f4295, [%rd62+12];
	add.f32 	%f4296, %f4295, %f4168;
	st.f32 	[%rd98+12], %f4296;
	ld.f32 	%f4297, [%rd62+16];
	add.f32 	%f4298, %f4297, %f4170;
	st.f32 	[%rd98+16], %f4298;
	ld.f32 	%f4299, [%rd62+20];
	add.f32 	%f4300, %f4299, %f4172;
	st.f32 	[%rd98+20], %f4300;
	ld.f32 	%f4301, [%rd62+24];
	add.f32 	%f4302, %f4301, %f4174;
	st.f32 	[%rd98+24], %f4302;
	ld.f32 	%f4303, [%rd62+28];
	add.f32 	%f4304, %f4303, %f4176;
	st.f32 	[%rd98+28], %f4304;
	ld.f32 	%f4305, [%rd62+32];
	add.f32 	%f4306, %f4305, %f4178;
	st.f32 	[%rd98+32], %f4306;
	ld.f32 	%f4307, [%rd62+36];
	add.f32 	%f4308, %f4307, %f4180;
	st.f32 	[%rd98+36], %f4308;
	ld.f32 	%f4309, [%rd62+40];
	add.f32 	%f4310, %f4309, %f4182;
	st.f32 	[%rd98+40], %f4310;
	ld.f32 	%f4311, [%rd62+44];
	add.f32 	%f4312, %f4311, %f4184;
	st.f32 	[%rd98+44], %f4312;
	ld.f32 	%f4313, [%rd62+48];
	add.f32 	%f4314, %f4313, %f4186;
	st.f32 	[%rd98+48], %f4314;
	ld.f32 	%f4315, [%rd62+52];
	add.f32 	%f4316, %f4315, %f4188;
	st.f32 	[%rd98+52], %f4316;
	ld.f32 	%f4317, [%rd62+56];
	add.f32 	%f4318, %f4317, %f4190;
	st.f32 	[%rd98+56], %f4318;
	ld.f32 	%f4319, [%rd62+60];
	add.f32 	%f4320, %f4319, %f4192;
	st.f32 	[%rd98+60], %f4320;
	ld.f32 	%f4321, [%rd62+64];
	add.f32 	%f4322, %f4321, %f4194;
	st.f32 	[%rd98+64], %f4322;
	ld.f32 	%f4323, [%rd62+68];
	add.f32 	%f4324, %f4323, %f4196;
	st.f32 	[%rd98+68], %f4324;
	ld.f32 	%f4325, [%rd62+72];
	add.f32 	%f4326, %f4325, %f4198;
	st.f32 	[%rd98+72], %f4326;
	ld.f32 	%f4327, [%rd62+76];
	add.f32 	%f4328, %f4327, %f4200;
	st.f32 	[%rd98+76], %f4328;
	ld.f32 	%f4329, [%rd62+80];
	add.f32 	%f4330, %f4329, %f4202;
	st.f32 	[%rd98+80], %f4330;
	ld.f32 	%f4331, [%rd62+84];
	add.f32 	%f4332, %f4331, %f4204;
	st.f32 	[%rd98+84], %f4332;
	ld.f32 	%f4333, [%rd62+88];
	add.f32 	%f4334, %f4333, %f4206;
	st.f32 	[%rd98+88], %f4334;
	ld.f32 	%f4335, [%rd62+92];
	add.f32 	%f4336, %f4335, %f4208;
	st.f32 	[%rd98+92], %f4336;
	ld.f32 	%f4337, [%rd62+96];
	add.f32 	%f4338, %f4337, %f4210;
	st.f32 	[%rd98+96], %f4338;
	ld.f32 	%f4339, [%rd62+100];
	add.f32 	%f4340, %f4339, %f4212;
	st.f32 	[%rd98+100], %f4340;
	ld.f32 	%f4341, [%rd62+104];
	add.f32 	%f4342, %f4341, %f4214;
	st.f32 	[%rd98+104], %f4342;
	ld.f32 	%f4343, [%rd62+108];
	add.f32 	%f4344, %f4343, %f4216;
	st.f32 	[%rd98+108], %f4344;
	ld.f32 	%f4345, [%rd62+112];
	add.f32 	%f4346, %f4345, %f4218;
	st.f32 	[%rd98+112], %f4346;
	ld.f32 	%f4347, [%rd62+116];
	add.f32 	%f4348, %f4347, %f4220;
	st.f32 	[%rd98+116], %f4348;
	ld.f32 	%f4349, [%rd62+120];
	add.f32 	%f4350, %f4349, %f4222;
	st.f32 	[%rd98+120], %f4350;
	ld.f32 	%f4351, [%rd62+124];
	add.f32 	%f4352, %f4351, %f4224;
	st.f32 	[%rd98+124], %f4352;
	ld.f32 	%f4353, [%rd62+128];
	add.f32 	%f4354, %f4353, %f4226;
	st.f32 	[%rd98+128], %f4354;
	ld.f32 	%f4355, [%rd62+132];
	add.f32 	%f4356, %f4355, %f4228;
	st.f32 	[%rd98+132], %f4356;
	ld.f32 	%f4357, [%rd62+136];
	add.f32 	%f4358, %f4357, %f4230;
	st.f32 	[%rd98+136], %f4358;
	ld.f32 	%f4359, [%rd62+140];
	add.f32 	%f4360, %f4359, %f4232;
	st.f32 	[%rd98+140], %f4360;
	ld.f32 	%f4361, [%rd62+144];
	add.f32 	%f4362, %f4361, %f4234;
	st.f32 	[%rd98+144], %f4362;
	ld.f32 	%f4363, [%rd62+148];
	add.f32 	%f4364, %f4363, %f4236;
	st.f32 	[%rd98+148], %f4364;
	ld.f32 	%f4365, [%rd62+152];
	add.f32 	%f4366, %f4365, %f4238;
	st.f32 	[%rd98+152], %f4366;
	ld.f32 	%f4367, [%rd62+156];
	add.f32 	%f4368, %f4367, %f4240;
	st.f32 	[%rd98+156], %f4368;
	ld.f32 	%f4369, [%rd62+160];
	add.f32 	%f4370, %f4369, %f4242;
	st.f32 	[%rd98+160], %f4370;
	ld.f32 	%f4371, [%rd62+164];
	add.f32 	%f4372, %f4371, %f4244;
	st.f32 	[%rd98+164], %f4372;
	ld.f32 	%f4373, [%rd62+168];
	add.f32 	%f4374, %f4373, %f4246;
	st.f32 	[%rd98+168], %f4374;
	ld.f32 	%f4375, [%rd62+172];
	add.f32 	%f4376, %f4375, %f4248;
	st.f32 	[%rd98+172], %f4376;
	ld.f32 	%f4377, [%rd62+176];
	add.f32 	%f4378, %f4377, %f4250;
	st.f32 	[%rd98+176], %f4378;
	ld.f32 	%f4379, [%rd62+180];
	add.f32 	%f4380, %f4379, %f4252;
	st.f32 	[%rd98+180], %f4380;
	ld.f32 	%f4381, [%rd62+184];
	add.f32 	%f4382, %f4381, %f4254;
	st.f32 	[%rd98+184], %f4382;
	ld.f32 	%f4383, [%rd62+188];
	add.f32 	%f4384, %f4383, %f4256;
	st.f32 	[%rd98+188], %f4384;
	ld.f32 	%f4385, [%rd62+192];
	add.f32 	%f4386, %f4385, %f4258;
	st.f32 	[%rd98+192], %f4386;
	ld.f32 	%f4387, [%rd62+196];
	add.f32 	%f4388, %f4387, %f4260;
	st.f32 	[%rd98+196], %f4388;
	ld.f32 	%f4389, [%rd62+200];
	add.f32 	%f4390, %f4389, %f4262;
	st.f32 	[%rd98+200], %f4390;
	ld.f32 	%f4391, [%rd62+204];
	add.f32 	%f4392, %f4391, %f4264;
	st.f32 	[%rd98+204], %f4392;
	ld.f32 	%f4393, [%rd62+208];
	add.f32 	%f4394, %f4393, %f4266;
	st.f32 	[%rd98+208], %f4394;
	ld.f32 	%f4395, [%rd62+212];
	add.f32 	%f4396, %f4395, %f4268;
	st.f32 	[%rd98+212], %f4396;
	ld.f32 	%f4397, [%rd62+216];
	add.f32 	%f4398, %f4397, %f4270;
	st.f32 	[%rd98+216], %f4398;
	ld.f32 	%f4399, [%rd62+220];
	add.f32 	%f4400, %f4399, %f4272;
	st.f32 	[%rd98+220], %f4400;
	ld.f32 	%f4401, [%rd62+224];
	add.f32 	%f4402, %f4401, %f4274;
	st.f32 	[%rd98+224], %f4402;
	ld.f32 	%f4403, [%rd62+228];
	add.f32 	%f4404, %f4403, %f4276;
	st.f32 	[%rd98+228], %f4404;
	ld.f32 	%f4405, [%rd62+232];
	add.f32 	%f4406, %f4405, %f4278;
	st.f32 	[%rd98+232], %f4406;
	ld.f32 	%f4407, [%rd62+236];
	add.f32 	%f4408, %f4407, %f4280;
	st.f32 	[%rd98+236], %f4408;
	ld.f32 	%f4409, [%rd62+240];
	add.f32 	%f4410, %f4409, %f4282;
	st.f32 	[%rd98+240], %f4410;
	ld.f32 	%f4411, [%rd62+244];
	add.f32 	%f4412, %f4411, %f4284;
	st.f32 	[%rd98+244], %f4412;
	ld.f32 	%f4413, [%rd62+248];
	add.f32 	%f4414, %f4413, %f4286;
	st.f32 	[%rd98+248], %f4414;
	ld.f32 	%f4415, [%rd62+252];
	add.f32 	%f4416, %f4415, %f4288;
	st.f32 	[%rd98+252], %f4416;
	ld.shared.u64 	%rd63, [_ZZN3cub18CUB_300001_SM_10006detail6reduce28DeviceReduceSingleTileKernelINS2_10policy_hubIPfy9sum_deltaE10Policy1000EPS5_S9_iS6_S5_S5_N4cuda3std3__410__identityEEEvT0_T1_T2_T3_T4_T6_E12temp_storage+64];
	ld.f32 	%f4417, [%rd63];
	add.f32 	%f4418, %f4417, %f4290;
	st.f32 	[%rd98], %f4418;
	ld.f32 	%f4419, [%rd63+4];
	add.f32 	%f4420, %f4419, %f4292;
	st.f32 	[%rd98+4], %f4420;
	ld.f32 	%f4421, [%rd63+8];
	add.f32 	%f4422, %f4421, %f4294;
	st.f32 	[%rd98+8], %f4422;
	ld.f32 	%f4423, [%rd63+12];
	add.f32 	%f4424, %f4423, %f4296;
	st.f32 	[%rd98+12], %f4424;
	ld.f32 	%f4425, [%rd63+16];
	add.f32 	%f4426, %f4425, %f4298;
	st.f32 	[%rd98+16], %f4426;
	ld.f32 	%f4427, [%rd63+20];
	add.f32 	%f4428, %f4427, %f4300;
	st.f32 	[%rd98+20], %f4428;
	ld.f32 	%f4429, [%rd63+24];
	add.f32 	%f4430, %f4429, %f4302;
	st.f32 	[%rd98+24], %f4430;
	ld.f32 	%f4431, [%rd63+28];
	add.f32 	%f4432, %f4431, %f4304;
	st.f32 	[%rd98+28], %f4432;
	ld.f32 	%f4433, [%rd63+32];
	add.f32 	%f4434, %f4433, %f4306;
	st.f32 	[%rd98+32], %f4434;
	ld.f32 	%f4435, [%rd63+36];
	add.f32 	%f4436, %f4435, %f4308;
	st.f32 	[%rd98+36], %f4436;
	ld.f32 	%f4437, [%rd63+40];
	add.f32 	%f4438, %f4437, %f4310;
	st.f32 	[%rd98+40], %f4438;
	ld.f32 	%f4439, [%rd63+44];
	add.f32 	%f4440, %f4439, %f4312;
	st.f32 	[%rd98+44], %f4440;
	ld.f32 	%f4441, [%rd63+48];
	add.f32 	%f4442, %f4441, %f4314;
	st.f32 	[%rd98+48], %f4442;
	ld.f32 	%f4443, [%rd63+52];
	add.f32 	%f4444, %f4443, %f4316;
	st.f32 	[%rd98+52], %f4444;
	ld.f32 	%f4445, [%rd63+56];
	add.f32 	%f4446, %f4445, %f4318;
	st.f32 	[%rd98+56], %f4446;
	ld.f32 	%f4447, [%rd63+60];
	add.f32 	%f4448, %f4447, %f4320;
	st.f32 	[%rd98+60], %f4448;
	ld.f32 	%f4449, [%rd63+64];
	add.f32 	%f4450, %f4449, %f4322;
	st.f32 	[%rd98+64], %f4450;
	ld.f32 	%f4451, [%rd63+68];
	add.f32 	%f4452, %f4451, %f4324;
	st.f32 	[%rd98+68], %f4452;
	ld.f32 	%f4453, [%rd63+72];
	add.f32 	%f4454, %f4453, %f4326;
	st.f32 	[%rd98+72], %f4454;
	ld.f32 	%f4455, [%rd63+76];
	add.f32 	%f4456, %f4455, %f4328;
	st.f32 	[%rd98+76], %f4456;
	ld.f32 	%f4457, [%rd63+80];
	add.f32 	%f4458, %f4457, %f4330;
	st.f32 	[%rd98+80], %f4458;
	ld.f32 	%f4459, [%rd63+84];
	add.f32 	%f4460, %f4459, %f4332;
	st.f32 	[%rd98+84], %f4460;
	ld.f32 	%f4461, [%rd63+88];
	add.f32 	%f4462, %f4461, %f4334;
	st.f32 	[%rd98+88], %f4462;
	ld.f32 	%f4463, [%rd63+92];
	add.f32 	%f4464, %f4463, %f4336;
	st.f32 	[%rd98+92], %f4464;
	ld.f32 	%f4465, [%rd63+96];
	add.f32 	%f4466, %f4465, %f4338;
	st.f32 	[%rd98+96], %f4466;
	ld.f32 	%f4467, [%rd63+100];
	add.f32 	%f4468, %f4467, %f4340;
	st.f32 	[%rd98+100], %f4468;
	ld.f32 	%f4469, [%rd63+104];
	add.f32 	%f4470, %f4469, %f4342;
	st.f32 	[%rd98+104], %f4470;
	ld.f32 	%f4471, [%rd63+108];
	add.f32 	%f4472, %f4471, %f4344;
	st.f32 	[%rd98+108], %f4472;
	ld.f32 	%f4473, [%rd63+112];
	add.f32 	%f4474, %f4473, %f4346;
	st.f32 	[%rd98+112], %f4474;
	ld.f32 	%f4475, [%rd63+116];
	add.f32 	%f4476, %f4475, %f4348;
	st.f32 	[%rd98+116], %f4476;
	ld.f32 	%f4477, [%rd63+120];
	add.f32 	%f4478, %f4477, %f4350;
	st.f32 	[%rd98+120], %f4478;
	ld.f32 	%f4479, [%rd63+124];
	add.f32 	%f4480, %f4479, %f4352;
	st.f32 	[%rd98+124], %f4480;
	ld.f32 	%f4481, [%rd63+128];
	add.f32 	%f4482, %f4481, %f4354;
	st.f32 	[%rd98+128], %f4482;
	ld.f32 	%f4483, [%rd63+132];
	add.f32 	%f4484, %f4483, %f4356;
	st.f32 	[%rd98+132], %f4484;
	ld.f32 	%f4485, [%rd63+136];
	add.f32 	%f4486, %f4485, %f4358;
	st.f32 	[%rd98+136], %f4486;
	ld.f32 	%f4487, [%rd63+140];
	add.f32 	%f4488, %f4487, %f4360;
	st.f32 	[%rd98+140], %f4488;
	ld.f32 	%f4489, [%rd63+144];
	add.f32 	%f4490, %f4489, %f4362;
	st.f32 	[%rd98+144], %f4490;
	ld.f32 	%f4491, [%rd63+148];
	add.f32 	%f4492, %f4491, %f4364;
	st.f32 	[%rd98+148], %f4492;
	ld.f32 	%f4493, [%rd63+152];
	add.f32 	%f4494, %f4493, %f4366;
	st.f32 	[%rd98+152], %f4494;
	ld.f32 	%f4495, [%rd63+156];
	add.f32 	%f4496, %f4495, %f4368;
	st.f32 	[%rd98+156], %f4496;
	ld.f32 	%f4497, [%rd63+160];
	add.f32 	%f4498, %f4497, %f4370;
	st.f32 	[%rd98+160], %f4498;
	ld.f32 	%f4499, [%rd63+164];
	add.f32 	%f4500, %f4499, %f4372;
	st.f32 	[%rd98+164], %f4500;
	ld.f32 	%f4501, [%rd63+168];
	add.f32 	%f4502, %f4501, %f4374;
	st.f32 	[%rd98+168], %f4502;
	ld.f32 	%f4503, [%rd63+172];
	add.f32 	%f4504, %f4503, %f4376;
	st.f32 	[%rd98+172], %f4504;
	ld.f32 	%f4505, [%rd63+176];
	add.f32 	%f4506, %f4505, %f4378;
	st.f32 	[%rd98+176], %f4506;
	ld.f32 	%f4507, [%rd63+180];
	add.f32 	%f4508, %f4507, %f4380;
	st.f32 	[%rd98+180], %f4508;
	ld.f32 	%f4509, [%rd63+184];
	add.f32 	%f4510, %f4509, %f4382;
	st.f32 	[%rd98+184], %f4510;
	ld.f32 	%f4511, [%rd63+188];
	add.f32 	%f4512, %f4511, %f4384;
	st.f32 	[%rd98+188], %f4512;
	ld.f32 	%f4513, [%rd63+192];
	add.f32 	%f4514, %f4513, %f4386;
	st.f32 	[%rd98+192], %f4514;
	ld.f32 	%f4515, [%rd63+196];
	add.f32 	%f4516, %f4515, %f4388;
	st.f32 	[%rd98+196], %f4516;
	ld.f32 	%f4517, [%rd63+200];
	add.f32 	%f4518, %f4517, %f4390;
	st.f32 	[%rd98+200], %f4518;
	ld.f32 	%f4519, [%rd63+204];
	add.f32 	%f4520, %f4519, %f4392;
	st.f32 	[%rd98+204], %f4520;
	ld.f32 	%f4521, [%rd63+208];
	add.f32 	%f4522, %f4521, %f4394;
	st.f32 	[%rd98+208], %f4522;
	ld.f32 	%f4523, [%rd63+212];
	add.f32 	%f4524, %f4523, %f4396;
	st.f32 	[%rd98+212], %f4524;
	ld.f32 	%f4525, [%rd63+216];
	add.f32 	%f4526, %f4525, %f4398;
	st.f32 	[%rd98+216], %f4526;
	ld.f32 	%f4527, [%rd63+220];
	add.f32 	%f4528, %f4527, %f4400;
	st.f32 	[%rd98+220], %f4528;
	ld.f32 	%f4529, [%rd63+224];
	add.f32 	%f4530, %f4529, %f4402;
	st.f32 	[%rd98+224], %f4530;
	ld.f32 	%f4531, [%rd63+228];
	add.f32 	%f4532, %f4531, %f4404;
	st.f32 	[%rd98+228], %f4532;
	ld.f32 	%f4533, [%rd63+232];
	add.f32 	%f4534, %f4533, %f4406;
	st.f32 	[%rd98+232], %f4534;
	ld.f32 	%f4535, [%rd63+236];
	add.f32 	%f4536, %f4535, %f4408;
	st.f32 	[%rd98+236], %f4536;
	ld.f32 	%f4537, [%rd63+240];
	add.f32 	%f4538, %f4537, %f4410;
	st.f32 	[%rd98+240], %f4538;
	ld.f32 	%f4539, [%rd63+244];
	add.f32 	%f4540, %f4539, %f4412;
	st.f32 	[%rd98+244], %f4540;
	ld.f32 	%f4541, [%rd63+248];
	add.f32 	%f4542, %f4541, %f4414;
	st.f32 	[%rd98+248], %f4542;
	ld.f32 	%f4543, [%rd63+252];
	add.f32 	%f4544, %f4543, %f4416;
	st.f32 	[%rd98+252], %f4544;
$L__BB17_64:
	mov.u32 	%r234, %tid.x;
	setp.ne.s32 	%p43, %r234, 0;
	@%p43 bra 	$L__BB17_66;
	cvta.to.global.u64 	%rd95, %rd13;
	ld.f32 	%f8193, [%rd98];
	ld.global.f32 	%f8194, [%rd95];
	add.f32 	%f8195, %f8193, %f8194;
	st.global.f32 	[%rd95], %f8195;
	ld.f32 	%f8196, [%rd98+4];
	ld.global.f32 	%f8197, [%rd95+4];
	add.f32 	%f8198, %f8196, %f8197;
	st.global.f32 	[%rd95+4], %f8198;
	ld.f32 	%f8199, [%rd98+8];
	ld.global.f32 	%f8200, [%rd95+8];
	add.f32 	%f8201, %f8199, %f8200;
	st.global.f32 	[%rd95+8], %f8201;
	ld.f32 	%f8202, [%rd98+12];
	ld.global.f32 	%f8203, [%rd95+12];
	add.f32 	%f8204, %f8202, %f8203;
	st.global.f32 	[%rd95+12], %f8204;
	ld.f32 	%f8205, [%rd98+16];
	ld.global.f32 	%f8206, [%rd95+16];
	add.f32 	%f8207, %f8205, %f8206;
	st.global.f32 	[%rd95+16], %f8207;
	ld.f32 	%f8208, [%rd98+20];
	ld.global.f32 	%f8209, [%rd95+20];
	add.f32 	%f8210, %f8208, %f8209;
	st.global.f32 	[%rd95+20], %f8210;
	ld.f32 	%f8211, [%rd98+24];
	ld.global.f32 	%f8212, [%rd95+24];
	add.f32 	%f8213, %f8211, %f8212;
	st.global.f32 	[%rd95+24], %f8213;
	ld.f32 	%f8214, [%rd98+28];
	ld.global.f32 	%f8215, [%rd95+28];
	add.f32 	%f8216, %f8214, %f8215;
	st.global.f32 	[%rd95+28], %f8216;
	ld.f32 	%f8217, [%rd98+32];
	ld.global.f32 	%f8218, [%rd95+32];
	add.f32 	%f8219, %f8217, %f8218;
	st.global.f32 	[%rd95+32], %f8219;
	ld.f32 	%f8220, [%rd98+36];
	ld.global.f32 	%f8221, [%rd95+36];
	add.f32 	%f8222, %f8220, %f8221;
	st.global.f32 	[%rd95+36], %f8222;
	ld.f32 	%f8223, [%rd98+40];
	ld.global.f32 	%f8224, [%rd95+40];
	add.f32 	%f8225, %f8223, %f8224;
	st.global.f32 	[%rd95+40], %f8225;
	ld.f32 	%f8226, [%rd98+44];
	ld.global.f32 	%f8227, [%rd95+44];
	add.f32 	%f8228, %f8226, %f8227;
	st.global.f32 	[%rd95+44], %f8228;
	ld.f32 	%f8229, [%rd98+48];
	ld.global.f32 	%f8230, [%rd95+48];
	add.f32 	%f8231, %f8229, %f8230;
	st.global.f32 	[%rd95+48], %f8231;
	ld.f32 	%f8232, [%rd98+52];
	ld.global.f32 	%f8233, [%rd95+52];
	add.f32 	%f8234, %f8232, %f8233;
	st.global.f32 	[%rd95+52], %f8234;
	ld.f32 	%f8235, [%rd98+56];
	ld.global.f32 	%f8236, [%rd95+56];
	add.f32 	%f8237, %f8235, %f8236;
	st.global.f32 	[%rd95+56], %f8237;
	ld.f32 	%f8238, [%rd98+60];
	ld.global.f32 	%f8239, [%rd95+60];
	add.f32 	%f8240, %f8238, %f8239;
	st.global.f32 	[%rd95+60], %f8240;
	ld.f32 	%f8241, [%rd98+64];
	ld.global.f32 	%f8242, [%rd95+64];
	add.f32 	%f8243, %f8241, %f8242;
	st.global.f32 	[%rd95+64], %f8243;
	ld.f32 	%f8244, [%rd98+68];
	ld.global.f32 	%f8245, [%rd95+68];
	add.f32 	%f8246, %f8244, %f8245;
	st.global.f32 	[%rd95+68], %f8246;
	ld.f32 	%f8247, [%rd98+72];
	ld.global.f32 	%f8248, [%rd95+72];
	add.f32 	%f8249, %f8247, %f8248;
	st.global.f32 	[%rd95+72], %f8249;
	ld.f32 	%f8250, [%rd98+76];
	ld.global.f32 	%f8251, [%rd95+76];
	add.f32 	%f8252, %f8250, %f8251;
	st.global.f32 	[%rd95+76], %f8252;
	ld.f32 	%f8253, [%rd98+80];
	ld.global.f32 	%f8254, [%rd95+80];
	add.f32 	%f8255, %f8253, %f8254;
	st.global.f32 	[%rd95+80], %f8255;
	ld.f32 	%f8256, [%rd98+84];
	ld.global.f32 	%f8257, [%rd95+84];
	add.f32 	%f8258, %f8256, %f8257;
	st.global.f32 	[%rd95+84], %f8258;
	ld.f32 	%f8259, [%rd98+88];
	ld.global.f32 	%f8260, [%rd95+88];
	add.f32 	%f8261, %f8259, %f8260;
	st.global.f32 	[%rd95+88], %f8261;
	ld.f32 	%f8262, [%rd98+92];
	ld.global.f32 	%f8263, [%rd95+92];
	add.f32 	%f8264, %f8262, %f8263;
	st.global.f32 	[%rd95+92], %f8264;
	ld.f32 	%f8265, [%rd98+96];
	ld.global.f32 	%f8266, [%rd95+96];
	add.f32 	%f8267, %f8265, %f8266;
	st.global.f32 	[%rd95+96], %f8267;
	ld.f32 	%f8268, [%rd98+100];
	ld.global.f32 	%f8269, [%rd95+100];
	add.f32 	%f8270, %f8268, %f8269;
	st.global.f32 	[%rd95+100], %f8270;
	ld.f32 	%f8271, [%rd98+104];
	ld.global.f32 	%f8272, [%rd95+104];
	add.f32 	%f8273, %f8271, %f8272;
	st.global.f32 	[%rd95+104], %f8273;
	ld.f32 	%f8274, [%rd98+108];
	ld.global.f32 	%f8275, [%rd95+108];
	add.f32 	%f8276, %f8274, %f8275;
	st.global.f32 	[%rd95+108], %f8276;
	ld.f32 	%f8277, [%rd98+112];
	ld.global.f32 	%f8278, [%rd95+112];
	add.f32 	%f8279, %f8277, %f8278;
	st.global.f32 	[%rd95+112], %f8279;
	ld.f32 	%f8280, [%rd98+116];
	ld.global.f32 	%f8281, [%rd95+116];
	add.f32 	%f8282, %f8280, %f8281;
	st.global.f32 	[%rd95+116], %f8282;
	ld.f32 	%f8283, [%rd98+120];
	ld.global.f32 	%f8284, [%rd95+120];
	add.f32 	%f8285, %f8283, %f8284;
	st.global.f32 	[%rd95+120], %f8285;
	ld.f32 	%f8286, [%rd98+124];
	ld.global.f32 	%f8287, [%rd95+124];
	add.f32 	%f8288, %f8286, %f8287;
	st.global.f32 	[%rd95+124], %f8288;
	ld.f32 	%f8289, [%rd98+128];
	ld.global.f32 	%f8290, [%rd95+128];
	add.f32 	%f8291, %f8289, %f8290;
	st.global.f32 	[%rd95+128], %f8291;
	ld.f32 	%f8292, [%rd98+132];
	ld.global.f32 	%f8293, [%rd95+132];
	add.f32 	%f8294, %f8292, %f8293;
	st.global.f32 	[%rd95+132], %f8294;
	ld.f32 	%f8295, [%rd98+136];
	ld.global.f32 	%f8296, [%rd95+136];
	add.f32 	%f8297, %f8295, %f8296;
	st.global.f32 	[%rd95+136], %f8297;
	ld.f32 	%f8298, [%rd98+140];
	ld.global.f32 	%f8299, [%rd95+140];
	add.f32 	%f8300, %f8298, %f8299;
	st.global.f32 	[%rd95+140], %f8300;
	ld.f32 	%f8301, [%rd98+144];
	ld.global.f32 	%f8302, [%rd95+144];
	add.f32 	%f8303, %f8301, %f8302;
	st.global.f32 	[%rd95+144], %f8303;
	ld.f32 	%f8304, [%rd98+148];
	ld.global.f32 	%f8305, [%rd95+148];
	add.f32 	%f8306, %f8304, %f8305;
	st.global.f32 	[%rd95+148], %f8306;
	ld.f32 	%f8307, [%rd98+152];
	ld.global.f32 	%f8308, [%rd95+152];
	add.f32 	%f8309, %f8307, %f8308;
	st.global.f32 	[%rd95+152], %f8309;
	ld.f32 	%f8310, [%rd98+156];
	ld.global.f32 	%f8311, [%rd95+156];
	add.f32 	%f8312, %f8310, %f8311;
	st.global.f32 	[%rd95+156], %f8312;
	ld.f32 	%f8313, [%rd98+160];
	ld.global.f32 	%f8314, [%rd95+160];
	add.f32 	%f8315, %f8313, %f8314;
	st.global.f32 	[%rd95+160], %f8315;
	ld.f32 	%f8316, [%rd98+164];
	ld.global.f32 	%f8317, [%rd95+164];
	add.f32 	%f8318, %f8316, %f8317;
	st.global.f32 	[%rd95+164], %f8318;
	ld.f32 	%f8319, [%rd98+168];
	ld.global.f32 	%f8320, [%rd95+168];
	add.f32 	%f8321, %f8319, %f8320;
	st.global.f32 	[%rd95+168], %f8321;
	ld.f32 	%f8322, [%rd98+172];
	ld.global.f32 	%f8323, [%rd95+172];
	add.f32 	%f8324, %f8322, %f8323;
	st.global.f32 	[%rd95+172], %f8324;
	ld.f32 	%f8325, [%rd98+176];
	ld.global.f32 	%f8326, [%rd95+176];
	add.f32 	%f8327, %f8325, %f8326;
	st.global.f32 	[%rd95+176], %f8327;
	ld.f32 	%f8328, [%rd98+180];
	ld.global.f32 	%f8329, [%rd95+180];
	add.f32 	%f8330, %f8328, %f8329;
	st.global.f32 	[%rd95+180], %f8330;
	ld.f32 	%f8331, [%rd98+184];
	ld.global.f32 	%f8332, [%rd95+184];
	add.f32 	%f8333, %f8331, %f8332;
	st.global.f32 	[%rd95+184], %f8333;
	ld.f32 	%f8334, [%rd98+188];
	ld.global.f32 	%f8335, [%rd95+188];
	add.f32 	%f8336, %f8334, %f8335;
	st.global.f32 	[%rd95+188], %f8336;
	ld.f32 	%f8337, [%rd98+192];
	ld.global.f32 	%f8338, [%rd95+192];
	add.f32 	%f8339, %f8337, %f8338;
	st.global.f32 	[%rd95+192], %f8339;
	ld.f32 	%f8340, [%rd98+196];
	ld.global.f32 	%f8341, [%rd95+196];
	add.f32 	%f8342, %f8340, %f8341;
	st.global.f32 	[%rd95+196], %f8342;
	ld.f32 	%f8343, [%rd98+200];
	ld.global.f32 	%f8344, [%rd95+200];
	add.f32 	%f8345, %f8343, %f8344;
	st.global.f32 	[%rd95+200], %f8345;
	ld.f32 	%f8346, [%rd98+204];
	ld.global.f32 	%f8347, [%rd95+204];
	add.f32 	%f8348, %f8346, %f8347;
	st.global.f32 	[%rd95+204], %f8348;
	ld.f32 	%f8349, [%rd98+208];
	ld.global.f32 	%f8350, [%rd95+208];
	add.f32 	%f8351, %f8349, %f8350;
	st.global.f32 	[%rd95+208], %f8351;
	ld.f32 	%f8352, [%rd98+212];
	ld.global.f32 	%f8353, [%rd95+212];
	add.f32 	%f8354, %f8352, %f8353;
	st.global.f32 	[%rd95+212], %f8354;
	ld.f32 	%f8355, [%rd98+216];
	ld.global.f32 	%f8356, [%rd95+216];
	add.f32 	%f8357, %f8355, %f8356;
	st.global.f32 	[%rd95+216], %f8357;
	ld.f32 	%f8358, [%rd98+220];
	ld.global.f32 	%f8359, [%rd95+220];
	add.f32 	%f8360, %f8358, %f8359;
	st.global.f32 	[%rd95+220], %f8360;
	ld.f32 	%f8361, [%rd98+224];
	ld.global.f32 	%f8362, [%rd95+224];
	add.f32 	%f8363, %f8361, %f8362;
	st.global.f32 	[%rd95+224], %f8363;
	ld.f32 	%f8364, [%rd98+228];
	ld.global.f32 	%f8365, [%rd95+228];
	add.f32 	%f8366, %f8364, %f8365;
	st.global.f32 	[%rd95+228], %f8366;
	ld.f32 	%f8367, [%rd98+232];
	ld.global.f32 	%f8368, [%rd95+232];
	add.f32 	%f8369, %f8367, %f8368;
	st.global.f32 	[%rd95+232], %f8369;
	ld.f32 	%f8370, [%rd98+236];
	ld.global.f32 	%f8371, [%rd95+236];
	add.f32 	%f8372, %f8370, %f8371;
	st.global.f32 	[%rd95+236], %f8372;
	ld.f32 	%f8373, [%rd98+240];
	ld.global.f32 	%f8374, [%rd95+240];
	add.f32 	%f8375, %f8373, %f8374;
	st.global.f32 	[%rd95+240], %f8375;
	ld.f32 	%f8376, [%rd98+244];
	ld.global.f32 	%f8377, [%rd95+244];
	add.f32 	%f8378, %f8376, %f8377;
	st.global.f32 	[%rd95+244], %f8378;
	ld.f32 	%f8379, [%rd98+248];
	ld.global.f32 	%f8380, [%rd95+248];
	add.f32 	%f8381, %f8379, %f8380;
	st.global.f32 	[%rd95+248], %f8381;
	ld.f32 	%f8382, [%rd98+252];
	ld.global.f32 	%f8383, [%rd95+252];
	add.f32 	%f8384, %f8382, %f8383;
	st.global.f32 	[%rd95+252], %f8384;
	st.global.u64 	[%rd1], %rd13;
$L__BB17_66:
	ret;

}


// ===== COMPILED SASS (sm_100) =====

	.target	sm_100

	.elftype	@"ET_EXEC"


//--------------------- .note.nv.tkinfo           --------------------------
	.section	.note.nv.tkinfo,"",@"SHT_NOTE"
	.sectionflags	@"SHF_NOTE_NV_TKINFO"
	.tkinfo
        /*0018*/ 	.word	0x00000002
        /*0030*/ 	.string	""
        /*0030*/ 	.string	"ptxas"
        /*0030*/ 	.string	"Cuda compilation tools, release 13.0, V13.0.88"
        /*0030*/ 	.string	"Build cuda_13.0.r13.0/compiler.36424714_0"
        /*0030*/ 	.string	"-arch sm_100 -m 64 "



//--------------------- .note.nv.cuinfo           --------------------------
	.section	.note.nv.cuinfo,"",@"SHT_NOTE"
	.sectionflags	@"SHF_NOTE_NV_CUINFO"
        /*0018*/ 	.short	0x0002
        /*001a*/ 	.short	0x0064
        /*001c*/ 	.short	0x0082
	.zero		2


//--------------------- .nv.info                  --------------------------
	.section	.nv.info,"",@"SHT_CUDA_INFO"
	.align	4


	//----- nvinfo : EIATTR_REGCOUNT
	.align		4
        /*0000*/ 	.byte	0x04, 0x2f
        /*0002*/ 	.short	(.L_44 - .L_43)
	.align		4
.L_43:
        /*0004*/ 	.word	index@(_Z20calculate_differencePfS_S_S_S_S_)
        /*0008*/ 	.word	0x00000020


	//----- nvinfo : EIATTR_FRAME_SIZE
	.align		4
.L_44:
        /*000c*/ 	.byte	0x04, 0x11
        /*000e*/ 	.short	(.L_46 - .L_45)
	.align		4
.L_45:
        /*0010*/ 	.word	index@($__internal_0_$__cuda_sm20_rcp_rn_f32_slowpath)
        /*0014*/ 	.word	0x00000000


	//----- nvinfo : EIATTR_FRAME_SIZE
	.align		4
.L_46:
        /*0018*/ 	.byte	0x04, 0x11
        /*001a*/ 	.short	(.L_48 - .L_47)
	.align		4
.L_47:
        /*001c*/ 	.word	index@(_Z20calculate_differencePfS_S_S_S_S_)
        /*0020*/ 	.word	0x00000000


	//----- nvinfo : EIATTR_REGCOUNT
	.align		4
.L_48:
        /*0024*/ 	.byte	0x04, 0x2f
        /*0026*/ 	.short	(.L_50 - .L_49)
	.align		4
.L_49:
        /*0028*/ 	.word	index@(_Z11copy_weightPfS_)
        /*002c*/ 	.word	0x00000014


	//----- nvinfo : EIATTR_FRAME_SIZE
	.align		4
.L_50:
        /*0030*/ 	.byte	0x04, 0x11
        /*0032*/ 	.short	(.L_52 - .L_51)
	.align		4
.L_51:
        /*0034*/ 	.word	index@(_Z11copy_weightPfS_)
        /*0038*/ 	.word	0x00000000


	//----- nvinfo : EIATTR_REGCOUNT
	.align		4
.L_52:
        /*003c*/ 	.byte	0x04, 0x2f
        /*003e*/ 	.short	(.L_54 - .L_53)
	.align		4
.L_53:
        /*0040*/ 	.word	index@(_Z6reducePfS_)
        /*0044*/ 	.word	0x00000010


	//----- nvinfo : EIATTR_FRAME_SIZE
	.align		4
.L_54:
        /*0048*/ 	.byte	0x04, 0x11
        /*004a*/ 	.short	(.L_56 - .L_55)
	.align		4
.L_55:
        /*004c*/ 	.word	index@(_Z6reducePfS_)
        /*0050*/ 	.word	0x00000000


	//----- nvinfo : EIATTR_REGCOUNT
	.align		4
.L_56:
        /*0054*/ 	.byte	0x04, 0x2f
        /*0056*/ 	.short	(.L_58 - .L_57)
	.align		4
.L_57:
        /*0058*/ 	.word	index@(_ZN3cub18CUB_300001_SM_10006detail11EmptyKernelIvEEvv)
        /*005c*/ 	.word	0x00000004


	//----- nvinfo : EIATTR_FRAME_SIZE
	.align		4
.L_58:
        /*0060*/ 	.byte	0x04, 0x11
        /*0062*/ 	.short	(.L_60 - .L_59)
	.align		4
.L_59:
        /*0064*/ 	.word	index@(_ZN3cub18CUB_300001_SM_10006detail11EmptyKernelIvEEvv)
        /*0068*/ 	.word	0x00000000


	//----- nvinfo : EIATTR_REGCOUNT
	.align		4
.L_60:
        /*006c*/ 	.byte	0x04, 0x2f
        /*006e*/ 	.short	(.L_62 - .L_61)
	.align		4
.L_61:
        /*0070*/ 	.word	index@(_ZN3cub18CUB_300001_SM_10006detail8for_each13static_kernelINS2_12policy_hub_t12policy_500_tEmN6thrust24THRUST_300001_SM_1000_NS8cuda_cub20__uninitialized_fill7functorINS7_10device_ptrIiEEiEEEEvT0_T1_)
        /*0074*/ 	.word	0x00000008


	//----- nvinfo : EIATTR_FRAME_SIZE
	.align		4
.L_62:
        /*0078*/ 	.byte	0x04, 0x11
        /*007a*/ 	.short	(.L_64 - .L_63)
	.align		4
.L_63:
        /*007c*/ 	.word	index@(_ZN3cub18CUB_300001_SM_10006detail8for_each13static_kernelINS2_12policy_hub_t12policy_500_tEmN6thrust24THRUST_300001_SM_1000_NS8cuda_cub20__uninitialized_fill7functorINS7_10device_ptrIiEEiEEEEvT0_T1_)
        /*0080*/ 	.word	0x00000000


	//----- nvinfo : EIATTR_REGCOUNT
	.align		4
.L_64:
        /*0084*/ 	.byte	0x04, 0x2f
        /*0086*/ 	.short	(.L_66 - .L_65)
	.align		4
.L_65:
        /*0088*/ 	.word	index@(_ZN3cub18CUB_300001_SM_10006detail8for_each13static_kernelINS2_12policy_hub_t12policy_500_tElN6thrust24THRUST_300001_SM_1000_NS8cuda_cub10__tabulate7functorINS7_6detail15normal_iteratorINS7_10device_ptrIiEEEENS7_6system6detail7generic6detail22compute_sequence_valueIivEElEEEEvT0_T1_)
        /*008c*/ 	.word	0x0000000a


	//----- nvinfo : EIATTR_FRAME_SIZE
	.align		4
.L_66:
        /*0090*/ 	.byte	0x04, 0x11
        /*0092*/ 	.short	(.L_68 - .L_67)
	.align		4
.L_67:
        /*0094*/ 	.word	index@(_ZN3cub18CUB_300001_SM_10006detail8for_each13static_kernelINS2_12policy_hub_t12policy_500_tElN6thrust24THRUST_300001_SM_1000_NS8cuda_cub10__tabulate7functorINS7_6detail15normal_iteratorINS7_10device_ptrIiEEEENS7_6system6detail7generic6detail22compute_sequence_valueIivEElEEEEvT0_T1_)
        /*0098*/ 	.word	0x00000000


	//----- nvinfo : EIATTR_REGCOUNT
	.align		4
.L_68:
        /*009c*/ 	.byte	0x04, 0x2f
        /*009e*/ 	.short	(.L_70 - .L_69)
	.align		4
.L_69:
        /*00a0*/ 	.word	index@(_ZN3cub18CUB_300001_SM_10006detail8for_each13static_kernelINS2_12policy_hub_t12policy_500_tElN6thrust24THRUST_300001_SM_1000_NS8cuda_cub20__uninitialized_copy7functorINS7_6detail15normal_iteratorINS7_10device_ptrIiEEEENS7_7pointerIiNS8_3tagENS7_11use_defaultESI_EEEEEEvT0_T1_)
        /*00a4*/ 	.word	0x0000000c


	//----- nvinfo : EIATTR_FRAME_SIZE
	.align		4
.L_70:
        /*00a8*/ 	.byte	0x04, 0x11
        /*00aa*/ 	.short	(.L_72 - .L_71)
	.align		4
.L_71:
        /*00ac*/ 	.word	index@(_ZN3cub18CUB_300001_SM_10006detail8for_each13static_kernelINS2_12policy_hub_t12policy_500_tElN6thrust24THRUST_300001_SM_1000_NS8cuda_cub20__uninitialized_copy7functorINS7_6detail15normal_iteratorINS7_10device_ptrIiEEEENS7_7pointerIiNS8_3tagENS7_11use_defaultESI_EEEEEEvT0_T1_)
        /*00b0*/ 	.word	0x00000000


	//----- nvinfo : EIATTR_REGCOUNT
	.align		4
.L_72:
        /*00b4*/ 	.byte	0x04, 0x2f
        /*00b6*/ 	.short	(.L_74 - .L_73)
	.align		4
.L_73:
        /*00b8*/ 	.word	index@(_ZN3cub18CUB_300001_SM_10006detail8for_each13static_kernelINS2_12policy_hub_t12policy_500_tEmN6thrust24THRUST_300001_SM_1000_NS8cuda_cub20__uninitialized_fill7functorINS7_10device_ptrIPfEESC_EEEEvT0_T1_)
        /*00bc*/ 	.word	0x00000009


	//----- nvinfo : EIATTR_FRAME_SIZE
	.align		4
.L_74:
        /*00c0*/ 	.byte	0x04, 0x11
        /*00c2*/ 	.short	(.L_76 - .L_75)
	.align		4
.L_75:
        /*00c4*/ 	.word	index@(_ZN3cub18CUB_300001_SM_10006detail8for_each13static_kernelINS2_12policy_hub_t12policy_500_tEmN6thrust24THRUST_300001_SM_1000_NS8cuda_cub20__uninitialized_fill7functorINS7_10device_ptrIPfEESC_EEEEvT0_T1_)
        /*00c8*/ 	.word	0x00000000


	//----- nvinfo : EIATTR_REGCOUNT
	.align		4
.L_76:
        /*00cc*/ 	.byte	0x04, 0x2f
        /*00ce*/ 	.short	(.L_78 - .L_77)
	.align		4
.L_77:
        /*00d0*/ 	.word	index@(_ZN3cub18CUB_300001_SM_10006detail8for_each13static_kernelINS2_12policy_hub_t12policy_500_tElN6thrust24THRUST_300001_SM_1000_NS8cuda_cub6__fill7functorINS7_6detail15normal_iteratorINS7_10device_ptrIPfEEEESE_EEEEvT0_T1_)
        /*00d4*/ 	.word	0x00000009


	//----- nvinfo : EIATTR_FRAME_SIZE
	.align		4
.L_78:
        /*00d8*/ 	.byte	0x04, 0x11
        /*00da*/ 	.short	(.L_80 - .L_79)
	.align		4
.L_79:
        /*00dc*/ 	.word	index@(_ZN3cub18CUB_300001_SM_10006detail8for_each13static_kernelINS2_12policy_hub_t12policy_500_tElN6thrust24THRUST_300001_SM_1000_NS8cuda_cub6__fill7functorINS7_6detail15normal_iteratorINS7_10device_ptrIPfEEEESE_EEEEvT0_T1_)
        /*00e0*/ 	.word	0x00000000


	//----- nvinfo : EIATTR_REGCOUNT
	.align		4
.L_80:
        /*00e4*/ 	.byte	0x04, 0x2f
        /*00e6*/ 	.short	(.L_82 - .L_81)
	.align		4
.L_81:
        /*00e8*/ 	.word	index@(_ZN3cub18CUB_300001_SM_10006detail8for_each13static_kernelINS2_12policy_hub_t12policy_500_tElN6thrust24THRUST_300001_SM_1000_NS8cuda_cub20__uninitialized_copy7functorINS7_6detail15normal_iteratorINS7_10device_ptrIPfEEEENS7_7pointerISE_NS8_3tagENS7_11use_defaultESJ_EEEEEEvT0_T1_)
        /*00ec*/ 	.word	0x0000000c


	//----- nvinfo : EIATTR_FRAME_SIZE
	.align		4
.L_82:
        /*00f0*/ 	.byte	0x04, 0x11
        /*00f2*/ 	.short	(.L_84 - .L_83)
	.align		4
.L_83:
        /*00f4*/ 	.word	index@(_ZN3cub18CUB_300001_SM_10006detail8for_each13static_kernelINS2_12policy_hub_t12policy_500_tElN6thrust24THRUST_300001_SM_1000_NS8cuda_cub20__uninitialized_copy7functorINS7_6detail15normal_iteratorINS7_10device_ptrIPfEEEENS7_7pointerISE_NS8_3tagENS7_11use_defaultESJ_EEEEEEvT0_T1_)
        /*00f8*/ 	.word	0x00000000


	//----- nvinfo : EIATTR_REGCOUNT
	.align		4
.L_84:
        /*00fc*/ 	.byte	0x04, 0x2f
        /*00fe*/ 	.short	(.L_86 - .L_85)
	.align		4
.L_85:
        /*0100*/ 	.word	index@(_ZN3cub18CUB_300001_SM_10006detail9transform16transform_kernelINS2_10policy_hubILb1EN4cuda3std3__45tupleIJN6thrust24THRUST_300001_SM_1000_NS6detail15normal_iteratorINSA_10device_ptrIiEEEENSC_INSD_IPfEEEEEEEE10policy1000Ei15offset_pointersSI_JPiPSG_EEEvT0_iT1_T2_DpNS2_10kernel_argIT3_EE)
        /*0104*/ 	.word	0x00000020


	//----- nvinfo : EIATTR_FRAME_SIZE
	.align		4
.L_86:
        /*0108*/ 	.byte	0x04, 0x11
        /*010a*/ 	.short	(.L_88 - .L_87)
	.align		4
.L_87:
        /*010c*/ 	.word	index@(_ZN3cub18CUB_300001_SM_10006detail9transform16transform_kernelINS2_10policy_hubILb1EN4cuda3std3__45tupleIJN6thrust24THRUST_300001_SM_1000_NS6detail15normal_iteratorINSA_10device_ptrIiEEEENSC_INSD_IPfEEEEEEEE10policy1000Ei15offset_pointersSI_JPiPSG_EEEvT0_iT1_T2_DpNS2_10kernel_argIT3_EE)
        /*0110*/ 	.word	0x00000000


	//----- nvinfo : EIATTR_REGCOUNT
	.align		4
.L_88:
        /*0114*/ 	.byte	0x04, 0x2f
        /*0116*/ 	.short	(.L_90 - .L_89)
	.align		4
.L_89:
        /*0118*/ 	.word	index@(_ZN3cub18CUB_300001_SM_10006detail9transform16transform_kernelINS2_10policy_hubILb1EN4cuda3std3__45tupleIJN6thrust24THRUST_300001_SM_1000_NS6detail15normal_iteratorINSA_10device_ptrIiEEEENSC_INSD_IPfEEEEEEEE10policy1000El15offset_pointersSI_JPiPSG_EEEvT0_iT1_T2_DpNS2_10kernel_argIT3_EE)
        /*011c*/ 	.word	0x00000020


	//----- nvinfo : EIATTR_FRAME_SIZE
	.align		4
.L_90:
        /*0120*/ 	.byte	0x04, 0x11
        /*0122*/ 	.short	(.L_92 - .L_91)
	.align		4
.L_91:
        /*0124*/ 	.word	index@(_ZN3cub18CUB_300001_SM_10006detail9transform16transform_kernelINS2_10policy_hubILb1EN4cuda3std3__45tupleIJN6thrust24THRUST_300001_SM_1000_NS6detail15normal_iteratorINSA_10device_ptrIiEEEENSC_INSD_IPfEEEEEEEE10policy1000El15offset_pointersSI_JPiPSG_EEEvT0_iT1_T2_DpNS2_10kernel_argIT3_EE)
        /*0128*/ 	.word	0x00000000


	//----- nvinfo : EIATTR_REGCOUNT
	.align		4
.L_92:
        /*012c*/ 	.byte	0x04, 0x2f
        /*012e*/ 	.short	(.L_94 - .L_93)
	.align		4
.L_93:
        /*0130*/ 	.word	index@(_ZN3cub18CUB_300001_SM_10006detail6reduce28DeviceReduceSingleTileKernelINS2_10policy_hubIPfj9sum_deltaE10Policy1000EN6thrust24THRUST_300001_SM_1000_NS6detail15normal_iteratorINSA_10device_ptrIS5_EEEEPS5_jS6_S5_S5_N4cuda3std3__410__identityEEEvT0_T1_T2_T3_T4_T6_)
        /*0134*/ 	.word	0x00000060


	//----- nvinfo : EIATTR_FRAME_SIZE
	.align		4
.L_94:
        /*0138*/ 	.byte	0x04, 0x11
        /*013a*/ 	.short	(.L_96 - .L_95)
	.align		4
.L_95:
        /*013c*/ 	.word	index@(_ZN3cub18CUB_300001_SM_10006detail6reduce28DeviceReduceSingleTileKernelINS2_10policy_hubIPfj9sum_deltaE10Policy1000EN6thrust24THRUST_300001_SM_1000_NS6detail15normal_iteratorINSA_10device_ptrIS5_EEEEPS5_jS6_S5_S5_N4cuda3std3__410__identityEEEvT0_T1_T2_T3_T4_T6_)
        /*0140*/ 	.word	0x00000000


	//----- nvinfo : EIATTR_REGCOUNT
	.align		4
.L_96:
        /*0144*/ 	.byte	0x04, 0x2f
        /*0146*/ 	.short	(.L_98 - .L_97)
	.align		4
.L_97:
        /*0148*/ 	.word	index@(_ZN3cub18CUB_300001_SM_10006detail6reduce18DeviceReduceKernelINS2_10policy_hubIPfj9sum_deltaE10Policy1000EN6thrust24THRUST_300001_SM_1000_NS6detail15normal_iteratorINSA_10device_ptrIS5_EEEEjS6_S5_N4cuda3std3__410__identityEEEvT0_PT3_T1_NS0_13GridEvenShareISN_EET2_T4_)
        /*014c*/ 	.word	0x00000080


	//----- nvinfo : EIATTR_FRAME_SIZE
	.align		4
.L_98:
        /*0150*/ 	.byte	0x04, 0x11
        /*0152*/ 	.short	(.L_100 - .L_99)
	.align		4
.L_99:
        /*0154*/ 	.word	index@(_ZN3cub18CUB_300001_SM_10006detail6reduce18DeviceReduceKernelINS2_10policy_hubIPfj9sum_deltaE10Policy1000EN6thrust24THRUST_300001_SM_1000_NS6detail15normal_iteratorINSA_10device_ptrIS5_EEEEjS6_S5_N4cuda3std3__410__identityEEEvT0_PT3_T1_NS0_13GridEvenShareISN_EET2_T4_)
        /*0158*/ 	.word	0x00000000


	//----- nvinfo : EIATTR_REGCOUNT
	.align		4
.L_100:
        /*015c*/ 	.byte	0x04, 0x2f
        /*015e*/ 	.short	(.L_102 - .L_101)
	.align		4
.L_101:
        /*0160*/ 	.word	index@(_ZN3cub18CUB_300001_SM_10006detail6reduce28DeviceReduceSingleTileKernelINS2_10policy_hubIPfj9sum_deltaE10Policy1000EPS5_S9_iS6_S5_S5_N4cuda3std3__410__identityEEEvT0_T1_T2_T3_T4_T6_)
        /*0164*/ 	.word	0x00000050


	//----- nvinfo : EIATTR_FRAME_SIZE
	.align		4
.L_102:
        /*0168*/ 	.byte	0x04, 0x11
        /*016a*/ 	.short	(.L_104 - .L_103)
	.align		4
.L_103:
        /*016c*/ 	.word	index@(_ZN3cub18CUB_300001_SM_10006detail6reduce28DeviceReduceSingleTileKernelINS2_10policy_hubIPfj9sum_deltaE10Policy1000EPS5_S9_iS6_S5_S5_N4cuda3std3__410__identityEEEvT0_T1_T2_T3_T4_T6_)
        /*0170*/ 	.word	0x00000000


	//----- nvinfo : EIATTR_REGCOUNT
	.align		4
.L_104:
        /*0174*/ 	.byte	0x04, 0x2f
        /*0176*/ 	.short	(.L_106 - .L_105)
	.align		4
.L_105:
        /*0178*/ 	.word	index@(_ZN3cub18CUB_300001_SM_10006detail6reduce28DeviceReduceSingleTileKernelINS2_10policy_hubIPfy9sum_deltaE10Policy1000EN6thrust24THRUST_300001_SM_1000_NS6detail15normal_iteratorINSA_10device_ptrIS5_EEEEPS5_yS6_S5_S5_N4cuda3std3__410__identityEEEvT0_T1_T2_T3_T4_T6_)
        /*017c*/ 	.word	0x00000060


	//----- nvinfo : EIATTR_FRAME_SIZE
	.align		4
.L_106:
        /*0180*/ 	.byte	0x04, 0x11
        /*0182*/ 	.short	(.L_108 - .L_107)
	.align		4
.L_107:
        /*0184*/ 	.word	index@(_ZN3cub18CUB_300001_SM_10006detail6reduce28DeviceReduceSingleTileKernelINS2_10policy_hubIPfy9sum_deltaE10Policy1000EN6thrust24THRUST_300001_SM_1000_NS6detail15normal_iteratorINSA_10device_ptrIS5_EEEEPS5_yS6_S5_S5_N4cuda3std3__410__identityEEEvT0_T1_T2_T3_T4_T6_)
        /*0188*/ 	.word	0x00000000


	//----- nvinfo : EIATTR_REGCOUNT
	.align		4
.L_108:
        /*018c*/ 	.byte	0x04, 0x2f
        /*018e*/ 	.short	(.L_110 - .L_109)
	.align		4
.L_109:
        /*0190*/ 	.word	index@(_ZN3cub18CUB_300001_SM_10006detail6reduce18DeviceReduceKernelINS2_10policy_hubIPfy9sum_deltaE10Policy1000EN6thrust24THRUST_300001_SM_1000_NS6detail15normal_iteratorINSA_10device_ptrIS5_EEEEyS6_S5_N4cuda3std3__410__identityEEEvT0_PT3_T1_NS0_13GridEvenShareISN_EET2_T4_)
        /*0194*/ 	.word	0x00000080


	//----- nvinfo : EIATTR_FRAME_SIZE
	.align		4
.L_110:
        /*0198*/ 	.byte	0x04, 0x11
        /*019a*/ 	.short	(.L_112 - .L_111)
	.align		4
.L_111:
        /*019c*/ 	.word	index@(_ZN3cub18CUB_300001_SM_10006detail6reduce18DeviceReduceKernelINS2_10policy_hubIPfy9sum_deltaE10Policy1000EN6thrust24THRUST_300001_SM_1000_NS6detail15normal_iteratorINSA_10device_ptrIS5_EEEEyS6_S5_N4cuda3std3__410__identityEEEvT0_PT3_T1_NS0_13GridEvenShareISN_EET2_T4_)
        /*01a0*/ 	.word	0x00000000


	//----- nvinfo : EIATTR_REGCOUNT
	.align		4
.L_112:
        /*01a4*/ 	.byte	0x04, 0x2f
        /*01a6*/ 	.short	(.L_114 - .L_113)
	.align		4
.L_113:
        /*01a8*/ 	.word	index@(_ZN3cub18CUB_300001_SM_10006detail6reduce28DeviceReduceSingleTileKernelINS2_10policy_hubIPfy9sum_deltaE10Policy1000EPS5_S9_iS6_S5_S5_N4cuda3std3__410__identityEEEvT0_T1_T2_T3_T4_T6_)
        /*01ac*/ 	.word	0x00000050


	//----- nvinfo : EIATTR_FRAME_SIZE
	.align		4
.L_114:
        /*01b0*/ 	.byte	0x04, 0x11
        /*01b2*/ 	.short	(.L_116 - .L_115)
	.align		4
.L_115:
        /*01b4*/ 	.word	index@(_ZN3cub18CUB_300001_SM_10006detail6reduce28DeviceReduceSingleTileKernelINS2_10policy_hubIPfy9sum_deltaE10Policy1000EPS5_S9_iS6_S5_S5_N4cuda3std3__410__identityEEEvT0_T1_T2_T3_T4_T6_)
        /*01b8*/ 	.word	0x00000000


	//----- nvinfo : EIATTR_MIN_STACK_SIZE
	.align		4
.L_116:
        /*01bc*/ 	.byte	0x04, 0x12
        /*01be*/ 	.short	(.L_118 - .L_117)
	.align		4
.L_117:
        /*01c0*/ 	.word	index@(_ZN3cub18CUB_300001_SM_10006detail6reduce28DeviceReduceSingleTileKernelINS2_10policy_hubIPfy9sum_deltaE10Policy1000EPS5_S9_iS6_S5_S5_N4cuda3std3__410__identityEEEvT0_T1_T2_T3_T4_T6_)
        /*01c4*/ 	.word	0x00000000


	//----- nvinfo : EIATTR_MIN_STACK_SIZE
	.align		4
.L_118:
        /*01c8*/ 	.byte	0x04, 0x12
        /*01ca*/ 	.short	(.L_120 - .L_119)
	.align		4
.L_119:
        /*01cc*/ 	.word	index@(_ZN3cub18CUB_300001_SM_10006detail6reduce18DeviceReduceKernelINS2_10policy_hubIPfy9sum_deltaE10Policy1000EN6thrust24THRUST_300001_SM_1000_NS6detail15normal_iteratorINSA_10device_ptrIS5_EEEEyS6_S5_N4cuda3std3__410__identityEEEvT0_PT3_T1_NS0_13GridEvenShareISN_EET2_T4_)
        /*01d0*/ 	.word	0x00000000


	//----- nvinfo : EIATTR_MIN_STACK_SIZE
	.align		4
.L_120:
        /*01d4*/ 	.byte	0x04, 0x12
        /*01d6*/ 	.short	(.L_122 - .L_121)
	.align		4
.L_121:
        /*01d8*/ 	.word	index@(_ZN3cub18CUB_300001_SM_10006detail6reduce28DeviceReduceSingleTileKernelINS2_10policy_hubIPfy9sum_deltaE10Policy1000EN6thrust24THRUST_300001_SM_1000_NS6detail15normal_iteratorINSA_10device_ptrIS5_EEEEPS5_yS6_S5_S5_N4cuda3std3__410__identityEEEvT0_T1_T2_T3_T4_T6_)
        /*01dc*/ 	.word	0x00000000


	//----- nvinfo : EIATTR_MIN_STACK_SIZE
	.align		4
.L_122:
        /*01e0*/ 	.byte	0x04, 0x12
        /*01e2*/ 	.short	(.L_124 - .L_123)
	.align		4
.L_123:
        /*01e4*/ 	.word	index@(_ZN3cub18CUB_300001_SM_10006detail6reduce28DeviceReduceSingleTileKernelINS2_10policy_hubIPfj9sum_deltaE10Policy1000EPS5_S9_iS6_S5_S5_N4cuda3std3__410__identityEEEvT0_T1_T2_T3_T4_T6_)
        /*01e8*/ 	.word	0x00000000


	//----- nvinfo : EIATTR_MIN_STACK_SIZE
	.align		4
.L_124:
        /*01ec*/ 	.byte	0x04, 0x12
        /*01ee*/ 	.short	(.L_126 - .L_125)
	.align		4
.L_125:
        /*01f0*/ 	.word	index@(_ZN3cub18CUB_300001_SM_10006detail6reduce18DeviceReduceKernelINS2_10policy_hubIPfj9sum_deltaE10Policy1000EN6thrust24THRUST_300001_SM_1000_NS6detail15normal_iteratorINSA_10device_ptrIS5_EEEEjS6_S5_N4cuda3std3__410__identityEEEvT0_PT3_T1_NS0_13GridEvenShareISN_EET2_T4_)
        /*01f4*/ 	.word	0x00000000


	//----- nvinfo : EIATTR_MIN_STACK_SIZE
	.align		4
.L_126:
        /*01f8*/ 	.byte	0x04, 0x12
        /*01fa*/ 	.short	(.L_128 - .L_127)
	.align		4
.L_127:
        /*01fc*/ 	.word	index@(_ZN3cub18CUB_300001_SM_10006detail6reduce28DeviceReduceSingleTileKernelINS2_10policy_hubIPfj9sum_deltaE10Policy1000EN6thrust24THRUST_300001_SM_1000_NS6detail15normal_iteratorINSA_10device_ptrIS5_EEEEPS5_jS6_S5_S5_N4cuda3std3__410__identityEEEvT0_T1_T2_T3_T4_T6_)
        /*0200*/ 	.word	0x00000000


	//----- nvinfo : EIATTR_MIN_STACK_SIZE
	.align		4
.L_128:
        /*0204*/ 	.byte	0x04, 0x12
        /*0206*/ 	.short	(.L_130 - .L_129)
	.align		4
.L_129:
        /*0208*/ 	.word	index@(_ZN3cub18CUB_300001_SM_10006detail9transform16transform_kernelINS2_10policy_hubILb1EN4cuda3std3__45tupleIJN6thrust24THRUST_300001_SM_1000_NS6detail15normal_iteratorINSA_10device_ptrIiEEEENSC_INSD_IPfEEEEEEEE10policy1000El15offset_pointersSI_JPiPSG_EEEvT0_iT1_T2_DpNS2_10kernel_argIT3_EE)
        /*020c*/ 	.word	0x00000000


	//----- nvinfo : EIATTR_MIN_STACK_SIZE
	.align		4
.L_130:
        /*0210*/ 	.byte	0x04, 0x12
        /*0212*/ 	.short	(.L_132 - .L_131)
	.align		4
.L_131:
        /*0214*/ 	.word	index@(_ZN3cub18CUB_300001_SM_10006detail9transform16transform_kernelINS2_10policy_hubILb1EN4cuda3std3__45tupleIJN6thrust24THRUST_300001_SM_1000_NS6detail15normal_iteratorINSA_10device_ptrIiEEEENSC_INSD_IPfEEEEEEEE10policy1000Ei15offset_pointersSI_JPiPSG_EEEvT0_iT1_T2_DpNS2_10kernel_argIT3_EE)
        /*0218*/ 	.word	0x00000000


	//----- nvinfo : EIATTR_MIN_STACK_SIZE
	.align		4
.L_132:
        /*021c*/ 	.byte	0x04, 0x12
        /*021e*/ 	.short	(.L_134 - .L_133)
	.align		4
.L_133:
        /*0220*/ 	.word	index@(_ZN3cub18CUB_300001_SM_10006detail8for_each13static_kernelINS2_12policy_hub_t12policy_500_tElN6thrust24THRUST_300001_SM_1000_NS8cuda_cub20__uninitialized_copy7functorINS7_6detail15normal_iteratorINS7_10device_ptrIPfEEEENS7_7pointerISE_NS8_3tagENS7_11use_defaultESJ_EEEEEEvT0_T1_)
        /*0224*/ 	.word	0x00000000


	//----- nvinfo : EIATTR_MIN_STACK_SIZE
	.align		4
.L_134:
        /*0228*/ 	.byte	0x04, 0x12
        /*022a*/ 	.short	(.L_136 - .L_135)
	.align		4
.L_135:
        /*022c*/ 	.word	index@(_ZN3cub18CUB_300001_SM_10006detail8for_each13static_kernelINS2_12policy_hub_t12policy_500_tElN6thrust24THRUST_300001_SM_1000_NS8cuda_cub6__fill7functorINS7_6detail15normal_iteratorINS7_10device_ptrIPfEEEESE_EEEEvT0_T1_)
        /*0230*/ 	.word	0x00000000


	//----- nvinfo : EIATTR_MIN_STACK_SIZE
	.align		4
.L_136:
        /*0234*/ 	.byte	0x04, 0x12
        /*0236*/ 	.short	(.L_138 - .L_137)
	.align		4
.L_137:
        /*0238*/ 	.word	index@(_ZN3cub18CUB_300001_SM_10006detail8for_each13static_kernelINS2_12policy_hub_t12policy_500_tEmN6thrust24THRUST_300001_SM_1000_NS8cuda_cub20__uninitialized_fill7functorINS7_10device_ptrIPfEESC_EEEEvT0_T1_)
        /*023c*/ 	.word	0x00000000


	//----- nvinfo : EIATTR_MIN_STACK_SIZE
	.align		4
.L_138:
        /*0240*/ 	.byte	0x04, 0x12
        /*0242*/ 	.short	(.L_140 - .L_139)
	.align		4
.L_139:
        /*0244*/ 	.word	index@(_ZN3cub18CUB_300001_SM_10006detail8for_each13static_kernelINS2_12policy_hub_t12policy_500_tElN6thrust24THRUST_300001_SM_1000_NS8cuda_cub20__uninitialized_copy7functorINS7_6detail15normal_iteratorINS7_10device_ptrIiEEEENS7_7pointerIiNS8_3tagENS7_11use_defaultESI_EEEEEEvT0_T1_)
        /*0248*/ 	.word	0x00000000


	//----- nvinfo : EIATTR_MIN_STACK_SIZE
	.align		4
.L_140:
        /*024c*/ 	.byte	0x04, 0x12
        /*024e*/ 	.short	(.L_142 - .L_141)
	.align		4
.L_141:
        /*0250*/ 	.word	index@(_ZN3cub18CUB_300001_SM_10006detail8for_each13static_kernelINS2_12policy_hub_t12policy_500_tElN6thrust24THRUST_300001_SM_1000_NS8cuda_cub10__tabulate7functorINS7_6detail15normal_iteratorINS7_10device_ptrIiEEEENS7_6system6detail7generic6detail22compute_sequence_valueIivEElEEEEvT0_T1_)
        /*0254*/ 	.word	0x00000000


	//----- nvinfo : EIATTR_MIN_STACK_SIZE
	.align		4
.L_142:
        /*0258*/ 	.byte	0x04, 0x12
        /*025a*/ 	.short	(.L_144 - .L_143)
	.align		4
.L_143:
        /*025c*/ 	.word	index@(_ZN3cub18CUB_300001_SM_10006detail8for_each13static_kernelINS2_12policy_hub_t12policy_500_tEmN6thrust24THRUST_300001_SM_1000_NS8cuda_cub20__uninitialized_fill7functorINS7_10device_ptrIiEEiEEEEvT0_T1_)
        /*0260*/ 	.word	0x00000000


	//----- nvinfo : EIATTR_MIN_STACK_SIZE
	.align		4
.L_144:
        /*0264*/ 	.byte	0x04, 0x12
        /*0266*/ 	.short	(.L_146 - .L_145)
	.align		4
.L_145:
        /*0268*/ 	.word	index@(_ZN3cub18CUB_300001_SM_10006detail11EmptyKernelIvEEvv)
        /*026c*/ 	.word	0x00000000


	//----- nvinfo : EIATTR_MIN_STACK_SIZE
	.align		4
.L_146:
        /*0270*/ 	.byte	0x04, 0x12
        /*0272*/ 	.short	(.L_148 - .L_147)
	.align		4
.L_147:
        /*0274*/ 	.word	index@(_Z6reducePfS_)
        /*0278*/ 	.word	0x00000000


	//----- nvinfo : EIATTR_MIN_STACK_SIZE
	.align		4
.L_148:
        /*027c*/ 	.byte	0x04, 0x12
        /*027e*/ 	.short	(.L_150 - .L_149)
	.align		4
.L_149:
        /*0280*/ 	.word	index@(_Z11copy_weightPfS_)
        /*0284*/ 	.word	0x00000000


	//----- nvinfo : EIATTR_MIN_STACK_SIZE
	.align		4
.L_150:
        /*0288*/ 	.byte	0x04, 0x12
        /*028a*/ 	.short	(.L_152 - .L_151)
	.align		4
.L_151:
        /*028c*/ 	.word	index@(_Z20calculate_differencePfS_S_S_S_S_)
        /*0290*/ 	.word	0x00000000
.L_152:


//--------------------- .nv.compat                --------------------------
	.section	.nv.compat,"",@"SHT_CUDA_COMPAT_INFO"
	.align	4
        /*0000*/ 	.byte	0x02, 0x09, 0x00, 0x00, 0x02, 0x02, 0x01, 0x00, 0x02, 0x05, 0x05, 0x00, 0x03, 0x07, 0x01, 0x01
        /*0010*/ 	.byte	0x02, 0x03, 0x00, 0x00, 0x02, 0x06, 0x01, 0x00, 0x04, 0x0b, 0x08, 0x00, 0x01, 0x00, 0x00, 0x00
        /*0020*/ 	.byte	0x00, 0x00, 0x00, 0x00


//--------------------- .nv.info._ZN3cub18CUB_300001_SM_10006detail6reduce28DeviceReduceSingleTileKernelINS2_10policy_hubIPfy9sum_deltaE10Policy1000EPS5_S9_iS6_S5_S5_N4cuda3std3__410__identityEEEvT0_T1_T2_T3_T4_T6_ --------------------------
	.section	.nv.info._ZN3cub18CUB_300001_SM_10006detail6reduce28DeviceReduceSingleTileKernelINS2_10policy_hubIPfy9sum_deltaE10Policy1000EPS5_S9_iS6_S5_S5_N4cuda3std3__410__identityEEEvT0_T1_T2_T3_T4_T6_,"",@"SHT_CUDA_INFO"
	.sectionflags	@""
	.align	4


	//----- nvinfo : EIATTR_CUDA_API_VERSION
	.align		4
        /*0000*/ 	.byte	0x04, 0x37
        /*0002*/ 	.short	(.L_154 - .L_153)
.L_153:
        /*0004*/ 	.word	0x00000082


	//----- nvinfo : EIATTR_KPARAM_INFO
	.align		4
.L_154:
        /*0008*/ 	.byte	0x04, 0x17
        /*000a*/ 	.short	(.L_156 - .L_155)
.L_155:
        /*000c*/ 	.word	0x00000000
        /*0010*/ 	.short	0x0005
        /*0012*/ 	.short	0x0020
        /*0014*/ 	.byte	0x00, 0xf0, 0x05, 0x00


	//----- nvinfo : EIATTR_KPARAM_INFO
	.align		4
.L_156:
        /*0018*/ 	.byte	0x04, 0x17
        /*001a*/ 	.short	(.L_158 - .L_157)
.L_157:
        /*001c*/ 	.word	0x00000000
        /*0020*/ 	.short	0x0004
        /*0022*/ 	.short	0x0018
        /*0024*/ 	.byte	0x00, 0xf5, 0x21, 0x00


	//----- nvinfo : EIATTR_KPARAM_INFO
	.align		4
.L_158:
        /*0028*/ 	.byte	0x04, 0x17
        /*002a*/ 	.short	(.L_160 - .L_159)
.L_159:
        /*002c*/ 	.word	0x00000000
        /*0030*/ 	.short	0x0003
        /*0032*/ 	.short	0x0014
        /*0034*/ 	.byte	0x00, 0xf0, 0x05, 0x00


	//----- nvinfo : EIATTR_KPARAM_INFO
	.align		4
.L_160:
        /*0038*/ 	.byte	0x04, 0x17
        /*003a*/ 	.short	(.L_162 - .L_161)
.L_161:
        /*003c*/ 	.word	0x00000000
        /*0040*/ 	.short	0x0002
        /*0042*/ 	.short	0x0010
        /*0044*/ 	.byte	0x00, 0xf0, 0x11, 0x00


	//----- nvinfo : EIATTR_KPARAM_INFO
	.align		4
.L_162:
        /*0048*/ 	.byte	0x04, 0x17
        /*004a*/ 	.short	(.L_164 - .L_163)
.L_163:
        /*004c*/ 	.word	0x00000000
        /*0050*/ 	.short	0x0001
        /*0052*/ 	.short	0x0008
        /*0054*/ 	.byte	0x00, 0xf5, 0x21, 0x00


	//----- nvinfo : EIATTR_KPARAM_INFO
	.align		4
.L_164:
        /*0058*/ 	.byte	0x04, 0x17
        /*005a*/ 	.short	(.L_166 - .L_165)
.L_165:
        /*005c*/ 	.word	0x00000000
        /*0060*/ 	.short	0x0000
        /*0062*/ 	.short	0x0000
        /*0064*/ 	.byte	0x00, 0xf5, 0x21, 0x00


	//----- nvinfo : EIATTR_SPARSE_MMA_MASK
	.align		4
.L_166:
        /*0068*/ 	.byte	0x03, 0x50
        /*006a*/ 	.short	0x0000


	//----- nvinfo : EIATTR_MAXREG_COUNT
	.align		4
        /*006c*/ 	.byte	0x03, 0x1b
        /*006e*/ 	.short	0x00ff


	//----- nvinfo : EIATTR_NUM_BARRIERS
	.align		4
        /*0070*/ 	.byte	0x02, 0x4c
        /*0072*/ 	.byte	0x01
	.zero		1


	//----- nvinfo : EIATTR_MERCURY_ISA_VERSION
	.align		4
        /*0074*/ 	.byte	0x03, 0x5f
        /*0076*/ 	.short	0x0101


	//----- nvinfo : EIATTR_COOP_GROUP_MASK_REGIDS
	.align		4
        /*0078*/ 	.byte	0x04, 0x29
        /*007a*/ 	.short	(.L_168 - .L_167)


	//   ....[0]....
.L_167:
        /*007c*/ 	.word	0xffffffff


	//   ....[1]....
        /*0080*/ 	.word	0xffffffff


	//   ....[2]....
        /*0084*/ 	.word	0xffffffff


	//   ....[3]....
        /*0088*/ 	.word	0xffffffff


	//   ....[4]....
        /*008c*/ 	.word	0xffffffff


	//   ....[5]....
        /*0090*/ 	.word	0xffffffff


	//   ....[6]....
        /*0094*/ 	.word	0xffffffff


	//   ....[7]....
        /*0098*/ 	.word	0xffffffff


	//   ....[8]....
        /*009c*/ 	.word	0xffffffff


	//   ....[9]....
        /*00a0*/ 	.word	0xffffffff


	//   ....[10]....
        /*00a4*/ 	.word	0xffffffff


	//   ....[11]....
        /*00a8*/ 	.word	0xffffffff


	//   ....[12]....
        /*00ac*/ 	.word	0xffffffff


	//   ....[13]....
        /*00b0*/ 	.word	0xffffffff


	//   ....[14]....
        /*00b4*/ 	.word	0xffffffff


	//   ....[15]....
        /*00b8*/ 	.word	0xffffffff


	//   ....[16]....
        /*00bc*/ 	.word	0xffffffff


	//   ....[17]....
        /*00c0*/ 	.word	0xffffffff


	//   ....[18]....
        /*00c4*/ 	.word	0xffffffff


	//   ....[19]....
        /*00c8*/ 	.word	0xffffffff


	//   ....[20]....
        /*00cc*/ 	.word	0xffffffff


	//   ....[21]....
        /*00d0*/ 	.word	0xffffffff


	//   ....[22]....
        /*00d4*/ 	.word	0xffffffff


	//   ....[23]....
        /*00d8*/ 	.word	0xffffffff


	//   ....[24]....
        /*00dc*/ 	.word	0xffffffff


	//   ....[25]....
        /*00e0*/ 	.word	0xffffffff


	//   ....[26]....
        /*00e4*/ 	.word	0xffffffff


	//   ....[27]....
        /*00e8*/ 	.word	0xffffffff


	//   ....[28]....
        /*00ec*/ 	.word	0xffffffff


	//   ....[29]....
        /*00f0*/ 	.word	0xffffffff


	//----- nvinfo : EIATTR_COOP_GROUP_INSTR_OFFSETS
	.align		4
.L_168:
        /*00f4*/ 	.byte	0x04, 0x28
        /*00f6*/ 	.short	(.L_170 - .L_169)


	//   ....[0]....
.L_169:
        /*00f8*/ 	.word	0x000012d0


	//   ....[1]....
        /*00fc*/ 	.word	0x000012e0


	//   ....[2]....
        /*0100*/ 	.word	0x00002360


	//   ....[3]....
        /*0104*/ 	.word	0x00002380


	//   ....[4]....
        /*0108*/ 	.word	0x000033b0


	//   ....[5]....
        /*010c*/ 	.word	0x000033d0


	//   ....[6]....
        /*0110*/ 	.word	0x00004400


	//   ....[7]....
        /*0114*/ 	.word	0x00004420


	//   ....[8]....
        /*0118*/ 	.word	0x00005450


	//   ....[9]....
        /*011c*/ 	.word	0x00005470


	//   ....[10]....
        /*0120*/ 	.word	0x0000bf70


	//   ....[11]....
        /*0124*/ 	.word	0x0000bf90


	//   ....[12]....
        /*0128*/ 	.word	0x0000cfc0


	//   ....[13]....
        /*012c*/ 	.word	0x0000cfe0


	//   ....[14]....
        /*0130*/ 	.word	0x0000e010


	//   ....[15]....
        /*0134*/ 	.word	0x0000e030


	//   ....[16]....
        /*0138*/ 	.word	0x0000f060


	//   ....[17]....
        /*013c*/ 	.word	0x0000f080


	//   ....[18]....
        /*0140*/ 	.word	0x000100b0


	//   ....[19]....
        /*0144*/ 	.word	0x000100d0


	//   ....[20]....
        /*0148*/ 	.word	0x000239f0


	//   ....[21]....
        /*014c*/ 	.word	0x00023a00


	//   ....[22]....
        /*0150*/ 	.word	0x00024a80


	//   ....[23]....
        /*0154*/ 	.word	0x00024aa0


	//   ....[24]....
        /*0158*/ 	.word	0x00025ad0


	//   ....[25]....
        /*015c*/ 	.word	0x00025af0


	//   ....[26]....
        /*0160*/ 	.word	0x00026b20


	//   ....[27]....
        /*0164*/ 	.word	0x00026b40


	//   ....[28]....
        /*0168*/ 	.word	0x00027b70


	//   ....[29]....
        /*016c*/ 	.word	0x00027b90


	//----- nvinfo : EIATTR_VRC_CTA_INIT_COUNT
	.align		4
.L_170:
        /*0170*/ 	.byte	0x02, 0x4a
	.zero		1
	.zero		1


	//----- nvinfo : EIATTR_EXIT_INSTR_OFFSETS
	.align		4
        /*0174*/ 	.byte	0x04, 0x1c
        /*0176*/ 	.short	(.L_172 - .L_171)


	//   ....[0]....
.L_171:
        /*0178*/ 	.word	0x00000080


	//   ....[1]....
        /*017c*/ 	.word	0x000000c0


	//   ....[2]....
        /*0180*/ 	.word	0x0002e540


	//   ....[3]....
        /*0184*/ 	.word	0x0002f590


	//----- nvinfo : EIATTR_MAX_THREADS
	.align		4
.L_172:
        /*0188*/ 	.byte	0x04, 0x05
        /*018a*/ 	.short	(.L_174 - .L_173)
.L_173:
        /*018c*/ 	.word	0x00000100
        /*0190*/ 	.word	0x00000001
        /*0194*/ 	.word	0x00000001


	//----- nvinfo : EIATTR_CRS_STACK_SIZE
	.align		4
.L_174:
        /*0198*/ 	.byte	0x04, 0x1e
        /*019a*/ 	.short	(.L_176 - .L_175)
.L_175:
        /*019c*/ 	.word	0x00000000


	//----- nvinfo : EIATTR_CBANK_PARAM_SIZE
	.align		4
.L_176:
        /*01a0*/ 	.byte	0x03, 0x19
        /*01a2*/ 	.short	0x0021


	//----- nvinfo : EIATTR_PARAM_CBANK
	.align		4
        /*01a4*/ 	.byte	0x04, 0x0a
        /*01a6*/ 	.short	(.L_178 - .L_177)
	.align		4
.L_177:
        /*01a8*/ 	.word	index@(.nv.constant0._ZN3cub18CUB_300001_SM_10006detail6reduce28DeviceReduceSingleTileKernelINS2_10policy_hubIPfy9sum_deltaE10Policy1000EPS5_S9_iS6_S5_S5_N4cuda3std3__410__identityEEEvT0_T1_T2_T3_T4_T6_)
        /*01ac*/ 	.short	0x0380
        /*01ae*/ 	.short	0x0021


	//----- nvinfo : EIATTR_SW_WAR
	.align		4
.L_178:
        /*01b0*/ 	.byte	0x04, 0x36
        /*01b2*/ 	.short	(.L_180 - .L_179)
.L_179:
        /*01b4*/ 	.word	0x00000008
.L_180:


//--------------------- .nv.info._ZN3cub18CUB_300001_SM_10006detail6reduce18DeviceReduceKernelINS2_10policy_hubIPfy9sum_deltaE10Policy1000EN6thrust24THRUST_300001_SM_1000_NS6detail15normal_iteratorINSA_10device_ptrIS5_EEEEyS6_S5_N4cuda3std3__410__identityEEEvT0_PT3_T1_NS0_13GridEvenShareISN_EET2_T4_ --------------------------
	.section	.nv.info._ZN3cub18CUB_300001_SM_10006detail6reduce18DeviceReduceKernelINS2_10policy_hubIPfy9sum_deltaE10Policy1000EN6thrust24THRUST_300001_SM_1000_NS6detail15normal_iteratorINSA_10device_ptrIS5_EEEEyS6_S5_N4cuda3std3__410__identityEEEvT0_PT3_T1_NS0_13GridEvenShareISN_EET2_T4_,"",@"SHT_CUDA_INFO"
	.sectionflags	@""
	.align	4


	//----- nvinfo : EIATTR_CUDA_API_VERSION
	.align		4
        /*0000*/ 	.byte	0x04, 0x37
        /*0002*/ 	.short	(.L_182 - .L_181)
.L_181:
        /*0004*/ 	.word	0x00000082


	//----- nvinfo : EIATTR_KPARAM_INFO
	.align		4
.L_182:
        /*0008*/ 	.byte	0x04, 0x17
        /*000a*/ 	.short	(.L_184 - .L_183)
.L_183:
        /*000c*/ 	.word	0x00000000
        /*0010*/ 	.short	0x0005
        /*0012*/ 	.short	0x0061
        /*0014*/ 	.byte	0x00, 0xf0, 0x05, 0x00


	//----- nvinfo : EIATTR_KPARAM_INFO
	.align		4
.L_184:
        /*0018*/ 	.byte	0x04, 0x17
        /*001a*/ 	.short	(.L_186 - .L_185)
.L_185:
        /*001c*/ 	.word	0x00000000
        /*0020*/ 	.short	0x0004
        /*0022*/ 	.short	0x0060
        /*0024*/ 	.byte	0x00, 0xf0, 0x05, 0x00


	//----- nvinfo : EIATTR_KPARAM_INFO
	.align		4
.L_186:
        /*0028*/ 	.byte	0x04, 0x17
        /*002a*/ 	.short	(.L_188 - .L_187)
.L_187:
        /*002c*/ 	.word	0x00000000
        /*0030*/ 	.short	0x0003
        /*0032*/ 	.short	0x0018
        /*0034*/ 	.byte	0x00, 0xf0, 0x21, 0x01


	//----- nvinfo : EIATTR_KPARAM_INFO
	.align		4
.L_188:
        /*0038*/ 	.byte	0x04, 0x17
        /*003a*/ 	.short	(.L_190 - .L_189)
.L_189:
        /*003c*/ 	.word	0x00000000
        /*0040*/ 	.short	0x0002
        /*0042*/ 	.short	0x0010
        /*0044*/ 	.byte	0x00, 0xf0, 0x21, 0x00


	//----- nvinfo : EIATTR_KPARAM_INFO
	.align		4
.L_190:
        /*0048*/ 	.byte	0x04, 0x17
        /*004a*/ 	.short	(.L_192 - .L_191)
.L_191:
        /*004c*/ 	.word	0x00000000
        /*0050*/ 	.short	0x0001
        /*0052*/ 	.short	0x0008
        /*0054*/ 	.byte	0x00, 0xf5, 0x21, 0x00


	//----- nvinfo : EIATTR_KPARAM_INFO
	.align		4
.L_192:
        /*0058*/ 	.byte	0x04, 0x17
        /*005a*/ 	.short	(.L_194 - .L_193)
.L_193:
        /*005c*/ 	.word	0x00000000
        /*0060*/ 	.short	0x0000
        /*0062*/ 	.short	0x0000
        /*0064*/ 	.byte	0x00, 0xf0, 0x21, 0x00


	//----- nvinfo : EIATTR_SPARSE_MMA_MASK
	.align		4
.L_194:
        /*0068*/ 	.byte	0x03, 0x50
        /*006a*/ 	.short	0x0000


	//----- nvinfo : EIATTR_MAXREG_COUNT
	.align		4
        /*006c*/ 	.byte	0x03, 0x1b
        /*006e*/ 	.short	0x00ff


	//----- nvinfo : EIATTR_NUM_BARRIERS
	.align		4
        /*0070*/ 	.byte	0x02, 0x4c
        /*0072*/ 	.byte	0x01
	.zero		1


	//----- nvinfo : EIATTR_MERCURY_ISA_VERSION
	.align		4
        /*0074*/ 	.byte	0x03, 0x5f
        /*0076*/ 	.short	0x0101


	//----- nvinfo : EIATTR_COOP_GROUP_MASK_REGIDS
	.align		4
        /*0078*/ 	.byte	0x04, 0x29
        /*007a*/ 	.short	(.L_196 - .L_195)


	//   ....[0]....
.L_195:
        /*007c*/ 	.word	0xffffffff


	//   ....[1]....
        /*0080*/ 	.word	0xffffffff


	//   ....[2]....
        /*0084*/ 	.word	0xffffffff


	//   ....[3]....
        /*0088*/ 	.word	0xffffffff


	//   ....[4]....
        /*008c*/ 	.word	0xffffffff


	//   ....[5]....
        /*0090*/ 	.word	0xffffffff


	//   ....[6]....
        /*0094*/ 	.word	0xffffffff


	//   ....[7]....
        /*0098*/ 	.word	0xffffffff


	//   ....[8]....
        /*009c*/ 	.word	0xffffffff


	//   ....[9]....
        /*00a0*/ 	.word	0xffffffff


	//   ....[10]....
        /*00a4*/ 	.word	0xffffffff


	//   ....[11]....
        /*00a8*/ 	.word	0xffffffff


	//   ....[12]....
        /*00ac*/ 	.word	0xffffffff


	//   ....[13]....
        /*00b0*/ 	.word	0xffffffff


	//   ....[14]....
        /*00b4*/ 	.word	0xffffffff


	//   ....[15]....
        /*00b8*/ 	.word	0xffffffff


	//   ....[16]....
        /*00bc*/ 	.word	0xffffffff


	//   ....[17]....
        /*00c0*/ 	.word	0xffffffff


	//   ....[18]....
        /*00c4*/ 	.word	0xffffffff


	//   ....[19]....
        /*00c8*/ 	.word	0xffffffff


	//   ....[20]....
        /*00cc*/ 	.word	0xffffffff


	//   ....[21]....
        /*00d0*/ 	.word	0xffffffff


	//   ....[22]....
        /*00d4*/ 	.word	0xffffffff


	//   ....[23]....
        /*00d8*/ 	.word	0xffffffff


	//   ....[24]....
        /*00dc*/ 	.word	0xffffffff


	//   ....[25]....
        /*00e0*/ 	.word	0xffffffff


	//   ....[26]....
        /*00e4*/ 	.word	0xffffffff


	//   ....[27]....
        /*00e8*/ 	.word	0xffffffff


	//   ....[28]....
        /*00ec*/ 	.word	0xffffffff


	//   ....[29]....
        /*00f0*/ 	.word	0xffffffff


	//----- nvinfo : EIATTR_COOP_GROUP_INSTR_OFFSETS
	.align		4
.L_196:
        /*00f4*/ 	.byte	0x04, 0x28
        /*00f6*/ 	.short	(.L_198 - .L_197)


	//   ....[0]....
.L_197:
        /*00f8*/ 	.word	0x00001310


	//   ....[1]....
        /*00fc*/ 	.word	0x00001320


	//   ....[2]....
        /*0100*/ 	.word	0x000023a0


	//   ....[3]....
        /*0104*/ 	.word	0x000023c0


	//   ....[4]....
        /*0108*/ 	.word	0x000033f0


	//   ....[5]....
        /*010c*/ 	.word	0x00003410


	//   ....[6]....
        /*0110*/ 	.word	0x00004440


	//   ....[7]....
        /*0114*/ 	.word	0x00004460


	//   ....[8]....
        /*0118*/ 	.word	0x00005490


	//   ....[9]....
        /*011c*/ 	.word	0x000054b0


	//   ....[10]....
        /*0120*/ 	.word	0x0000bf60


	//   ....[11]....
        /*0124*/ 	.word	0x0000bfd0


	//   ....[12]....
        /*0128*/ 	.word	0x0000d000


	//   ....[13]....
        /*012c*/ 	.word	0x0000d020


	//   ....[14]....
        /*0130*/ 	.word	0x0000e050


	//   ....[15]....
        /*0134*/ 	.word	0x0000e070


	//   ....[16]....
        /*0138*/ 	.word	0x0000f0a0


	//   ....[17]....
        /*013c*/ 	.word	0x0000f0c0


	//   ....[18]....
        /*0140*/ 	.word	0x000100f0


	//   ....[19]....
        /*0144*/ 	.word	0x00010110


	//   ....[20]....
        /*0148*/ 	.word	0x00023400


	//   ....[21]....
        /*014c*/ 	.word	0x00023410


	//   ....[22]....
        /*0150*/ 	.word	0x00024490


	//   ....[23]....
        /*0154*/ 	.word	0x000244b0


	//   ....[24]....
        /*0158*/ 	.word	0x000254e0


	//   ....[25]....
        /*015c*/ 	.word	0x00025500


	//   ....[26]....
        /*0160*/ 	.word	0x00026530


	//   ....[27]....
        /*0164*/ 	.word	0x00026550


	//   ....[28]....
        /*0168*/ 	.word	0x00027580


	//   ....[29]....
        /*016c*/ 	.word	0x000275a0


	//----- nvinfo : EIATTR_VRC_CTA_INIT_COUNT
	.align		4
.L_198:
        /*0170*/ 	.byte	0x02, 0x4a
	.zero		1
	.zero		1


	//----- nvinfo : EIATTR_EXIT_INSTR_OFFSETS
	.align		4
        /*0174*/ 	.byte	0x04, 0x1c
        /*0176*/ 	.short	(.L_200 - .L_199)


	//   ....[0]....
.L_199:
        /*0178*/ 	.word	0x0002df40


	//   ....[1]....
        /*017c*/ 	.word	0x0002df90


	//----- nvinfo : EIATTR_MAX_THREADS
	.align		4
.L_200:
        /*0180*/ 	.byte	0x04, 0x05
        /*0182*/ 	.short	(.L_202 - .L_201)
.L_201:
        /*0184*/ 	.word	0x00000100
        /*0188*/ 	.word	0x00000001
        /*018c*/ 	.word	0x00000001


	//----- nvinfo : EIATTR_CRS_STACK_SIZE
	.align		4
.L_202:
        /*0190*/ 	.byte	0x04, 0x1e
        /*0192*/ 	.short	(.L_204 - .L_203)
.L_203:
        /*0194*/ 	.word	0x00000000


	//----- nvinfo : EIATTR_CBANK_PARAM_SIZE
	.align		4
.L_204:
        /*0198*/ 	.byte	0x03, 0x19
        /*019a*/ 	.short	0x0062


	//----- nvinfo : EIATTR_PARAM_CBANK
	.align		4
        /*019c*/ 	.byte	0x04, 0x0a
        /*019e*/ 	.short	(.L_206 - .L_205)
	.align		4
.L_205:
        /*01a0*/ 	.word	index@(.nv.constant0._ZN3cub18CUB_300001_SM_10006detail6reduce18DeviceReduceKernelINS2_10policy_hubIPfy9sum_deltaE10Policy1000EN6thrust24THRUST_300001_SM_1000_NS6detail15normal_iteratorINSA_10device_ptrIS5_EEEEyS6_S5_N4cuda3std3__410__identityEEEvT0_PT3_T1_NS0_13GridEvenShareISN_EET2_T4_)
        /*01a4*/ 	.short	0x0380
        /*01a6*/ 	.short	0x0062


	//----- nvinfo : EIATTR_SW_WAR
	.align		4
.L_206:
        /*01a8*/ 	.byte	0x04, 0x36
        /*01aa*/ 	.short	(.L_208 - .L_207)
.L_207:
        /*01ac*/ 	.word	0x00000008
.L_208:


//--------------------- .nv.info._ZN3cub18CUB_300001_SM_10006detail6reduce28DeviceReduceSingleTileKernelINS2_10policy_hubIPfy9sum_deltaE10Policy1000EN6thrust24THRUST_300001_SM_1000_NS6detail15normal_iteratorINSA_10device_ptrIS5_EEEEPS5_yS6_S5_S5_N4cuda3std3__410__identityEEEvT0_T1_T2_T3_T4_T6_ --------------------------
	.section	.nv.info._ZN3cub18CUB_300001_SM_10006detail6reduce28DeviceReduceSingleTileKernelINS2_10policy_hubIPfy9sum_deltaE10Policy1000EN6thrust24THRUST_300001_SM_1000_NS6detail15normal_iteratorINSA_10device_ptrIS5_EEEEPS5_yS6_S5_S5_N4cuda3std3__410__identityEEEvT0_T1_T2_T3_T4_T6_,"",@"SHT_CUDA_INFO"
	.sectionflags	@""
	.align	4


	//----- nvinfo : EIATTR_CUDA_API_VERSION
	.align		4
        /*0000*/ 	.byte	0x04, 0x37
        /*0002*/ 	.short	(.L_210 - .L_209)
.L_209:
        /*0004*/ 	.word	0x00000082


	//----- nvinfo : EIATTR_KPARAM_INFO
	.align		4
.L_210:
        /*0008*/ 	.byte	0x04, 0x17
        /*000a*/ 	.short	(.L_212 - .L_211)
.L_211:
        /*000c*/ 	.word	0x00000000
        /*0010*/ 	.short	0x0005
        /*0012*/ 	.short	0x0028
        /*0014*/ 	.byte	0x00, 0xf0, 0x05, 0x00


	//----- nvinfo : EIATTR_KPARAM_INFO
	.align		4
.L_212:
        /*0018*/ 	.byte	0x04, 0x17
        /*001a*/ 	.short	(.L_214 - .L_213)
.L_213:
        /*001c*/ 	.word	0x00000000
        /*0020*/ 	.short	0x0004
        /*0022*/ 	.short	0x0020
        /*0024*/ 	.byte	0x00, 0xf5, 0x21, 0x00


	//----- nvinfo : EIATTR_KPARAM_INFO
	.align		4
.L_214:
        /*0028*/ 	.byte	0x04, 0x17
        /*002a*/ 	.short	(.L_216 - .L_215)
.L_215:
        /*002c*/ 	.word	0x00000000
        /*0030*/ 	.short	0x0003
        /*0032*/ 	.short	0x0018
        /*0034*/ 	.byte	0x00, 0xf0, 0x05, 0x00


	//----- nvinfo : EIATTR_KPARAM_INFO
	.align		4
.L_216:
        /*0038*/ 	.byte	0x04, 0x17
        /*003a*/ 	.short	(.L_218 - .L_217)
.L_217:
        /*003c*/ 	.word	0x00000000
        /*0040*/ 	.short	0x0002
        /*0042*/ 	.short	0x0010
        /*0044*/ 	.byte	0x00, 0xf0, 0x21, 0x00


	//----- nvinfo : EIATTR_KPARAM_INFO
	.align		4
.L_218:
        /*0048*/ 	.byte	0x04, 0x17
        /*004a*/ 	.short	(.L_220 - .L_219)
.L_219:
        /*004c*/ 	.word	0x00000000
        /*0050*/ 	.short	0x0001
        /*0052*/ 	.short	0x0008
        /*0054*/ 	.byte	0x00, 0xf5, 0x21, 0x00


	//----- nvinfo : EIATTR_KPARAM_INFO
	.align		4
.L_220:
        /*0058*/ 	.byte	0x04, 0x17
        /*005a*/ 	.short	(.L_222 - .L_221)
.L_221:
        /*005c*/ 	.word	0x00000000
        /*0060*/ 	.short	0x0000
        /*0062*/ 	.short	0x0000
        /*0064*/ 	.byte	0x00, 0xf0, 0x21, 0x00


	//----- nvinfo : EIATTR_SPARSE_MMA_MASK
	.align		4
.L_222:
        /*0068*/ 	.byte	0x03, 0x50
        /*006a*/ 	.short	0x0000


	//----- nvinfo : EIATTR_MAXREG_COUNT
	.align		4
        /*006c*/ 	.byte	0x03, 0x1b
        /*006e*/ 	.short	0x00ff


	//----- nvinfo : EIATTR_NUM_BARRIERS
	.align		4
        /*0070*/ 	.byte	0x02, 0x4c
        /*0072*/ 	.byte	0x01
	.zero		1


	//----- nvinfo : EIATTR_MERCURY_ISA_VERSION
	.align		4
        /*0074*/ 	.byte	0x03, 0x5f
        /*0076*/ 	.short	0x0101


	//----- nvinfo : EIATTR_COOP_GROUP_MASK_REGIDS
	.align		4
        /*0078*/ 	.byte	0x04, 0x29
        /*007a*/ 	.short	(.L_224 - .L_223)


	//   ....[0]....
.L_223:
        /*007c*/ 	.word	0xffffffff


	//   ....[1]....
        /*0080*/ 	.word	0xffffffff


	//   ....[2]....
        /*0084*/ 	.word	0xffffffff


	//   ....[3]....
        /*0088*/ 	.word	0xffffffff


	//   ....[4]....
        /*008c*/ 	.word	0xffffffff


	//   ....[5]....
        /*0090*/ 	.word	0xffffffff


	//   ....[6]....
        /*0094*/ 	.word	0xffffffff


	//   ....[7]....
        /*0098*/ 	.word	0xffffffff


	//   ....[8]....
        /*009c*/ 	.word	0xffffffff


	//   ....[9]....
        /*00a0*/ 	.word	0xffffffff


	//   ....[10]....
        /*00a4*/ 	.word	0xffffffff


	//   ....[11]....
        /*00a8*/ 	.word	0xffffffff


	//   ....[12]....
        /*00ac*/ 	.word	0xffffffff


	//   ....[13]....
        /*00b0*/ 	.word	0xffffffff


	//   ....[14]....
        /*00b4*/ 	.word	0xffffffff


	//   ....[15]....
        /*00b8*/ 	.word	0xffffffff


	//   ....[16]....
        /*00bc*/ 	.word	0xffffffff


	//   ....[17]....
        /*00c0*/ 	.word	0xffffffff


	//   ....[18]....
        /*00c4*/ 	.word	0xffffffff


	//   ....[19]....
        /*00c8*/ 	.word	0xffffffff


	//   ....[20]....
        /*00cc*/ 	.word	0xffffffff


	//   ....[21]....
        /*00d0*/ 	.word	0xffffffff


	//   ....[22]....
        /*00d4*/ 	.word	0xffffffff


	//   ....[23]....
        /*00d8*/ 	.word	0xffffffff


	//   ....[24]....
        /*00dc*/ 	.word	0xffffffff


	//   ....[25]....
        /*00e0*/ 	.word	0xffffffff


	//   ....[26]....
        /*00e4*/ 	.word	0xffffffff


	//   ....[27]....
        /*00e8*/ 	.word	0xffffffff


	//   ....[28]....
        /*00ec*/ 	.word	0xffffffff


	//   ....[29]....
        /*00f0*/ 	.word	0xffffffff


	//----- nvinfo : EIATTR_COOP_GROUP_INSTR_OFFSETS
	.align		4
.L_224:
        /*00f4*/ 	.byte	0x04, 0x28
        /*00f6*/ 	.short	(.L_226 - .L_225)


	//   ....[0]....
.L_225:
        /*00f8*/ 	.word	0x00001330


	//   ....[1]....
        /*00fc*/ 	.word	0x00001340


	//   ....[2]....
        /*0100*/ 	.word	0x000023c0


	//   ....[3]....
        /*0104*/ 	.word	0x000023e0


	//   ....[4]....
        /*0108*/ 	.word	0x00003410


	//   ....[5]....
        /*010c*/ 	.word	0x00003430


	//   ....[6]....
        /*0110*/ 	.word	0x00004460


	//   ....[7]....
        /*0114*/ 	.word	0x00004480


	//   ....[8]....
        /*0118*/ 	.word	0x000054b0


	//   ....[9]....
        /*011c*/ 	.word	0x000054d0


	//   ....[10]....
        /*0120*/ 	.word	0x0000bfd0


	//   ....[11]....
        /*0124*/ 	.word	0x0000bff0


	//   ....[12]....
        /*0128*/ 	.word	0x0000d020


	//   ....[13]....
        /*012c*/ 	.word	0x0000d040


	//   ....[14]....
        /*0130*/ 	.word	0x0000e070


	//   ....[15]....
        /*0134*/ 	.word	0x0000e090


	//   ....[16]....
        /*0138*/ 	.word	0x0000f0c0


	//   ....[17]....
        /*013c*/ 	.word	0x0000f0e0


	//   ....[18]....
        /*0140*/ 	.word	0x00010110


	//   ....[19]....
        /*0144*/ 	.word	0x00010130


	//   ....[20]....
        /*0148*/ 	.word	0x000233b0


	//   ....[21]....
        /*014c*/ 	.word	0x000233c0


	//   ....[22]....
        /*0150*/ 	.word	0x00024440


	//   ....[23]....
        /*0154*/ 	.word	0x00024460


	//   ....[24]....
        /*0158*/ 	.word	0x00025490


	//   ....[25]....
        /*015c*/ 	.word	0x000254b0


	//   ....[26]....
        /*0160*/ 	.word	0x000264e0


	//   ....[27]....
        /*0164*/ 	.word	0x00026500


	//   ....[28]....
        /*0168*/ 	.word	0x00027530


	//   ....[29]....
        /*016c*/ 	.word	0x00027550


	//----- nvinfo : EIATTR_VRC_CTA_INIT_COUNT
	.align		4
.L_226:
        /*0170*/ 	.byte	0x02, 0x4a
	.zero		1
	.zero		1


	//----- nvinfo : EIATTR_EXIT_INSTR_OFFSETS
	.align		4
        /*0174*/ 	.byte	0x04, 0x1c
        /*0176*/ 	.short	(.L_228 - .L_227)


	//   ....[0]....
.L_227:
        /*0178*/ 	.word	0x000000a0


	//   ....[1]....
        /*017c*/ 	.word	0x000000e0


	//   ....[2]....
        /*0180*/ 	.word	0x0002df00


	//   ....[3]....
        /*0184*/ 	.word	0x0002ef50


	//----- nvinfo : EIATTR_MAX_THREADS
	.align		4
.L_228:
        /*0188*/ 	.byte	0x04, 0x05
        /*018a*/ 	.short	(.L_230 - .L_229)
.L_229:
        /*018c*/ 	.word	0x00000100
        /*0190*/ 	.word	0x00000001
        /*0194*/ 	.word	0x00000001


	//----- nvinfo : EIATTR_CRS_STACK_SIZE
	.align		4
.L_230:
        /*0198*/ 	.byte	0x04, 0x1e
        /*019a*/ 	.short	(.L_232 - .L_231)
.L_231:
        /*019c*/ 	.word	0x00000000


	//----- nvinfo : EIATTR_CBANK_PARAM_SIZE
	.align		4
.L_232:
        /*01a0*/ 	.byte	0x03, 0x19
        /*01a2*/ 	.short	0x0029


	//----- nvinfo : EIATTR_PARAM_CBANK
	.align		4
        /*01a4*/ 	.byte	0x04, 0x0a
        /*01a6*/ 	.short	(.L_234 - .L_233)
	.align		4
.L_233:
        /*01a8*/ 	.word	index@(.nv.constant0._ZN3cub18CUB_300001_SM_10006detail6reduce28DeviceReduceSingleTileKernelINS2_10policy_hubIPfy9sum_deltaE10Policy1000EN6thrust24THRUST_300001_SM_1000_NS6detail15normal_iteratorINSA_10device_ptrIS5_EEEEPS5_yS6_S5_S5_N4cuda3std3__410__identityEEEvT0_T1_T2_T3_T4_T6_)
        /*01ac*/ 	.short	0x0380
        /*01ae*/ 	.short	0x0029


	//----- nvinfo : EIATTR_SW_WAR
	.align		4
.L_234:
        /*01b0*/ 	.byte	0x04, 0x36
        /*01b2*/ 	.short	(.L_236 - .L_235)
.L_235:
        /*01b4*/ 	.word	0x00000008
.L_236:


//--------------------- .nv.info._ZN3cub18CUB_300001_SM_10006detail6reduce28DeviceReduceSingleTileKernelINS2_10policy_hubIPfj9sum_deltaE10Policy1000EPS5_S9_iS6_S5_S5_N4cuda3std3__410__identityEEEvT0_T1_T2_T3_T4_T6_ --------------------------
	.section	.nv.info._ZN3cub18CUB_300001_SM_10006detail6reduce28DeviceReduceSingleTileKernelINS2_10policy_hubIPfj9sum_deltaE10Policy1000EPS5_S9_iS6_S5_S5_N4cuda3std3__410__identityEEEvT0_T1_T2_T3_T4_T6_,"",@"SHT_CUDA_INFO"
	.sectionflags	@""
	.align	4


	//----- nvinfo : EIATTR_CUDA_API_VERSION
	.align		4
        /*0000*/ 	.byte	0x04, 0x37
        /*0002*/ 	.short	(.L_238 - .L_237)
.L_237:
        /*0004*/ 	.word	0x00000082


	//----- nvinfo : EIATTR_KPARAM_INFO
	.align		4
.L_238:
        /*0008*/ 	.byte	0x04, 0x17
        /*000a*/ 	.short	(.L_240 - .L_239)
.L_239:
        /*000c*/ 	.word	0x00000000
        /*0010*/ 	.short	0x0005
        /*0012*/ 	.short	0x0020
        /*0014*/ 	.byte	0x00, 0xf0, 0x05, 0x00


	//----- nvinfo : EIATTR_KPARAM_INFO
	.align		4
.L_240:
        /*0018*/ 	.byte	0x04, 0x17
        /*001a*/ 	.short	(.L_242 - .L_241)
.L_241:
        /*001c*/ 	.word	0x00000000
        /*0020*/ 	.short	0x0004
        /*0022*/ 	.short	0x0018
        /*0024*/ 	.byte	0x00, 0xf5, 0x21, 0x00


	//----- nvinfo : EIATTR_KPARAM_INFO
	.align		4
.L_242:
        /*0028*/ 	.byte	0x04, 0x17
        /*002a*/ 	.short	(.L_244 - .L_243)
.L_243:
        /*002c*/ 	.word	0x00000000
        /*0030*/ 	.short	0x0003
        /*0032*/ 	.short	0x0014
        /*0034*/ 	.byte	0x00, 0xf0, 0x05, 0x00


	//----- nvinfo : EIATTR_KPARAM_INFO
	.align		4
.L_244:
        /*0038*/ 	.byte	0x04, 0x17
        /*003a*/ 	.short	(.L_246 - .L_245)
.L_245:
        /*003c*/ 	.word	0x00000000
        /*0040*/ 	.short	0x0002
        /*0042*/ 	.short	0x0010
        /*0044*/ 	.byte	0x00, 0xf0, 0x11, 0x00


	//----- nvinfo : EIATTR_KPARAM_INFO
	.align		4
.L_246:
        /*0048*/ 	.byte	0x04, 0x17
        /*004a*/ 	.short	(.L_248 - .L_247)
.L_247:
        /*004c*/ 	.word	0x00000000
        /*0050*/ 	.short	0x0001
        /*0052*/ 	.short	0x0008
        /*0054*/ 	.byte	0x00, 0xf5, 0x21, 0x00


	//----- nvinfo : EIATTR_KPARAM_INFO
	.align		4
.L_248:
        /*0058*/ 	.byte	0x04, 0x17
        /*005a*/ 	.short	(.L_250 - .L_249)
.L_249:
        /*005c*/ 	.word	0x00000000
        /*0060*/ 	.short	0x0000
        /*0062*/ 	.short	0x0000
        /*0064*/ 	.byte	0x00, 0xf5, 0x21, 0x00


	//----- nvinfo : EIATTR_SPARSE_MMA_MASK
	.align		4
.L_250:
        /*0068*/ 	.byte	0x03, 0x50
        /*006a*/ 	.short	0x0000


	//----- nvinfo : EIATTR_MAXREG_COUNT
	.align		4
        /*006c*/ 	.byte	0x03, 0x1b
        /*006e*/ 	.short	0x00ff


	//----- nvinfo : EIATTR_NUM_BARRIERS
	.align		4
        /*0070*/ 	.byte	0x02, 0x4c
        /*0072*/ 	.byte	0x01
	.zero		1


	//----- nvinfo : EIATTR_MERCURY_ISA_VERSION
	.align		4
        /*0074*/ 	.byte	0x03, 0x5f
        /*0076*/ 	.short	0x0101


	//----- nvinfo : EIATTR_COOP_GROUP_MASK_REGIDS
	.align		4
        /*0078*/ 	.byte	0x04, 0x29
        /*007a*/ 	.short	(.L_252 - .L_251)


	//   ....[0]....
.L_251:
        /*007c*/ 	.word	0xffffffff


	//   ....[1]....
        /*0080*/ 	.word	0xffffffff


	//   ....[2]....
        /*0084*/ 	.word	0xffffffff


	//   ....[3]....
        /*0088*/ 	.word	0xffffffff


	//   ....[4]....
        /*008c*/ 	.word	0xffffffff


	//   ....[5]....
        /*0090*/ 	.word	0xffffffff


	//   ....[6]....
        /*0094*/ 	.word	0xffffffff


	//   ....[7]....
        /*0098*/ 	.word	0xffffffff


	//   ....[8]....
        /*009c*/ 	.word	0xffffffff


	//   ....[9]....
        /*00a0*/ 	.word	0xffffffff


	//   ....[10]....
        /*00a4*/ 	.word	0xffffffff


	//   ....[11]....
        /*00a8*/ 	.word	0xffffffff


	//   ....[12]....
        /*00ac*/ 	.word	0xffffffff


	//   ....[13]....
        /*00b0*/ 	.word	0xffffffff


	//   ....[14]....
        /*00b4*/ 	.word	0xffffffff


	//   ....[15]....
        /*00b8*/ 	.word	0xffffffff


	//   ....[16]....
        /*00bc*/ 	.word	0xffffffff


	//   ....[17]....
        /*00c0*/ 	.word	0xffffffff


	//   ....[18]....
        /*00c4*/ 	.word	0xffffffff


	//   ....[19]....
        /*00c8*/ 	.word	0xffffffff


	//   ....[20]....
        /*00cc*/ 	.word	0xffffffff


	//   ....[21]....
        /*00d0*/ 	.word	0xffffffff


	//   ....[22]....
        /*00d4*/ 	.word	0xffffffff


	//   ....[23]....
        /*00d8*/ 	.word	0xffffffff


	//   ....[24]....
        /*00dc*/ 	.word	0xffffffff


	//   ....[25]....
        /*00e0*/ 	.word	0xffffffff


	//   ....[26]....
        /*00e4*/ 	.word	0xffffffff


	//   ....[27]....
        /*00e8*/ 	.word	0xffffffff


	//   ....[28]....
        /*00ec*/ 	.word	0xffffffff


	//   ....[29]....
        /*00f0*/ 	.word	0xffffffff


	//----- nvinfo : EIATTR_COOP_GROUP_INSTR_OFFSETS
	.align		4
.L_252:
        /*00f4*/ 	.byte	0x04, 0x28
        /*00f6*/ 	.short	(.L_254 - .L_253)


	//   ....[0]....
.L_253:
        /*00f8*/ 	.word	0x000012d0


	//   ....[1]....
        /*00fc*/ 	.word	0x000012e0


	//   ....[2]....
        /*0100*/ 	.word	0x00002360


	//   ....[3]....
        /*0104*/ 	.word	0x00002380


	//   ....[4]....
        /*0108*/ 	.word	0x000033b0


	//   ....[5]....
        /*010c*/ 	.word	0x000033d0


	//   ....[6]....
        /*0110*/ 	.word	0x00004400


	//   ....[7]....
        /*0114*/ 	.word	0x00004420


	//   ....[8]....
        /*0118*/ 	.word	0x00005450


	//   ....[9]....
        /*011c*/ 	.word	0x00005470


	//   ....[10]....
        /*0120*/ 	.word	0x0000bf70


	//   ....[11]....
        /*0124*/ 	.word	0x0000bf90


	//   ....[12]....
        /*0128*/ 	.word	0x0000cfc0


	//   ....[13]....
        /*012c*/ 	.word	0x0000cfe0


	//   ....[14]....
        /*0130*/ 	.word	0x0000e010


	//   ....[15]....
        /*0134*/ 	.word	0x0000e030


	//   ....[16]....
        /*0138*/ 	.word	0x0000f060


	//   ....[17]....
        /*013c*/ 	.word	0x0000f080


	//   ....[18]....
        /*0140*/ 	.word	0x000100b0


	//   ....[19]....
        /*0144*/ 	.word	0x000100d0


	//   ....[20]....
        /*0148*/ 	.word	0x000239f0


	//   ....[21]....
        /*014c*/ 	.word	0x00023a00


	//   ....[22]....
        /*0150*/ 	.word	0x00024a80


	//   ....[23]....
        /*0154*/ 	.word	0x00024aa0


	//   ....[24]....
        /*0158*/ 	.word	0x00025ad0


	//   ....[25]....
        /*015c*/ 	.word	0x00025af0


	//   ....[26]....
        /*0160*/ 	.word	0x00026b20


	//   ....[27]....
        /*0164*/ 	.word	0x00026b40


	//   ....[28]....
        /*0168*/ 	.word	0x00027b70


	//   ....[29]....
        /*016c*/ 	.word	0x00027b90


	//----- nvinfo : EIATTR_VRC_CTA_INIT_COUNT
	.align		4
.L_254:
        /*0170*/ 	.byte	0x02, 0x4a
	.zero		1
	.zero		1


	//----- nvinfo : EIATTR_EXIT_INSTR_OFFSETS
	.align		4
        /*0174*/ 	.byte	0x04, 0x1c
        /*0176*/ 	.short	(.L_256 - .L_255)


	//   ....[0]....
.L_255:
        /*0178*/ 	.word	0x00000080


	//   ....[1]....
        /*017c*/ 	.word	0x000000c0


	//   ....[2]....
        /*0180*/ 	.word	0x0002e540


	//   ....[3]....
        /*0184*/ 	.word	0x0002f590


	//----- nvinfo : EIATTR_MAX_THREADS
	.align		4
.L_256:
        /*0188*/ 	.byte	0x04, 0x05
        /*018a*/ 	.short	(.L_258 - .L_257)
.L_257:
        /*018c*/ 	.word	0x00000100
        /*0190*/ 	.word	0x00000001
        /*0194*/ 	.word	0x00000001


	//----- nvinfo : EIATTR_CRS_STACK_SIZE
	.align		4
.L_258:
        /*0198*/ 	.byte	0x04, 0x1e
        /*019a*/ 	.short	(.L_260 - .L_259)
.L_259:
        /*019c*/ 	.word	0x00000000


	//----- nvinfo : EIATTR_CBANK_PARAM_SIZE
	.align		4
.L_260:
        /*01a0*/ 	.byte	0x03, 0x19
        /*01a2*/ 	.short	0x0021


	//----- nvinfo : EIATTR_PARAM_CBANK
	.align		4
        /*01a4*/ 	.byte	0x04, 0x0a
        /*01a6*/ 	.short	(.L_262 - .L_261)
	.align		4
.L_261:
        /*01a8*/ 	.word	index@(.nv.constant0._ZN3cub18CUB_300001_SM_10006detail6reduce28DeviceReduceSingleTileKernelINS2_10policy_hubIPfj9sum_deltaE10Policy1000EPS5_S9_iS6_S5_S5_N4cuda3std3__410__identityEEEvT0_T1_T2_T3_T4_T6_)
        /*01ac*/ 	.short	0x0380
        /*01ae*/ 	.short	0x0021


	//----- nvinfo : EIATTR_SW_WAR
	.align		4
.L_262:
        /*01b0*/ 	.byte	0x04, 0x36
        /*01b2*/ 	.short	(.L_264 - .L_263)
.L_263:
        /*01b4*/ 	.word	0x00000008
.L_264:


//--------------------- .nv.info._ZN3cub18CUB_300001_SM_10006detail6reduce18DeviceReduceKernelINS2_10policy_hubIPfj9sum_deltaE10Policy1000EN6thrust24THRUST_300001_SM_1000_NS6detail15normal_iteratorINSA_10device_ptrIS5_EEEEjS6_S5_N4cuda3std3__410__identityEEEvT0_PT3_T1_NS0_13GridEvenShareISN_EET2_T4_ --------------------------
	.section	.nv.info._ZN3cub18CUB_300001_SM_10006detail6reduce18DeviceReduceKernelINS2_10policy_hubIPfj9sum_deltaE10Policy1000EN6thrust24THRUST_300001_SM_1000_NS6detail15normal_iteratorINSA_10device_ptrIS5_EEEEjS6_S5_N4cuda3std3__410__identityEEEvT0_PT3_T1_NS0_13GridEvenShareISN_EET2_T4_,"",@"SHT_CUDA_INFO"
	.sectionflags	@""
	.align	4


	//----- nvinfo : EIATTR_CUDA_API_VERSION
	.align		4
        /*0000*/ 	.byte	0x04, 0x37
        /*0002*/ 	.short	(.L_266 - .L_265)
.L_265:
        /*0004*/ 	.word	0x00000082


	//----- nvinfo : EIATTR_KPARAM_INFO
	.align		4
.L_266:
        /*0008*/ 	.byte	0x04, 0x17
        /*000a*/ 	.short	(.L_268 - .L_267)
.L_267:
        /*000c*/ 	.word	0x00000000
        /*0010*/ 	.short	0x0005
        /*0012*/ 	.short	0x003d
        /*0014*/ 	.byte	0x00, 0xf0, 0x05, 0x00


	//----- nvinfo : EIATTR_KPARAM_INFO
	.align		4
.L_268:
        /*0018*/ 	.byte	0x04, 0x17
        /*001a*/ 	.short	(.L_270 - .L_269)
.L_269:
        /*001c*/ 	.word	0x00000000
        /*0020*/ 	.short	0x0004
        /*0022*/ 	.short	0x003c
        /*0024*/ 	.byte	0x00, 0xf0, 0x05, 0x00


	//----- nvinfo : EIATTR_KPARAM_INFO
	.align		4
.L_270:
        /*0028*/ 	.byte	0x04, 0x17
        /*002a*/ 	.short	(.L_272 - .L_271)
.L_271:
        /*002c*/ 	.word	0x00000000
        /*0030*/ 	.short	0x0003
        /*0032*/ 	.short	0x0014
        /*0034*/ 	.byte	0x00, 0xf0, 0xa1, 0x00


	//----- nvinfo : EIATTR_KPARAM_INFO
	.align		4
.L_272:
        /*0038*/ 	.byte	0x04, 0x17
        /*003a*/ 	.short	(.L_274 - .L_273)
.L_273:
        /*003c*/ 	.word	0x00000000
        /*0040*/ 	.short	0x0002
        /*0042*/ 	.short	0x0010
        /*0044*/ 	.byte	0x00, 0xf0, 0x11, 0x00


	//----- nvinfo : EIATTR_KPARAM_INFO
	.align		4
.L_274:
        /*0048*/ 	.byte	0x04, 0x17
        /*004a*/ 	.short	(.L_276 - .L_275)
.L_275:
        /*004c*/ 	.word	0x00000000
        /*0050*/ 	.short	0x0001
        /*0052*/ 	.short	0x0008
        /*0054*/ 	.byte	0x00, 0xf5, 0x21, 0x00


	//----- nvinfo : EIATTR_KPARAM_INFO
	.align		4
.L_276:
        /*0058*/ 	.byte	0x04, 0x17
        /*005a*/ 	.short	(.L_278 - .L_277)
.L_277:
        /*005c*/ 	.word	0x00000000
        /*0060*/ 	.short	0x0000
        /*0062*/ 	.short	0x0000
        /*0064*/ 	.byte	0x00, 0xf0, 0x21, 0x00


	//----- nvinfo : EIATTR_SPARSE_MMA_MASK
	.align		4
.L_278:
        /*0068*/ 	.byte	0x03, 0x50
        /*006a*/ 	.short	0x0000


	//----- nvinfo : EIATTR_MAXREG_COUNT
	.align		4
        /*006c*/ 	.byte	0x03, 0x1b
        /*006e*/ 	.short	0x00ff


	//----- nvinfo : EIATTR_NUM_BARRIERS
	.align		4
        /*0070*/ 	.byte	0x02, 0x4c
        /*0072*/ 	.byte	0x01
	.zero		1


	//----- nvinfo : EIATTR_MERCURY_ISA_VERSION
	.align		4
        /*0074*/ 	.byte	0x03, 0x5f
        /*0076*/ 	.short	0x0101


	//----- nvinfo : EIATTR_COOP_GROUP_MASK_REGIDS
	.align		4
        /*0078*/ 	.byte	0x04, 0x29
        /*007a*/ 	.short	(.L_280 - .L_279)


	//   ....[0]....
.L_279:
        /*007c*/ 	.word	0xffffffff


	//   ....[1]....
        /*0080*/ 	.word	0xffffffff


	//   ....[2]....
        /*0084*/ 	.word	0xffffffff


	//   ....[3]....
        /*0088*/ 	.word	0xffffffff


	//   ....[4]....
        /*008c*/ 	.word	0xffffffff


	//   ....[5]....
        /*0090*/ 	.word	0xffffffff


	//   ....[6]....
        /*0094*/ 	.word	0xffffffff


	//   ....[7]....
        /*0098*/ 	.word	0xffffffff


	//   ....[8]....
        /*009c*/ 	.word	0xffffffff


	//   ....[9]....
        /*00a0*/ 	.word	0xffffffff


	//   ....[10]....
        /*00a4*/ 	.word	0xffffffff


	//   ....[11]....
        /*00a8*/ 	.word	0xffffffff


	//   ....[12]....
        /*00ac*/ 	.word	0xffffffff


	//   ....[13]....
        /*00b0*/ 	.word	0xffffffff


	//   ....[14]....
        /*00b4*/ 	.word	0xffffffff


	//   ....[15]....
        /*00b8*/ 	.word	0xffffffff


	//   ....[16]....
        /*00bc*/ 	.word	0xffffffff


	//   ....[17]....
        /*00c0*/ 	.word	0xffffffff


	//   ....[18]....
        /*00c4*/ 	.word	0xffffffff


	//   ....[19]....
        /*00c8*/ 	.word	0xffffffff


	//   ....[20]....
        /*00cc*/ 	.word	0xffffffff


	//   ....[21]....
        /*00d0*/ 	.word	0xffffffff


	//   ....[22]....
        /*00d4*/ 	.word	0xffffffff


	//   ....[23]....
        /*00d8*/ 	.word	0xffffffff


	//   ....[24]....
        /*00dc*/ 	.word	0xffffffff


	//   ....[25]....
        /*00e0*/ 	.word	0xffffffff


	//   ....[26]....
        /*00e4*/ 	.word	0xffffffff


	//   ....[27]....
        /*00e8*/ 	.word	0xffffffff


	//   ....[28]....
        /*00ec*/ 	.word	0xffffffff


	//   ....[29]....
        /*00f0*/ 	.word	0xffffffff


	//----- nvinfo : EIATTR_COOP_GROUP_INSTR_OFFSETS
	.align		4
.L_280:
        /*00f4*/ 	.byte	0x04, 0x28
        /*00f6*/ 	.short	(.L_282 - .L_281)


	//   ....[0]....
.L_281:
        /*00f8*/ 	.word	0x00001240


	//   ....[1]....
        /*00fc*/ 	.word	0x00001250


	//   ....[2]....
        /*0100*/ 	.word	0x000022d0


	//   ....[3]....
        /*0104*/ 	.word	0x000022f0


	//   ....[4]....
        /*0108*/ 	.word	0x00003320


	//   ....[5]....
        /*010c*/ 	.word	0x00003340


	//   ....[6]....
        /*0110*/ 	.word	0x00004370


	//   ....[7]....
        /*0114*/ 	.word	0x00004390


	//   ....[8]....
        /*0118*/ 	.word	0x000053c0


	//   ....[9]....
        /*011c*/ 	.word	0x000053e0


	//   ....[10]....
        /*0120*/ 	.word	0x0000be70


	//   ....[11]....
        /*0124*/ 	.word	0x0000bee0


	//   ....[12]....
        /*0128*/ 	.word	0x0000cf30


	//   ....[13]....
        /*012c*/ 	.word	0x0000cf50


	//   ....[14]....
        /*0130*/ 	.word	0x0000df80


	//   ....[15]....
        /*0134*/ 	.word	0x0000dfa0


	//   ....[16]....
        /*0138*/ 	.word	0x0000efd0


	//   ....[17]....
        /*013c*/ 	.word	0x0000eff0


	//   ....[18]....
        /*0140*/ 	.word	0x00010020


	//   ....[19]....
        /*0144*/ 	.word	0x00010040


	//   ....[20]....
        /*0148*/ 	.word	0x000232d0


	//   ....[21]....
        /*014c*/ 	.word	0x000232e0


	//   ....[22]....
        /*0150*/ 	.word	0x00024360


	//   ....[23]....
        /*0154*/ 	.word	0x00024380


	//   ....[24]....
        /*0158*/ 	.word	0x000253b0


	//   ....[25]....
        /*015c*/ 	.word	0x000253d0


	//   ....[26]....
        /*0160*/ 	.word	0x00026400


	//   ....[27]....
        /*0164*/ 	.word	0x00026420


	//   ....[28]....
        /*0168*/ 	.word	0x00027450


	//   ....[29]....
        /*016c*/ 	.word	0x00027470


	//----- nvinfo : EIATTR_VRC_CTA_INIT_COUNT
	.align		4
.L_282:
        /*0170*/ 	.byte	0x02, 0x4a
	.zero		1
	.zero		1


	//----- nvinfo : EIATTR_EXIT_INSTR_OFFSETS
	.align		4
        /*0174*/ 	.byte	0x04, 0x1c
        /*0176*/ 	.short	(.L_284 - .L_283)


	//   ....[0]....
.L_283:
        /*0178*/ 	.word	0x0002de10


	//   ....[1]....
        /*017c*/ 	.word	0x0002de60


	//----- nvinfo : EIATTR_MAX_THREADS
	.align		4
.L_284:
        /*0180*/ 	.byte	0x04, 0x05
        /*0182*/ 	.short	(.L_286 - .L_285)
.L_285:
        /*0184*/ 	.word	0x00000100
        /*0188*/ 	.word	0x00000001
        /*018c*/ 	.word	0x00000001


	//----- nvinfo : EIATTR_CRS_STACK_SIZE
	.align		4
.L_286:
        /*0190*/ 	.byte	0x04, 0x1e
        /*0192*/ 	.short	(.L_288 - .L_287)
.L_287:
        /*0194*/ 	.word	0x00000000


	//----- nvinfo : EIATTR_CBANK_PARAM_SIZE
	.align		4
.L_288:
        /*0198*/ 	.byte	0x03, 0x19
        /*019a*/ 	.short	0x003e


	//----- nvinfo : EIATTR_PARAM_CBANK
	.align		4
        /*019c*/ 	.byte	0x04, 0x0a
        /*019e*/ 	.short	(.L_290 - .L_289)
	.align		4
.L_289:
        /*01a0*/ 	.word	index@(.nv.constant0._ZN3cub18CUB_300001_SM_10006detail6reduce18DeviceReduceKernelINS2_10policy_hubIPfj9sum_deltaE10Policy1000EN6thrust24THRUST_300001_SM_1000_NS6detail15normal_iteratorINSA_10device_ptrIS5_EEEEjS6_S5_N4cuda3std3__410__identityEEEvT0_PT3_T1_NS0_13GridEvenShareISN_EET2_T4_)
        /*01a4*/ 	.short	0x0380
        /*01a6*/ 	.short	0x003e


	//----- nvinfo : EIATTR_SW_WAR
	.align		4
.L_290:
        /*01a8*/ 	.byte	0x04, 0x36
        /*01aa*/ 	.short	(.L_292 - .L_291)
.L_291:
        /*01ac*/ 	.word	0x00000008
.L_292:


//--------------------- .nv.info._ZN3cub18CUB_300001_SM_10006detail6reduce28DeviceReduceSingleTileKernelINS2_10policy_hubIPfj9sum_deltaE10Policy1000EN6thrust24THRUST_300001_SM_1000_NS6detail15normal_iteratorINSA_10device_ptrIS5_EEEEPS5_jS6_S5_S5_N4cuda3std3__410__identityEEEvT0_T1_T2_T3_T4_T6_ --------------------------
	.section	.nv.info._ZN3cub18CUB_300001_SM_10006detail6reduce28DeviceReduceSingleTileKernelINS2_10policy_hubIPfj9sum_deltaE10Policy1000EN6thrust24THRUST_300001_SM_1000_NS6detail15normal_iteratorINSA_10device_ptrIS5_EEEEPS5_jS6_S5_S5_N4cuda3std3__410__identityEEEvT0_T1_T2_T3_T4_T6_,"",@"SHT_CUDA_INFO"
	.sectionflags	@""
	.align	4


	//----- nvinfo : EIATTR_CUDA_API_VERSION
	.align		4
        /*0000*/ 	.byte	0x04, 0x37
        /*0002*/ 	.short	(.L_294 - .L_293)
.L_293:
        /*0004*/ 	.word	0x00000082


	//----- nvinfo : EIATTR_KPARAM_INFO
	.align		4
.L_294:
        /*0008*/ 	.byte	0x04, 0x17
        /*000a*/ 	.short	(.L_296 - .L_295)
.L_295:
        /*000c*/ 	.word	0x00000000
        /*0010*/ 	.short	0x0005
        /*0012*/ 	.short	0x0020
        /*0014*/ 	.byte	0x00, 0xf0, 0x05, 0x00


	//----- nvinfo : EIATTR_KPARAM_INFO
	.align		4
.L_296:
        /*0018*/ 	.byte	0x04, 0x17
        /*001a*/ 	.short	(.L_298 - .L_297)
.L_297:
        /*001c*/ 	.word	0x00000000
        /*0020*/ 	.short	0x0004
        /*0022*/ 	.short	0x0018
        /*0024*/ 	.byte	0x00, 0xf5, 0x21, 0x00


	//----- nvinfo : EIATTR_KPARAM_INFO
	.align		4
.L_298:
        /*0028*/ 	.byte	0x04, 0x17
        /*002a*/ 	.short	(.L_300 - .L_299)
.L_299:
        /*002c*/ 	.word	0x00000000
        /*0030*/ 	.short	0x0003
        /*0032*/ 	.short	0x0014
        /*0034*/ 	.byte	0x00, 0xf0, 0x05, 0x00


	//----- nvinfo : EIATTR_KPARAM_INFO
	.align		4
.L_300:
        /*0038*/ 	.byte	0x04, 0x17
        /*003a*/ 	.short	(.L_302 - .L_301)
.L_301:
        /*003c*/ 	.word	0x00000000
        /*0040*/ 	.short	0x0002
        /*0042*/ 	.short	0x0010
        /*0044*/ 	.byte	0x00, 0xf0, 0x11, 0x00


	//----- nvinfo : EIATTR_KPARAM_INFO
	.align		4
.L_302:
        /*0048*/ 	.byte	0x04, 0x17
        /*004a*/ 	.short	(.L_304 - .L_303)
.L_303:
        /*004c*/ 	.word	0x00000000
        /*0050*/ 	.short	0x0001
        /*0052*/ 	.short	0x0008
        /*0054*/ 	.byte	0x00, 0xf5, 0x21, 0x00


	//----- nvinfo : EIATTR_KPARAM_INFO
	.align		4
.L_304:
        /*0058*/ 	.byte	0x04, 0x17
        /*005a*/ 	.short	(.L_306 - .L_305)
.L_305:
        /*005c*/ 	.word	0x00000000
        /*0060*/ 	.short	0x0000
        /*0062*/ 	.short	0x0000
        /*0064*/ 	.byte	0x00, 0xf0, 0x21, 0x00


	//----- nvinfo : EIATTR_SPARSE_MMA_MASK
	.align		4
.L_306:
        /*0068*/ 	.byte	0x03, 0x50
        /*006a*/ 	.short	0x0000


	//----- nvinfo : EIATTR_MAXREG_COUNT
	.align		4
        /*006c*/ 	.byte	0x03, 0x1b
        /*006e*/ 	.short	0x00ff


	//----- nvinfo : EIATTR_NUM_BARRIERS
	.align		4
        /*0070*/ 	.byte	0x02, 0x4c
        /*0072*/ 	.byte	0x01
	.zero		1


	//----- nvinfo : EIATTR_MERCURY_ISA_VERSION
	.align		4
        /*0074*/ 	.byte	0x03, 0x5f
        /*0076*/ 	.short	0x0101


	//----- nvinfo : EIATTR_COOP_GROUP_MASK_REGIDS
	.align		4
        /*0078*/ 	.byte	0x04, 0x29
        /*007a*/ 	.short	(.L_308 - .L_307)


	//   ....[0]....
.L_307:
        /*007c*/ 	.word	0xffffffff


	//   ....[1]....
        /*0080*/ 	.word	0xffffffff


	//   ....[2]....
        /*0084*/ 	.word	0xffffffff


	//   ....[3]....
        /*0088*/ 	.word	0xffffffff


	//   ....[4]....
        /*008c*/ 	.word	0xffffffff


	//   ....[5]....
        /*0090*/ 	.word	0xffffffff


	//   ....[6]....
        /*0094*/ 	.word	0xffffffff


	//   ....[7]....
        /*0098*/ 	.word	0xffffffff


	//   ....[8]....
        /*009c*/ 	.word	0xffffffff


	//   ....[9]....
        /*00a0*/ 	.word	0xffffffff


	//   ....[10]....
        /*00a4*/ 	.word	0xffffffff


	//   ....[11]....
        /*00a8*/ 	.word	0xffffffff


	//   ....[12]....
        /*00ac*/ 	.word	0xffffffff


	//   ....[13]....
        /*00b0*/ 	.word	0xffffffff


	//   ....[14]....
        /*00b4*/ 	.word	0xffffffff


	//   ....[15]....
        /*00b8*/ 	.word	0xffffffff


	//   ....[16]....
        /*00bc*/ 	.word	0xffffffff


	//   ....[17]....
        /*00c0*/ 	.word	0xffffffff


	//   ....[18]....
        /*00c4*/ 	.word	0xffffffff


	//   ....[19]....
        /*00c8*/ 	.word	0xffffffff


	//   ....[20]....
        /*00cc*/ 	.word	0xffffffff


	//   ....[21]....
        /*00d0*/ 	.word	0xffffffff


	//   ....[22]....
        /*00d4*/ 	.word	0xffffffff


	//   ....[23]....
        /*00d8*/ 	.word	0xffffffff


	//   ....[24]....
        /*00dc*/ 	.word	0xffffffff


	//   ....[25]....
        /*00e0*/ 	.word	0xffffffff


	//   ....[26]....
        /*00e4*/ 	.word	0xffffffff


	//   ....[27]....
        /*00e8*/ 	.word	0xffffffff


	//   ....[28]....
        /*00ec*/ 	.word	0xffffffff


	//   ....[29]....
        /*00f0*/ 	.word	0xffffffff


	//----- nvinfo : EIATTR_COOP_GROUP_INSTR_OFFSETS
	.align		4
.L_308:
        /*00f4*/ 	.byte	0x04, 0x28
        /*00f6*/ 	.short	(.L_310 - .L_309)


	//   ....[0]....
.L_309:
        /*00f8*/ 	.word	0x000012f0


	//   ....[1]....
        /*00fc*/ 	.word	0x00001300


	//   ....[2]....
        /*0100*/ 	.word	0x00002380


	//   ....[3]....
        /*0104*/ 	.word	0x000023a0


	//   ....[4]....
        /*0108*/ 	.word	0x000033d0


	//   ....[5]....
        /*010c*/ 	.word	0x000033f0


	//   ....[6]....
        /*0110*/ 	.word	0x00004420


	//   ....[7]....
        /*0114*/ 	.word	0x00004440


	//   ....[8]....
        /*0118*/ 	.word	0x00005470


	//   ....[9]....
        /*011c*/ 	.word	0x00005490


	//   ....[10]....
        /*0120*/ 	.word	0x0000bf90


	//   ....[11]....
        /*0124*/ 	.word	0x0000bfb0


	//   ....[12]....
        /*0128*/ 	.word	0x0000cfe0


	//   ....[13]....
        /*012c*/ 	.word	0x0000d000


	//   ....[14]....
        /*0130*/ 	.word	0x0000e030


	//   ....[15]....
        /*0134*/ 	.word	0x0000e050


	//   ....[16]....
        /*0138*/ 	.word	0x0000f080


	//   ....[17]....
        /*013c*/ 	.word	0x0000f0a0


	//   ....[18]....
        /*0140*/ 	.word	0x000100d0


	//   ....[19]....
        /*0144*/ 	.word	0x000100f0


	//   ....[20]....
        /*0148*/ 	.word	0x00023240


	//   ....[21]....
        /*014c*/ 	.word	0x00023250


	//   ....[22]....
        /*0150*/ 	.word	0x000242d0


	//   ....[23]....
        /*0154*/ 	.word	0x000242f0


	//   ....[24]....
        /*0158*/ 	.word	0x00025320


	//   ....[25]....
        /*015c*/ 	.word	0x00025340


	//   ....[26]....
        /*0160*/ 	.word	0x00026370


	//   ....[27]....
        /*0164*/ 	.word	0x00026390


	//   ....[28]....
        /*0168*/ 	.word	0x000273c0


	//   ....[29]....
        /*016c*/ 	.word	0x000273e0


	//----- nvinfo : EIATTR_VRC_CTA_INIT_COUNT
	.align		4
.L_310:
        /*0170*/ 	.byte	0x02, 0x4a
	.zero		1
	.zero		1


	//----- nvinfo : EIATTR_EXIT_INSTR_OFFSETS
	.align		4
        /*0174*/ 	.byte	0x04, 0x1c
        /*0176*/ 	.short	(.L_312 - .L_311)


	//   ....[0]....
.L_311:
        /*0178*/ 	.word	0x00000080


	//   ....[1]....
        /*017c*/ 	.word	0x000000c0


	//   ....[2]....
        /*0180*/ 	.word	0x0002dd90


	//   ....[3]....
        /*0184*/ 	.word	0x0002ede0


	//----- nvinfo : EIATTR_MAX_THREADS
	.align		4
.L_312:
        /*0188*/ 	.byte	0x04, 0x05
        /*018a*/ 	.short	(.L_314 - .L_313)
.L_313:
        /*018c*/ 	.word	0x00000100
        /*0190*/ 	.word	0x00000001
        /*0194*/ 	.word	0x00000001


	//----- nvinfo : EIATTR_CRS_STACK_SIZE
	.align		4
.L_314:
        /*0198*/ 	.byte	0x04, 0x1e
        /*019a*/ 	.short	(.L_316 - .L_315)
.L_315:
        /*019c*/ 	.word	0x00000000


	//----- nvinfo : EIATTR_CBANK_PARAM_SIZE
	.align		4
.L_316:
        /*01a0*/ 	.byte	0x03, 0x19
        /*01a2*/ 	.short	0x0021


	//----- nvinfo : EIATTR_PARAM_CBANK
	.align		4
        /*01a4*/ 	.byte	0x04, 0x0a
        /*01a6*/ 	.short	(.L_318 - .L_317)
	.align		4
.L_317:
        /*01a8*/ 	.word	index@(.nv.constant0._ZN3cub18CUB_300001_SM_10006detail6reduce28DeviceReduceSingleTileKernelINS2_10policy_hubIPfj9sum_deltaE10Policy1000EN6thrust24THRUST_300001_SM_1000_NS6detail15normal_iteratorINSA_10device_ptrIS5_EEEEPS5_jS6_S5_S5_N4cuda3std3__410__identityEEEvT0_T1_T2_T3_T4_T6_)
        /*01ac*/ 	.short	0x0380
        /*01ae*/ 	.short	0x0021


	//----- nvinfo : EIATTR_SW_WAR
	.align		4
.L_318:
        /*01b0*/ 	.byte	0x04, 0x36
        /*01b2*/ 	.short	(.L_320 - .L_319)
.L_319:
        /*01b4*/ 	.word	0x00000008
.L_320:


//--------------------- .nv.info._ZN3cub18CUB_300001_SM_10006detail9transform16transform_kernelINS2_10policy_hubILb1EN4cuda3std3__45tupleIJN6thrust24THRUST_300001_SM_1000_NS6detail15normal_iteratorINSA_10device_ptrIiEEEENSC_INSD_IPfEEEEEEEE10policy1000El15offset_pointersSI_JPiPSG_EEEvT0_iT1_T2_DpNS2_10kernel_argIT3_EE --------------------------
	.section	.nv.info._ZN3cub18CUB_300001_SM_10006detail9transform16transform_kernelINS2_10policy_hubILb1EN4cuda3std3__45tupleIJN6thrust24THRUST_300001_SM_1000_NS6detail15normal_iteratorINSA_10device_ptrIiEEEENSC_INSD_IPfEEEEEEEE10policy1000El15offset_pointersSI_JPiPSG_EEEvT0_iT1_T2_DpNS2_10kernel_argIT3_EE,"",@"SHT_CUDA_INFO"
	.sectionflags	@""
	.align	4


	//----- nvinfo : EIATTR_CUDA_API_VERSION
	.align		4
        /*0000*/ 	.byte	0x04, 0x37
        /*0002*/ 	.short	(.L_322 - .L_321)
.L_321:
        /*0004*/ 	.word	0x00000082


	//----- nvinfo : EIATTR_KPARAM_INFO
	.align		4
.L_322:
        /*0008*/ 	.byte	0x04, 0x17
        /*000a*/ 	.short	(.L_324 - .L_323)
.L_323:
        /*000c*/ 	.word	0x00000000
        /*0010*/ 	.short	0x0005
        /*0012*/ 	.short	0x0028
        /*0014*/ 	.byte	0x00, 0xf0, 0x41, 0x00


	//----- nvinfo : EIATTR_KPARAM_INFO
	.align		4
.L_324:
        /*0018*/ 	.byte	0x04, 0x17
        /*001a*/ 	.short	(.L_326 - .L_325)
.L_325:
        /*001c*/ 	.word	0x00000000
        /*0020*/ 	.short	0x0004
        /*0022*/ 	.short	0x0018
        /*0024*/ 	.byte	0x00, 0xf0, 0x41, 0x00


	//----- nvinfo : EIATTR_KPARAM_INFO
	.align		4
.L_326:
        /*0028*/ 	.byte	0x04, 0x17
        /*002a*/ 	.short	(.L_328 - .L_327)
.L_327:
        /*002c*/ 	.word	0x00000000
        /*0030*/ 	.short	0x0003
        /*0032*/ 	.short	0x0010
        /*0034*/ 	.byte	0x00, 0xf0, 0x21, 0x00


	//----- nvinfo : EIATTR_KPARAM_INFO
	.align		4
.L_328:
        /*0038*/ 	.byte	0x04, 0x17
        /*003a*/ 	.short	(.L_330 - .L_329)
.L_329:
        /*003c*/ 	.word	0x00000000
        /*0040*/ 	.short	0x0002
        /*0042*/ 	.short	0x000c
        /*0044*/ 	.byte	0x00, 0xf0, 0x05, 0x00


	//----- nvinfo : EIATTR_KPARAM_INFO
	.align		4
.L_330:
        /*0048*/ 	.byte	0x04, 0x17
        /*004a*/ 	.short	(.L_332 - .L_331)
.L_331:
        /*004c*/ 	.word	0x00000000
        /*0050*/ 	.short	0x0001
        /*0052*/ 	.short	0x0008
        /*0054*/ 	.byte	0x00, 0xf0, 0x11, 0x00


	//----- nvinfo : EIATTR_KPARAM_INFO
	.align		4
.L_332:
        /*0058*/ 	.byte	0x04, 0x17
        /*005a*/ 	.short	(.L_334 - .L_333)
.L_333:
        /*005c*/ 	.word	0x00000000
        /*0060*/ 	.short	0x0000
        /*0062*/ 	.short	0x0000
        /*0064*/ 	.byte	0x00, 0xf0, 0x21, 0x00


	//----- nvinfo : EIATTR_SPARSE_MMA_MASK
	.align		4
.L_334:
        /*0068*/ 	.byte	0x03, 0x50
        /*006a*/ 	.short	0x0000


	//----- nvinfo : EIATTR_MAXREG_COUNT
	.align		4
        /*006c*/ 	.byte	0x03, 0x1b
        /*006e*/ 	.short	0x00ff


	//----- nvinfo : EIATTR_MERCURY_ISA_VERSION
	.align		4
        /*0070*/ 	.byte	0x03, 0x5f
        /*0072*/ 	.short	0x0101


	//----- nvinfo : EIATTR_VRC_CTA_INIT_COUNT
	.align		4
        /*0074*/ 	.byte	0x02, 0x4a
	.zero		1
	.zero		1


	//----- nvinfo : EIATTR_EXIT_INSTR_OFFSETS
	.align		4
        /*0078*/ 	.byte	0x04, 0x1c
        /*007a*/ 	.short	(.L_336 - .L_335)


	//   ....[0]....
.L_335:
        /*007c*/ 	.word	0x000004a0


	//   ....[1]....
        /*0080*/ 	.word	0x00000d80


	//   ....[2]....
        /*0084*/ 	.word	0x00001030


	//   ....[3]....
        /*0088*/ 	.word	0x000011b0


	//   ....[4]....
        /*008c*/ 	.word	0x000011e0


	//   ....[5]....
        /*0090*/ 	.word	0x00001260


	//   ....[6]....
        /*0094*/ 	.word	0x00001290


	//   ....[7]....
        /*0098*/ 	.word	0x000019d0


	//   ....[8]....
        /*009c*/ 	.word	0x00001e00


	//   ....[9]....
        /*00a0*/ 	.word	0x00001fb0


	//   ....[10]....
        /*00a4*/ 	.word	0x00002100


	//----- nvinfo : EIATTR_MAX_THREADS
	.align		4
.L_336:
        /*00a8*/ 	.byte	0x04, 0x05
        /*00aa*/ 	.short	(.L_338 - .L_337)
.L_337:
        /*00ac*/ 	.word	0x00000080
        /*00b0*/ 	.word	0x00000001
        /*00b4*/ 	.word	0x00000001


	//----- nvinfo : EIATTR_CRS_STACK_SIZE
	.align		4
.L_338:
        /*00b8*/ 	.byte	0x04, 0x1e
        /*00ba*/ 	.short	(.L_340 - .L_339)
.L_339:
        /*00bc*/ 	.word	0x00000000


	//----- nvinfo : EIATTR_CBANK_PARAM_SIZE
	.align		4
.L_340:
        /*00c0*/ 	.byte	0x03, 0x19
        /*00c2*/ 	.short	0x0038


	//----- nvinfo : EIATTR_PARAM_CBANK
	.align		4
        /*00c4*/ 	.byte	0x04, 0x0a
        /*00c6*/ 	.short	(.L_342 - .L_341)
	.align		4
.L_341:
        /*00c8*/ 	.word	index@(.nv.constant0._ZN3cub18CUB_300001_SM_10006detail9transform16transform_kernelINS2_10policy_hubILb1EN4cuda3std3__45tupleIJN6thrust24THRUST_300001_SM_1000_NS6detail15normal_iteratorINSA_10device_ptrIiEEEENSC_INSD_IPfEEEEEEEE10policy1000El15offset_pointersSI_JPiPSG_EEEvT0_iT1_T2_DpNS2_10kernel_argIT3_EE)
        /*00cc*/ 	.short	0x0380
        /*00ce*/ 	.short	0x0038


	//----- nvinfo : EIATTR_SW_WAR
	.align		4
.L_342:
        /*00d0*/ 	.byte	0x04, 0x36
        /*00d2*/ 	.short	(.L_344 - .L_343)
.L_343:
        /*00d4*/ 	.word	0x00000008
.L_344:


//--------------------- .nv.info._ZN3cub18CUB_300001_SM_10006detail9transform16transform_kernelINS2_10policy_hubILb1EN4cuda3std3__45tupleIJN6thrust24THRUST_300001_SM_1000_NS6detail15normal_iteratorINSA_10device_ptrIiEEEENSC_INSD_IPfEEEEEEEE10policy1000Ei15offset_pointersSI_JPiPSG_EEEvT0_iT1_T2_DpNS2_10kernel_argIT3_EE --------------------------
	.section	.nv.info._ZN3cub18CUB_300001_SM_10006detail9transform16transform_kernelINS2_10policy_hubILb1EN4cuda3std3__45tupleIJN6thrust24THRUST_300001_SM_1000_NS6detail15normal_iteratorINSA_10device_ptrIiEEEENSC_INSD_IPfEEEEEEEE10policy1000Ei15offset_pointersSI_JPiPSG_EEEvT0_iT1_T2_DpNS2_10kernel_argIT3_EE,"",@"SHT_CUDA_INFO"
	.sectionflags	@""
	.align	4


	//----- nvinfo : EIATTR_CUDA_API_VERSION
	.align		4
        /*0000*/ 	.byte	0x04, 0x37
        /*0002*/ 	.short	(.L_346 - .L_345)
.L_345:
        /*0004*/ 	.word	0x00000082


	//----- nvinfo : EIATTR_KPARAM_INFO
	.align		4
.L_346:
        /*0008*/ 	.byte	0x04, 0x17
        /*000a*/ 	.short	(.L_348 - .L_347)
.L_347:
        /*000c*/ 	.word	0x00000000
        /*0010*/ 	.short	0x0005
        /*0012*/ 	.short	0x0028
        /*0014*/ 	.byte	0x00, 0xf0, 0x41, 0x00


	//----- nvinfo : EIATTR_KPARAM_INFO
	.align		4
.L_348:
        /*0018*/ 	.byte	0x04, 0x17
        /*001a*/ 	.short	(.L_350 - .L_349)
.L_349:
        /*001c*/ 	.word	0x00000000
        /*0020*/ 	.short	0x0004
        /*0022*/ 	.short	0x0018
        /*0024*/ 	.byte	0x00, 0xf0, 0x41, 0x00


	//----- nvinfo : EIATTR_KPARAM_INFO
	.align		4
.L_350:
        /*0028*/ 	.byte	0x04, 0x17
        /*002a*/ 	.short	(.L_352 - .L_351)
.L_351:
        /*002c*/ 	.word	0x00000000
        /*0030*/ 	.short	0x0003
        /*0032*/ 	.short	0x0010
        /*0034*/ 	.byte	0x00, 0xf0, 0x21, 0x00


	//----- nvinfo : EIATTR_KPARAM_INFO
	.align		4
.L_352:
        /*0038*/ 	.byte	0x04, 0x17
        /*003a*/ 	.short	(.L_354 - .L_353)
.L_353:
        /*003c*/ 	.word	0x00000000
        /*0040*/ 	.short	0x0002
        /*0042*/ 	.short	0x0008
        /*0044*/ 	.byte	0x00, 0xf0, 0x05, 0x00


	//----- nvinfo : EIATTR_KPARAM_INFO
	.align		4
.L_354:
        /*0048*/ 	.byte	0x04, 0x17
        /*004a*/ 	.short	(.L_356 - .L_355)
.L_355:
        /*004c*/ 	.word	0x00000000
        /*0050*/ 	.short	0x0001
        /*0052*/ 	.short	0x0004
        /*0054*/ 	.byte	0x00, 0xf0, 0x11, 0x00


	//----- nvinfo : EIATTR_KPARAM_INFO
	.align		4
.L_356:
        /*0058*/ 	.byte	0x04, 0x17
        /*005a*/ 	.short	(.L_358 - .L_357)
.L_357:
        /*005c*/ 	.word	0x00000000
        /*0060*/ 	.short	0x0000
        /*0062*/ 	.short	0x0000
        /*0064*/ 	.byte	0x00, 0xf0, 0x11, 0x00


	//----- nvinfo : EIATTR_SPARSE_MMA_MASK
	.align		4
.L_358:
        /*0068*/ 	.byte	0x03, 0x50
        /*006a*/ 	.short	0x0000


	//----- nvinfo : EIATTR_MAXREG_COUNT
	.align		4
        /*006c*/ 	.byte	0x03, 0x1b
        /*006e*/ 	.short	0x00ff


	//----- nvinfo : EIATTR_MERCURY_ISA_VERSION
	.align		4
        /*0070*/ 	.byte	0x03, 0x5f
        /*0072*/ 	.short	0x0101


	//----- nvinfo : EIATTR_VRC_CTA_INIT_COUNT
	.align		4
        /*0074*/ 	.byte	0x02, 0x4a
	.zero		1
	.zero		1


	//----- nvinfo : EIATTR_EXIT_INSTR_OFFSETS
	.align		4
        /*0078*/ 	.byte	0x04, 0x1c
        /*007a*/ 	.short	(.L_360 - .L_359)


	//   ....[0]....
.L_359:
        /*007c*/ 	.word	0x00000360


	//   ....[1]....
        /*0080*/ 	.word	0x00000a70


	//   ....[2]....
        /*0084*/ 	.word	0x00000e00


	//   ....[3]....
        /*0088*/ 	.word	0x00000fb0


	//   ....[4]....
        /*008c*/ 	.word	0x00001150


	//   ....[5]....
        /*0090*/ 	.word	0x00001180


	//   ....[6]....
        /*0094*/ 	.word	0x00001660


	//   ....[7]....
        /*0098*/ 	.word	0x00001910


	//   ....[8]....
        /*009c*/ 	.word	0x00001a90


	//   ....[9]....
        /*00a0*/ 	.word	0x00001ac0


	//   ....[10]....
        /*00a4*/ 	.word	0x00001b40


	//----- nvinfo : EIATTR_MAX_THREADS
	.align		4
.L_360:
        /*00a8*/ 	.byte	0x04, 0x05
        /*00aa*/ 	.short	(.L_362 - .L_361)
.L_361:
        /*00ac*/ 	.word	0x00000080
        /*00b0*/ 	.word	0x00000001
        /*00b4*/ 	.word	0x00000001


	//----- nvinfo : EIATTR_CRS_STACK_SIZE
	.align		4
.L_362:
        /*00b8*/ 	.byte	0x04, 0x1e
        /*00ba*/ 	.short	(.L_364 - .L_363)
.L_363:
        /*00bc*/ 	.word	0x00000000


	//----- nvinfo : EIATTR_CBANK_PARAM_SIZE
	.align		4
.L_364:
        /*00c0*/ 	.byte	0x03, 0x19
        /*00c2*/ 	.short	0x0038


	//----- nvinfo : EIATTR_PARAM_CBANK
	.align		4
        /*00c4*/ 	.byte	0x04, 0x0a
        /*00c6*/ 	.short	(.L_366 - .L_365)
	.align		4
.L_365:
        /*00c8*/ 	.word	index@(.nv.constant0._ZN3cub18CUB_300001_SM_10006detail9transform16transform_kernelINS2_10policy_hubILb1EN4cuda3std3__45tupleIJN6thrust24THRUST_300001_SM_1000_NS6detail15normal_iteratorINSA_10device_ptrIiEEEENSC_INSD_IPfEEEEEEEE10policy1000Ei15offset_pointersSI_JPiPSG_EEEvT0_iT1_T2_DpNS2_10kernel_argIT3_EE)
        /*00cc*/ 	.short	0x0380
        /*00ce*/ 	.short	0x0038


	//----- nvinfo : EIATTR_SW_WAR
	.align		4
.L_366:
        /*00d0*/ 	.byte	0x04, 0x36
        /*00d2*/ 	.short	(.L_368 - .L_367)
.L_367:
        /*00d4*/ 	.word	0x00000008
.L_368:


//--------------------- .nv.info._ZN3cub18CUB_300001_SM_10006detail8for_each13static_kernelINS2_12policy_hub_t12policy_500_tElN6thrust24THRUST_300001_SM_1000_NS8cuda_cub20__uninitialized_copy7functorINS7_6detail15normal_iteratorINS7_10device_ptrIPfEEEENS7_7pointerISE_NS8_3tagENS7_11use_defaultESJ_EEEEEEvT0_T1_ --------------------------
	.section	.nv.info._ZN3cub18CUB_300001_SM_10006detail8for_each13static_kernelINS2_12policy_hub_t12policy_500_tElN6thrust24THRUST_300001_SM_1000_NS8cuda_cub20__uninitialized_copy7functorINS7_6detail15normal_iteratorINS7_10device_ptrIPfEEEENS7_7pointerISE_NS8_3tagENS7_11use_defaultESJ_EEEEEEvT0_T1_,"",@"SHT_CUDA_INFO"
	.sectionflags	@""
	.align	4


	//----- nvinfo : EIATTR_CUDA_API_VERSION
	.align		4
        /*0000*/ 	.byte	0x04, 0x37
        /*0002*/ 	.short	(.L_370 - .L_369)
.L_369:
        /*0004*/ 	.word	0x00000082


	//----- nvinfo : EIATTR_KPARAM_INFO
	.align		4
.L_370:
        /*0008*/ 	.byte	0x04, 0x17
        /*000a*/ 	.short	(.L_372 - .L_371)
.L_371:
        /*000c*/ 	.word	0x00000000
        /*0010*/ 	.short	0x0001
        /*0012*/ 	.short	0x0008
        /*0014*/ 	.byte	0x00, 0xf0, 0x41, 0x00


	//----- nvinfo : EIATTR_KPARAM_INFO
	.align		4
.L_372:
        /*0018*/ 	.byte	0x04, 0x17
        /*001a*/ 	.short	(.L_374 - .L_373)
.L_373:
        /*001c*/ 	.word	0x00000000
        /*0020*/ 	.short	0x0000
        /*0022*/ 	.short	0x0000
        /*0024*/ 	.byte	0x00, 0xf0, 0x21, 0x00


	//----- nvinfo : EIATTR_SPARSE_MMA_MASK
	.align		4
.L_374:
        /*0028*/ 	.byte	0x03, 0x50
        /*002a*/ 	.short	0x0000


	//----- nvinfo : EIATTR_MAXREG_COUNT
	.align		4
        /*002c*/ 	.byte	0x03, 0x1b
        /*002e*/ 	.short	0x00ff


	//----- nvinfo : EIATTR_MERCURY_ISA_VERSION
	.align		4
        /*0030*/ 	.byte	0x03, 0x5f
        /*0032*/ 	.short	0x0101


	//----- nvinfo : EIATTR_VRC_CTA_INIT_COUNT
	.align		4
        /*0034*/ 	.byte	0x02, 0x4a
	.zero		1
	.zero		1


	//----- nvinfo : EIATTR_EXIT_INSTR_OFFSETS
	.align		4
        /*0038*/ 	.byte	0x04, 0x1c
        /*003a*/ 	.short	(.L_376 - .L_375)


	//   ....[0]....
.L_375:
        /*003c*/ 	.word	0x00000190


	//   ....[1]....
        /*0040*/ 	.word	0x00000320


	//   ....[2]....
        /*0044*/ 	.word	0x000003f0


	//----- nvinfo : EIATTR_MAX_THREADS
	.align		4
.L_376:
        /*0048*/ 	.byte	0x04, 0x05
        /*004a*/ 	.short	(.L_378 - .L_377)
.L_377:
        /*004c*/ 	.word	0x00000100
        /*0050*/ 	.word	0x00000001
        /*0054*/ 	.word	0x00000001


	//----- nvinfo : EIATTR_CRS_STACK_SIZE
	.align		4
.L_378:
        /*0058*/ 	.byte	0x04, 0x1e
        /*005a*/ 	.short	(.L_380 - .L_379)
.L_379:
        /*005c*/ 	.word	0x00000000


	//----- nvinfo : EIATTR_CBANK_PARAM_SIZE
	.align		4
.L_380:
        /*0060*/ 	.byte	0x03, 0x19
        /*0062*/ 	.short	0x0018


	//----- nvinfo : EIATTR_PARAM_CBANK
	.align		4
        /*0064*/ 	.byte	0x04, 0x0a
        /*0066*/ 	.short	(.L_382 - .L_381)
	.align		4
.L_381:
        /*0068*/ 	.word	index@(.nv.constant0._ZN3cub18CUB_300001_SM_10006detail8for_each13static_kernelINS2_12policy_hub_t12policy_500_tElN6thrust24THRUST_300001_SM_1000_NS8cuda_cub20__uninitialized_copy7functorINS7_6detail15normal_iteratorINS7_10device_ptrIPfEEEENS7_7pointerISE_NS8_3tagENS7_11use_defaultESJ_EEEEEEvT0_T1_)
        /*006c*/ 	.short	0x0380
        /*006e*/ 	.short	0x0018


	//----- nvinfo : EIATTR_SW_WAR
	.align		4
.L_382:
        /*0070*/ 	.byte	0x04, 0x36
        /*0072*/ 	.short	(.L_384 - .L_383)
.L_383:
        /*0074*/ 	.word	0x00000008
.L_384:


//--------------------- .nv.info._ZN3cub18CUB_300001_SM_10006detail8for_each13static_kernelINS2_12policy_hub_t12policy_500_tElN6thrust24THRUST_300001_SM_1000_NS8cuda_cub6__fill7functorINS7_6detail15normal_iteratorINS7_10device_ptrIPfEEEESE_EEEEvT0_T1_ --------------------------
	.section	.nv.info._ZN3cub18CUB_300001_SM_10006detail8for_each13static_kernelINS2_12policy_hub_t12policy_500_tElN6thrust24THRUST_300001_SM_1000_NS8cuda_cub6__fill7functorINS7_6detail15normal_iteratorINS7_10device_ptrIPfEEEESE_EEEEvT0_T1_,"",@"SHT_CUDA_INFO"
	.sectionflags	@""
	.align	4


	//----- nvinfo : EIATTR_CUDA_API_VERSION
	.align		4
        /*0000*/ 	.byte	0x04, 0x37
        /*0002*/ 	.short	(.L_386 - .L_385)
.L_385:
        /*0004*/ 	.word	0x00000082


	//----- nvinfo : EIATTR_KPARAM_INFO
	.align		4
.L_386:
        /*0008*/ 	.byte	0x04, 0x17
        /*000a*/ 	.short	(.L_388 - .L_387)
.L_387:
        /*000c*/ 	.word	0x00000000
        /*0010*/ 	.short	0x0001
        /*0012*/ 	.short	0x0008
        /*0014*/ 	.byte	0x00, 0xf0, 0x41, 0x00


	//----- nvinfo : EIATTR_KPARAM_INFO
	.align		4
.L_388:
        /*0018*/ 	.byte	0x04, 0x17
        /*001a*/ 	.short	(.L_390 - .L_389)
.L_389:
        /*001c*/ 	.word	0x00000000
        /*0020*/ 	.short	0x0000
        /*0022*/ 	.short	0x0000
        /*0024*/ 	.byte	0x00, 0xf0, 0x21, 0x00


	//----- nvinfo : EIATTR_SPARSE_MMA_MASK
	.align		4
.L_390:
        /*0028*/ 	.byte	0x03, 0x50
        /*002a*/ 	.short	0x0000


	//----- nvinfo : EIATTR_MAXREG_COUNT
	.align		4
        /*002c*/ 	.byte	0x03, 0x1b
        /*002e*/ 	.short	0x00ff


	//----- nvinfo : EIATTR_MERCURY_ISA_VERSION
	.align		4
        /*0030*/ 	.byte	0x03, 0x5f
        /*0032*/ 	.short	0x0101


	//----- nvinfo : EIATTR_VRC_CTA_INIT_COUNT
	.align		4
        /*0034*/ 	.byte	0x02, 0x4a
	.zero		1
	.zero		1


	//----- nvinfo : EIATTR_EXIT_INSTR_OFFSETS
	.align		4
        /*0038*/ 	.byte	0x04, 0x1c
        /*003a*/ 	.short	(.L_392 - .L_391)


	//   ....[0]....
.L_391:
        /*003c*/ 	.word	0x00000130


	//   ....[1]....
        /*0040*/ 	.word	0x00000240


	//   ....[2]....
        /*0044*/ 	.word	0x00000270


	//----- nvinfo : EIATTR_MAX_THREADS
	.align		4
.L_392:
        /*0048*/ 	.byte	0x04, 0x05
        /*004a*/ 	.short	(.L_394 - .L_393)
.L_393:
        /*004c*/ 	.word	0x00000100
        /*0050*/ 	.word	0x00000001
        /*0054*/ 	.word	0x00000001


	//----- nvinfo : EIATTR_CBANK_PARAM_SIZE
	.align		4
.L_394:
        /*0058*/ 	.byte	0x03, 0x19
        /*005a*/ 	.short	0x0018


	//----- nvinfo : EIATTR_PARAM_CBANK
	.align		4
        /*005c*/ 	.byte	0x04, 0x0a
        /*005e*/ 	.short	(.L_396 - .L_395)
	.align		4
.L_395:
        /*0060*/ 	.word	index@(.nv.constant0._ZN3cub18CUB_300001_SM_10006detail8for_each13static_kernelINS2_12policy_hub_t12policy_500_tElN6thrust24THRUST_300001_SM_1000_NS8cuda_cub6__fill7functorINS7_6detail15normal_iteratorINS7_10device_ptrIPfEEEESE_EEEEvT0_T1_)
        /*0064*/ 	.short	0x0380
        /*0066*/ 	.short	0x0018


	//----- nvinfo : EIATTR_SW_WAR
	.align		4
.L_396:
        /*0068*/ 	.byte	0x04, 0x36
        /*006a*/ 	.short	(.L_398 - .L_397)
.L_397:
        /*006c*/ 	.word	0x00000008
.L_398:


//--------------------- .nv.info._ZN3cub18CUB_300001_SM_10006detail8for_each13static_kernelINS2_12policy_hub_t12policy_500_tEmN6thrust24THRUST_300001_SM_1000_NS8cuda_cub20__uninitialized_fill7functorINS7_10device_ptrIPfEESC_EEEEvT0_T1_ --------------------------
	.section	.nv.info._ZN3cub18CUB_300001_SM_10006detail8for_each13static_kernelINS2_12policy_hub_t12policy_500_tEmN6thrust24THRUST_300001_SM_1000_NS8cuda_cub20__uninitialized_fill7functorINS7_10device_ptrIPfEESC_EEEEvT0_T1_,"",@"SHT_CUDA_INFO"
	.sectionflags	@""
	.align	4


	//----- nvinfo : EIATTR_CUDA_API_VERSION
	.align		4
        /*0000*/ 	.byte	0x04, 0x37
        /*0002*/ 	.short	(.L_400 - .L_399)
.L_399:
        /*0004*/ 	.word	0x00000082


	//----- nvinfo : EIATTR_KPARAM_INFO
	.align		4
.L_400:
        /*0008*/ 	.byte	0x04, 0x17
        /*000a*/ 	.short	(.L_402 - .L_401)
.L_401:
        /*000c*/ 	.word	0x00000000
        /*0010*/ 	.short	0x0001
        /*0012*/ 	.short	0x0008
        /*0014*/ 	.byte	0x00, 0xf0, 0x41, 0x00


	//----- nvinfo : EIATTR_KPARAM_INFO
	.align		4
.L_402:
        /*0018*/ 	.byte	0x04, 0x17
        /*001a*/ 	.short	(.L_404 - .L_403)
.L_403:
        /*001c*/ 	.word	0x00000000
        /*0020*/ 	.short	0x0000
        /*0022*/ 	.short	0x0000
        /*0024*/ 	.byte	0x00, 0xf0, 0x21, 0x00


	//----- nvinfo : EIATTR_SPARSE_MMA_MASK
	.align		4
.L_404:
        /*0028*/ 	.byte	0x03, 0x50
        /*002a*/ 	.short	0x0000


	//----- nvinfo : EIATTR_MAXREG_COUNT
	.align		4
        /*002c*/ 	.byte	0x03, 0x1b
        /*002e*/ 	.short	0x00ff


	//----- nvinfo : EIATTR_MERCURY_ISA_VERSION
	.align		4
        /*0030*/ 	.byte	0x03, 0x5f
        /*0032*/ 	.short	0x0101


	//----- nvinfo : EIATTR_VRC_CTA_INIT_COUNT
	.align		4
        /*0034*/ 	.byte	0x02, 0x4a
	.zero		1
	.zero		1


	//----- nvinfo : EIATTR_EXIT_INSTR_OFFSETS
	.align		4
        /*0038*/ 	.byte	0x04, 0x1c
        /*003a*/ 	.short	(.L_406 - .L_405)


	//   ....[0]....
.L_405:
        /*003c*/ 	.word	0x00000130


	//   ....[1]....
        /*0040*/ 	.word	0x00000230


	//   ....[2]....
        /*0044*/ 	.word	0x00000260


	//----- nvinfo : EIATTR_MAX_THREADS
	.align		4
.L_406:
        /*0048*/ 	.byte	0x04, 0x05
        /*004a*/ 	.short	(.L_408 - .L_407)
.L_407:
        /*004c*/ 	.word	0x00000100
        /*0050*/ 	.word	0x00000001
        /*0054*/ 	.word	0x00000001


	//----- nvinfo : EIATTR_CBANK_PARAM_SIZE
	.align		4
.L_408:
        /*0058*/ 	.byte	0x03, 0x19
        /*005a*/ 	.short	0x0018


	//----- nvinfo : EIATTR_PARAM_CBANK
	.align		4
        /*005c*/ 	.byte	0x04, 0x0a
        /*005e*/ 	.short	(.L_410 - .L_409)
	.align		4
.L_409:
        /*0060*/ 	.word	index@(.nv.constant0._ZN3cub18CUB_300001_SM_10006detail8for_each13static_kernelINS2_12policy_hub_t12policy_500_tEmN6thrust24THRUST_300001_SM_1000_NS8cuda_cub20__uninitialized_fill7functorINS7_10device_ptrIPfEESC_EEEEvT0_T1_)
        /*0064*/ 	.short	0x0380
        /*0066*/ 	.short	0x0018


	//----- nvinfo : EIATTR_SW_WAR
	.align		4
.L_410:
        /*0068*/ 	.byte	0x04, 0x36
        /*006a*/ 	.short	(.L_412 - .L_411)
.L_411:
        /*006c*/ 	.word	0x00000008
.L_412:


//--------------------- .nv.info._ZN3cub18CUB_300001_SM_10006detail8for_each13static_kernelINS2_12policy_hub_t12policy_500_tElN6thrust24THRUST_300001_SM_1000_NS8cuda_cub20__uninitialized_copy7functorINS7_6detail15normal_iteratorINS7_10device_ptrIiEEEENS7_7pointerIiNS8_3tagENS7_11use_defaultESI_EEEEEEvT0_T1_ --------------------------
	.section	.nv.info._ZN3cub18CUB_300001_SM_10006detail8for_each13static_kernelINS2_12policy_hub_t12policy_500_tElN6thrust24THRUST_300001_SM_1000_NS8cuda_cub20__uninitialized_copy7functorINS7_6detail15normal_iteratorINS7_10device_ptrIiEEEENS7_7pointerIiNS8_3tagENS7_11use_defaultESI_EEEEEEvT0_T1_,"",@"SHT_CUDA_INFO"
	.sectionflags	@""
	.align	4


	//----- nvinfo : EIATTR_CUDA_API_VERSION
	.align		4
        /*0000*/ 	.byte	0x04, 0x37
        /*0002*/ 	.short	(.L_414 - .L_413)
.L_413:
        /*0004*/ 	.word	0x00000082


	//----- nvinfo : EIATTR_KPARAM_INFO
	.align		4
.L_414:
        /*0008*/ 	.byte	0x04, 0x17
        /*000a*/ 	.short	(.L_416 - .L_415)
.L_415:
        /*000c*/ 	.word	0x00000000
        /*0010*/ 	.short	0x0001
        /*0012*/ 	.short	0x0008
        /*0014*/ 	.byte	0x00, 0xf0, 0x41, 0x00


	//----- nvinfo : EIATTR_KPARAM_INFO
	.align		4
.L_416:
        /*0018*/ 	.byte	0x04, 0x17
        /*001a*/ 	.short	(.L_418 - .L_417)
.L_417:
        /*001c*/ 	.word	0x00000000
        /*0020*/ 	.short	0x0000
        /*0022*/ 	.short	0x0000
        /*0024*/ 	.byte	0x00, 0xf0, 0x21, 0x00


	//----- nvinfo : EIATTR_SPARSE_MMA_MASK
	.align		4
.L_418:
        /*0028*/ 	.byte	0x03, 0x50
        /*002a*/ 	.short	0x0000


	//----- nvinfo : EIATTR_MAXREG_COUNT
	.align		4
        /*002c*/ 	.byte	0x03, 0x1b
        /*002e*/ 	.short	0x00ff


	//----- nvinfo : EIATTR_MERCURY_ISA_VERSION
	.align		4
        /*0030*/ 	.byte	0x03, 0x5f
        /*0032*/ 	.short	0x0101


	//----- nvinfo : EIATTR_VRC_CTA_INIT_COUNT
	.align		4
        /*0034*/ 	.byte	0x02, 0x4a
	.zero		1
	.zero		1


	//----- nvinfo : EIATTR_EXIT_INSTR_OFFSETS
	.align		4
        /*0038*/ 	.byte	0x04, 0x1c
        /*003a*/ 	.short	(.L_420 - .L_419)


	//   ....[0]....
.L_419:
        /*003c*/ 	.word	0x00000190


	//   ....[1]....
        /*0040*/ 	.word	0x00000320


	//   ....[2]....
        /*0044*/ 	.word	0x000003f0


	//----- nvinfo : EIATTR_MAX_THREADS
	.align		4
.L_420:
        /*0048*/ 	.byte	0x04, 0x05
        /*004a*/ 	.short	(.L_422 - .L_421)
.L_421:
        /*004c*/ 	.word	0x00000100
        /*0050*/ 	.word	0x00000001
        /*0054*/ 	.word	0x00000001


	//----- nvinfo : EIATTR_CRS_STACK_SIZE
	.align		4
.L_422:
        /*0058*/ 	.byte	0x04, 0x1e
        /*005a*/ 	.short	(.L_424 - .L_423)
.L_423:
        /*005c*/ 	.word	0x00000000


	//----- nvinfo : EIATTR_CBANK_PARAM_SIZE
	.align		4
.L_424:
        /*0060*/ 	.byte	0x03, 0x19
        /*0062*/ 	.short	0x0018


	//----- nvinfo : EIATTR_PARAM_CBANK
	.align		4
        /*0064*/ 	.byte	0x04, 0x0a
        /*0066*/ 	.short	(.L_426 - .L_425)
	.align		4
.L_425:
        /*0068*/ 	.word	index@(.nv.constant0._ZN3cub18CUB_300001_SM_10006detail8for_each13static_kernelINS2_12policy_hub_t12policy_500_tElN6thrust24THRUST_300001_SM_1000_NS8cuda_cub20__uninitialized_copy7functorINS7_6detail15normal_iteratorINS7_10device_ptrIiEEEENS7_7pointerIiNS8_3tagENS7_11use_defaultESI_EEEEEEvT0_T1_)
        /*006c*/ 	.short	0x0380
        /*006e*/ 	.short	0x0018


	//----- nvinfo : EIATTR_SW_WAR
	.align		4
.L_426:
        /*0070*/ 	.byte	0x04, 0x36
        /*0072*/ 	.short	(.L_428 - .L_427)
.L_427:
        /*0074*/ 	.word	0x00000008
.L_428:


//--------------------- .nv.info._ZN3cub18CUB_300001_SM_10006detail8for_each13static_kernelINS2_12policy_hub_t12policy_500_tElN6thrust24THRUST_300001_SM_1000_NS8cuda_cub10__tabulate7functorINS7_6detail15normal_iteratorINS7_10device_ptrIiEEEENS7_6system6detail7generic6detail22compute_sequence_valueIivEElEEEEvT0_T1_ --------------------------
	.section	.nv.info._ZN3cub18CUB_300001_SM_10006detail8for_each13static_kernelINS2_12policy_hub_t12policy_500_tElN6thrust24THRUST_300001_SM_1000_NS8cuda_cub10__tabulate7functorINS7_6detail15normal_iteratorINS7_10device_ptrIiEEEENS7_6system6detail7generic6detail22compute_sequence_valueIivEElEEEEvT0_T1_,"",@"SHT_CUDA_INFO"
	.sectionflags	@""
	.align	4


	//----- nvinfo : EIATTR_CUDA_API_VERSION
	.align		4
        /*0000*/ 	.byte	0x04, 0x37
        /*0002*/ 	.short	(.L_430 - .L_429)
.L_429:
        /*0004*/ 	.word	0x00000082


	//----- nvinfo : EIATTR_KPARAM_INFO
	.align		4
.L_430:
        /*0008*/ 	.byte	0x04, 0x17
        /*000a*/ 	.short	(.L_432 - .L_431)
.L_431:
        /*000c*/ 	.word	0x00000000
        /*0010*/ 	.short	0x0001
        /*0012*/ 	.short	0x0008
        /*0014*/ 	.byte	0x00, 0xf0, 0x41, 0x00


	//----- nvinfo : EIATTR_KPARAM_INFO
	.align		4
.L_432:
        /*0018*/ 	.byte	0x04, 0x17
        /*001a*/ 	.short	(.L_434 - .L_433)
.L_433:
        /*001c*/ 	.word	0x00000000
        /*0020*/ 	.short	0x0000
        /*0022*/ 	.short	0x0000
        /*0024*/ 	.byte	0x00, 0xf0, 0x21, 0x00


	//----- nvinfo : EIATTR_SPARSE_MMA_MASK
	.align		4
.L_434:
        /*0028*/ 	.byte	0x03, 0x50
        /*002a*/ 	.short	0x0000


	//----- nvinfo : EIATTR_MAXREG_COUNT
	.align		4
        /*002c*/ 	.byte	0x03, 0x1b
        /*002e*/ 	.short	0x00ff


	//----- nvinfo : EIATTR_MERCURY_ISA_VERSION
	.align		4
        /*0030*/ 	.byte	0x03, 0x5f
        /*0032*/ 	.short	0x0101


	//----- nvinfo : EIATTR_VRC_CTA_INIT_COUNT
	.align		4
        /*0034*/ 	.byte	0x02, 0x4a
	.zero		1
	.zero		1


	//----- nvinfo : EIATTR_EXIT_INSTR_OFFSETS
	.align		4
        /*0038*/ 	.byte	0x04, 0x1c
        /*003a*/ 	.short	(.L_436 - .L_435)


	//   ....[0]....
.L_435:
        /*003c*/ 	.word	0x00000160


	//   ....[1]....
        /*0040*/ 	.word	0x000002b0


	//   ....[2]....
        /*0044*/ 	.word	0x00000340


	//----- nvinfo : EIATTR_MAX_THREADS
	.align		4
.L_436:
        /*0048*/ 	.byte	0x04, 0x05
        /*004a*/ 	.short	(.L_438 - .L_437)
.L_437:
        /*004c*/ 	.word	0x00000100
        /*0050*/ 	.word	0x00000001
        /*0054*/ 	.word	0x00000001


	//----- nvinfo : EIATTR_CRS_STACK_SIZE
	.align		4
.L_438:
        /*0058*/ 	.byte	0x04, 0x1e
        /*005a*/ 	.short	(.L_440 - .L_439)
.L_439:
        /*005c*/ 	.word	0x00000000


	//----- nvinfo : EIATTR_CBANK_PARAM_SIZE
	.align		4
.L_440:
        /*0060*/ 	.byte	0x03, 0x19
        /*0062*/ 	.short	0x0018


	//----- nvinfo : EIATTR_PARAM_CBANK
	.align		4
        /*0064*/ 	.byte	0x04, 0x0a
        /*0066*/ 	.short	(.L_442 - .L_441)
	.align		4
.L_441:
        /*0068*/ 	.word	index@(.nv.constant0._ZN3cub18CUB_300001_SM_10006detail8for_each13static_kernelINS2_12policy_hub_t12policy_500_tElN6thrust24THRUST_300001_SM_1000_NS8cuda_cub10__tabulate7functorINS7_6detail15normal_iteratorINS7_10device_ptrIiEEEENS7_6system6detail7generic6detail22compute_sequence_valueIivEElEEEEvT0_T1_)
        /*006c*/ 	.short	0x0380
        /*006e*/ 	.short	0x0018


	//----- nvinfo : EIATTR_SW_WAR
	.align		4
.L_442:
        /*0070*/ 	.byte	0x04, 0x36
        /*0072*/ 	.short	(.L_444 - .L_443)
.L_443:
        /*0074*/ 	.word	0x00000008
.L_444:


//--------------------- .nv.info._ZN3cub18CUB_300001_SM_10006detail8for_each13static_kernelINS2_12policy_hub_t12policy_500_tEmN6thrust24THRUST_300001_SM_1000_NS8cuda_cub20__uninitialized_fill7functorINS7_10device_ptrIiEEiEEEEvT0_T1_ --------------------------
	.section	.nv.info._ZN3cub18CUB_300001_SM_10006detail8for_each13static_kernelINS2_12policy_hub_t12policy_500_tEmN6thrust24THRUST_300001_SM_1000_NS8cuda_cub20__uninitialized_fill7functorINS7_10device_ptrIiEEiEEEEvT0_T1_,"",@"SHT_CUDA_INFO"
	.sectionflags	@""
	.align	4


	//----- nvinfo : EIATTR_CUDA_API_VERSION
	.align		4
        /*0000*/ 	.byte	0x04, 0x37
        /*0002*/ 	.short	(.L_446 - .L_445)
.L_445:
        /*0004*/ 	.word	0x00000082


	//----- nvinfo : EIATTR_KPARAM_INFO
	.align		4
.L_446:
        /*0008*/ 	.byte	0x04, 0x17
        /*000a*/ 	.short	(.L_448 - .L_447)
.L_447:
        /*000c*/ 	.word	0x00000000
        /*0010*/ 	.short	0x0001
        /*0012*/ 	.short	0x0008
        /*0014*/ 	.byte	0x00, 0xf0, 0x41, 0x00


	//----- nvinfo : EIATTR_KPARAM_INFO
	.align		4
.L_448:
        /*0018*/ 	.byte	0x04, 0x17
        /*001a*/ 	.short	(.L_450 - .L_449)
.L_449:
        /*001c*/ 	.word	0x00000000
        /*0020*/ 	.short	0x0000
        /*0022*/ 	.short	0x0000
        /*0024*/ 	.byte	0x00, 0xf0, 0x21, 0x00


	//----- nvinfo : EIATTR_SPARSE_MMA_MASK
	.align		4
.L_450:
        /*0028*/ 	.byte	0x03, 0x50
        /*002a*/ 	.short	0x0000


	//----- nvinfo : EIATTR_MAXREG_COUNT
	.align		4
        /*002c*/ 	.byte	0x03, 0x1b
        /*002e*/ 	.short	0x00ff


	//----- nvinfo : EIATTR_MERCURY_ISA_VERSION
	.align		4
        /*0030*/ 	.byte	0x03, 0x5f
        /*0032*/ 	.short	0x0101


	//----- nvinfo : EIATTR_VRC_CTA_INIT_COUNT
	.align		4
        /*0034*/ 	.byte	0x02, 0x4a
	.zero		1
	.zero		1


	//----- nvinfo : EIATTR_EXIT_INSTR_OFFSETS
	.align		4
        /*0038*/ 	.byte	0x04, 0x1c
        /*003a*/ 	.short	(.L_452 - .L_451)


	//   ....[0]....
.L_451:
        /*003c*/ 	.word	0x00000130


	//   ....[1]....
        /*0040*/ 	.word	0x00000230


	//   ....[2]....
        /*0044*/ 	.word	0x00000260


	//----- nvinfo : EIATTR_MAX_THREADS
	.align		4
.L_452:
        /*0048*/ 	.byte	0x04, 0x05
        /*004a*/ 	.short	(.L_454 - .L_453)
.L_453:
        /*004c*/ 	.word	0x00000100
        /*0050*/ 	.word	0x00000001
        /*0054*/ 	.word	0x00000001


	//----- nvinfo : EIATTR_CBANK_PARAM_SIZE
	.align		4
.L_454:
        /*0058*/ 	.byte	0x03, 0x19
        /*005a*/ 	.short	0x0018


	//----- nvinfo : EIATTR_PARAM_CBANK
	.align		4
        /*005c*/ 	.byte	0x04, 0x0a
        /*005e*/ 	.short	(.L_456 - .L_455)
	.align		4
.L_455:
        /*0060*/ 	.word	index@(.nv.constant0._ZN3cub18CUB_300001_SM_10006detail8for_each13static_kernelINS2_12policy_hub_t12policy_500_tEmN6thrust24THRUST_300001_SM_1000_NS8cuda_cub20__uninitialized_fill7functorINS7_10device_ptrIiEEiEEEEvT0_T1_)
        /*0064*/ 	.short	0x0380
        /*0066*/ 	.short	0x0018


	//----- nvinfo : EIATTR_SW_WAR
	.align		4
.L_456:
        /*0068*/ 	.byte	0x04, 0x36
        /*006a*/ 	.short	(.L_458 - .L_457)
.L_457:
        /*006c*/ 	.word	0x00000008
.L_458:


//--------------------- .nv.info._ZN3cub18CUB_300001_SM_10006detail11EmptyKernelIvEEvv --------------------------
	.section	.nv.info._ZN3cub18CUB_300001_SM_10006detail11EmptyKernelIvEEvv,"",@"SHT_CUDA_INFO"
	.sectionflags	@""
	.align	4


	//----- nvinfo : EIATTR_CUDA_API_VERSION
	.align		4
        /*0000*/ 	.byte	0x04, 0x37
        /*0002*/ 	.short	(.L_460 - .L_459)
.L_459:
        /*0004*/ 	.word	0x00000082


	//----- nvinfo : EIATTR_SPARSE_MMA_MASK
	.align		4
.L_460:
        /*0008*/ 	.byte	0x03, 0x50
        /*000a*/ 	.short	0x0000


	//----- nvinfo : EIATTR_MAXREG_COUNT
	.align		4
        /*000c*/ 	.byte	0x03, 0x1b
        /*000e*/ 	.short	0x00ff


	//----- nvinfo : EIATTR_MERCURY_ISA_VERSION
	.align		4
        /*0010*/ 	.byte	0x03, 0x5f
        /*0012*/ 	.short	0x0101


	//----- nvinfo : EIATTR_VRC_CTA_INIT_COUNT
	.align		4
        /*0014*/ 	.byte	0x02, 0x4a
	.zero		1
	.zero		1


	//----- nvinfo : EIATTR_EXIT_INSTR_OFFSETS
	.align		4
        /*0018*/ 	.byte	0x04, 0x1c
        /*001a*/ 	.short	(.L_462 - .L_461)


	//   ....[0]....
.L_461:
        /*001c*/ 	.word	0x00000010


	//----- nvinfo : EIATTR_SW_WAR
	.align		4
.L_462:
        /*0020*/ 	.byte	0x04, 0x36
        /*0022*/ 	.short	(.L_464 - .L_463)
.L_463:
        /*0024*/ 	.word	0x00000008
.L_464:


//--------------------- .nv.info._Z6reducePfS_    --------------------------
	.section	.nv.info._Z6reducePfS_,"",@"SHT_CUDA_INFO"
	.sectionflags	@""
	.align	4


	//----- nvinfo : EIATTR_CUDA_API_VERSION
	.align		4
        /*0000*/ 	.byte	0x04, 0x37
        /*0002*/ 	.short	(.L_466 - .L_465)
.L_465:
        /*0004*/ 	.word	0x00000082


	//----- nvinfo : EIATTR_KPARAM_INFO
	.align		4
.L_466:
        /*0008*/ 	.byte	0x04, 0x17
        /*000a*/ 	.short	(.L_468 - .L_467)
.L_467:
        /*000c*/ 	.word	0x00000000
        /*0010*/ 	.short	0x0001
        /*0012*/ 	.short	0x0008
        /*0014*/ 	.byte	0x00, 0xf5, 0x21, 0x00


	//----- nvinfo : EIATTR_KPARAM_INFO
	.align		4
.L_468:
        /*0018*/ 	.byte	0x04, 0x17
        /*001a*/ 	.short	(.L_470 - .L_469)
.L_469:
        /*001c*/ 	.word	0x00000000
        /*0020*/ 	.short	0x0000
        /*0022*/ 	.short	0x0000
        /*0024*/ 	.byte	0x00, 0xf5, 0x21, 0x00


	//----- nvinfo : EIATTR_SPARSE_MMA_MASK
	.align		4
.L_470:
        /*0028*/ 	.byte	0x03, 0x50
        /*002a*/ 	.short	0x0000


	//----- nvinfo : EIATTR_MAXREG_COUNT
	.align		4
        /*002c*/ 	.byte	0x03, 0x1b
        /*002e*/ 	.short	0x00ff


	//----- nvinfo : EIATTR_NUM_BARRIERS
	.align		4
        /*0030*/ 	.byte	0x02, 0x4c
        /*0032*/ 	.byte	0x01
	.zero		1


	//----- nvinfo : EIATTR_MERCURY_ISA_VERSION
	.align		4
        /*0034*/ 	.byte	0x03, 0x5f
        /*0036*/ 	.short	0x0101


	//----- nvinfo : EIATTR_VRC_CTA_INIT_COUNT
	.align		4
        /*0038*/ 	.byte	0x02, 0x4a
	.zero		1
	.zero		1


	//----- nvinfo : EIATTR_EXIT_INSTR_OFFSETS
	.align		4
        /*003c*/ 	.byte	0x04, 0x1c
        /*003e*/ 	.short	(.L_472 - .L_471)


	//   ....[0]....
.L_471:
        /*0040*/ 	.word	0x00001180


	//   ....[1]....
        /*0044*/ 	.word	0x000021b0


	//----- nvinfo : EIATTR_CRS_STACK_SIZE
	.align		4
.L_472:
        /*0048*/ 	.byte	0x04, 0x1e
        /*004a*/ 	.short	(.L_474 - .L_473)
.L_473:
        /*004c*/ 	.word	0x00000000


	//----- nvinfo : EIATTR_CBANK_PARAM_SIZE
	.align		4
.L_474:
        /*0050*/ 	.byte	0x03, 0x19
        /*0052*/ 	.short	0x0010


	//----- nvinfo : EIATTR_PARAM_CBANK
	.align		4
        /*0054*/ 	.byte	0x04, 0x0a
        /*0056*/ 	.short	(.L_476 - .L_475)
	.align		4
.L_475:
        /*0058*/ 	.word	index@(.nv.constant0._Z6reducePfS_)
        /*005c*/ 	.short	0x0380
        /*005e*/ 	.short	0x0010


	//----- nvinfo : EIATTR_SW_WAR
	.align		4
.L_476:
        /*0060*/ 	.byte	0x04, 0x36
        /*0062*/ 	.short	(.L_478 - .L_477)
.L_477:
        /*0064*/ 	.word	0x00000008
.L_478:


//--------------------- .nv.info._Z11copy_weightPfS_ --------------------------
	.section	.nv.info._Z11copy_weightPfS_,"",@"SHT_CUDA_INFO"
	.sectionflags	@""
	.align	4


	//----- nvinfo : EIATTR_CUDA_API_VERSION
	.align		4
        /*0000*/ 	.byte	0x04, 0x37
        /*0002*/ 	.short	(.L_480 - .L_479)
.L_479:
        /*0004*/ 	.word	0x00000082


	//----- nvinfo : EIATTR_KPARAM_INFO
	.align		4
.L_480:
        /*0008*/ 	.byte	0x04, 0x17
        /*000a*/ 	.short	(.L_482 - .L_481)
.L_481:
        /*000c*/ 	.word	0x00000000
        /*0010*/ 	.short	0x0001
        /*0012*/ 	.short	0x0008
        /*0014*/ 	.byte	0x00, 0xf5, 0x21, 0x00


	//----- nvinfo : EIATTR_KPARAM_INFO
	.align		4
.L_482:
        /*0018*/ 	.byte	0x04, 0x17
        /*001a*/ 	.short	(.L_484 - .L_483)
.L_483:
        /*001c*/ 	.word	0x00000000
        /*0020*/ 	.short	0x0000
        /*0022*/ 	.short	0x0000
        /*0024*/ 	.byte	0x00, 0xf5, 0x21, 0x00


	//----- nvinfo : EIATTR_SPARSE_MMA_MASK
	.align		4
.L_484:
        /*0028*/ 	.byte	0x03, 0x50
        /*002a*/ 	.short	0x0000


	//----- nvinfo : EIATTR_MAXREG_COUNT
	.align		4
        /*002c*/ 	.byte	0x03, 0x1b
        /*002e*/ 	.short	0x00ff


	//----- nvinfo : EIATTR_MERCURY_ISA_VERSION
	.align		4
        /*0030*/ 	.byte	0x03, 0x5f
        /*0032*/ 	.short	0x0101


	//----- nvinfo : EIATTR_VRC_CTA_INIT_COUNT
	.align		4
        /*0034*/ 	.byte	0x02, 0x4a
	.zero		1
	.zero		1


	//----- nvinfo : EIATTR_EXIT_INSTR_OFFSETS
	.align		4
        /*0038*/ 	.byte	0x04, 0x1c
        /*003a*/ 	.short	(.L_486 - .L_485)


	//   ....[0]....
.L_485:
        /*003c*/ 	.word	0x00000840


	//----- nvinfo : EIATTR_CBANK_PARAM_SIZE
	.align		4
.L_486:
        /*0040*/ 	.byte	0x03, 0x19
        /*0042*/ 	.short	0x0010


	//----- nvinfo : EIATTR_PARAM_CBANK
	.align		4
        /*0044*/ 	.byte	0x04, 0x0a
        /*0046*/ 	.short	(.L_488 - .L_487)
	.align		4
.L_487:
        /*0048*/ 	.word	index@(.nv.constant0._Z11copy_weightPfS_)
        /*004c*/ 	.short	0x0380
        /*004e*/ 	.short	0x0010


	//----- nvinfo : EIATTR_SW_WAR
	.align		4
.L_488:
        /*0050*/ 	.byte	0x04, 0x36
        /*0052*/ 	.short	(.L_490 - .L_489)
.L_489:
        /*0054*/ 	.word	0x00000008
.L_490:


//--------------------- .nv.info._Z20calculate_differencePfS_S_S_S_S_ --------------------------
	.section	.nv.info._Z20calculate_differencePfS_S_S_S_S_,"",@"SHT_CUDA_INFO"
	.sectionflags	@""
	.align	4


	//----- nvinfo : EIATTR_CUDA_API_VERSION
	.align		4
        /*0000*/ 	.byte	0x04, 0x37
        /*0002*/ 	.short	(.L_492 - .L_491)
.L_491:
        /*0004*/ 	.word	0x00000082


	//----- nvinfo : EIATTR_KPARAM_INFO
	.align		4
.L_492:
        /*0008*/ 	.byte	0x04, 0x17
        /*000a*/ 	.short	(.L_494 - .L_493)
.L_493:
        /*000c*/ 	.word	0x00000000
        /*0010*/ 	.short	0x0005
        /*0012*/ 	.short	0x0028
        /*0014*/ 	.byte	0x00, 0xf5, 0x21, 0x00


	//----- nvinfo : EIATTR_KPARAM_INFO
	.align		4
.L_494:
        /*0018*/ 	.byte	0x04, 0x17
        /*001a*/ 	.short	(.L_496 - .L_495)
.L_495:
        /*001c*/ 	.word	0x00000000
        /*0020*/ 	.short	0x0004
        /*0022*/ 	.short	0x0020
        /*0024*/ 	.byte	0x00, 0xf5, 0x21, 0x00


	//----- nvinfo : EIATTR_KPARAM_INFO
	.align		4
.L_496:
        /*0028*/ 	.byte	0x04, 0x17
        /*002a*/ 	.short	(.L_498 - .L_497)
.L_497:
        /*002c*/ 	.word	0x00000000
        /*0030*/ 	.short	0x0003
        /*0032*/ 	.short	0x0018
        /*0034*/ 	.byte	0x00, 0xf5, 0x21, 0x00


	//----- nvinfo : EIATTR_KPARAM_INFO
	.align		4
.L_498:
        /*0038*/ 	.byte	0x04, 0x17
        /*003a*/ 	.short	(.L_500 - .L_499)
.L_499:
        /*003c*/ 	.word	0x00000000
        /*0040*/ 	.short	0x0002
        /*0042*/ 	.short	0x0010
        /*0044*/ 	.byte	0x00, 0xf5, 0x21, 0x00


	//----- nvinfo : EIATTR_KPARAM_INFO
	.align		4
.L_500:
        /*0048*/ 	.byte	0x04, 0x17
        /*004a*/ 	.short	(.L_502 - .L_501)
.L_501:
        /*004c*/ 	.word	0x00000000
        /*0050*/ 	.short	0x0001
        /*0052*/ 	.short	0x0008
        /*0054*/ 	.byte	0x00, 0xf5, 0x21, 0x00


	//----- nvinfo : EIATTR_KPARAM_INFO
	.align		4
.L_502:
        /*0058*/ 	.byte	0x04, 0x17
        /*005a*/ 	.short	(.L_504 - .L_503)
.L_503:
        /*005c*/ 	.word	0x00000000
        /*0060*/ 	.short	0x0000
        /*0062*/ 	.short	0x0000
        /*0064*/ 	.byte	0x00, 0xf5, 0x21, 0x00


	//----- nvinfo : EIATTR_SPARSE_MMA_MASK
	.align		4
.L_504:
        /*0068*/ 	.byte	0x03, 0x50
        /*006a*/ 	.short	0x0000


	//----- nvinfo : EIATTR_MAXREG_COUNT
	.align		4
        /*006c*/ 	.byte	0x03, 0x1b
        /*006e*/ 	.short	0x00ff


	//----- nvinfo : EIATTR_MERCURY_ISA_VERSION
	.align		4
        /*0070*/ 	.byte	0x03, 0x5f
        /*0072*/ 	.short	0x0101


	//----- nvinfo : EIATTR_VRC_CTA_INIT_COUNT
	.align		4
        /*0074*/ 	.byte	0x02, 0x4a
	.zero		1
	.zero		1


	//----- nvinfo : EIATTR_EXIT_INSTR_OFFSETS
	.align		4
        /*0078*/ 	.byte	0x04, 0x1c
        /*007a*/ 	.short	(.L_506 - .L_505)


	//   ....[0]....
.L_505:
        /*007c*/ 	.word	0x00001e30


	//----- nvinfo : EIATTR_CRS_STACK_SIZE
	.align		4
.L_506:
        /*0080*/ 	.byte	0x04, 0x1e
        /*0082*/ 	.short	(.L_508 - .L_507)
.L_507:
        /*0084*/ 	.word	0x00000000


	//----- nvinfo : EIATTR_CBANK_PARAM_SIZE
	.align		4
.L_508:
        /*0088*/ 	.byte	0x03, 0x19
        /*008a*/ 	.short	0x0030


	//----- nvinfo : EIATTR_PARAM_CBANK
	.align		4
        /*008c*/ 	.byte	0x04, 0x0a
        /*008e*/ 	.short	(.L_510 - .L_509)
	.align		4
.L_509:
        /*0090*/ 	.word	index@(.nv.constant0._Z20calculate_differencePfS_S_S_S_S_)
        /*0094*/ 	.short	0x0380
        /*0096*/ 	.short	0x0030


	//----- nvinfo : EIATTR_SW_WAR
	.align		4
.L_510:
        /*0098*/ 	.byte	0x04, 0x36
        /*009a*/ 	.short	(.L_512 - .L_511)
.L_511:
        /*009c*/ 	.word	0x00000008
.L_512:


//--------------------- .nv.callgraph             --------------------------
	.section	.nv.callgraph,"",@"SHT_CUDA_CALLGRAPH"
	.align	4
	.sectionentsize	8
	.align		4
        /*0000*/ 	.word	0x00000000
	.align		4
        /*0004*/ 	.word	0xffffffff
	.align		4
        /*0008*/ 	.word	0x00000000
	.align		4
        /*000c*/ 	.word	0xfffffffe
	.align		4
        /*0010*/ 	.word	0x00000000
	.align		4
        /*0014*/ 	.word	0xfffffffd
	.align		4
        /*0018*/ 	.word	0x00000000
	.align		4
        /*001c*/ 	.word	0xfffffffc


//--------------------- .nv.constant4             --------------------------
	.section	.nv.constant4,"a",@progbits
	.align	8
	.align		8
.nv.constant4:
        /*0000*/ 	.dword	_ZN34_INTERNAL_6085a854_4_k_cu_e452a0da4cuda3std3__45__cpo5beginE
	.align		8
        /*0008*/ 	.dword	_ZN34_INTERNAL_6085a854_4_k_cu_e452a0da4cuda3std3__45__cpo3endE
	.align		8
        /*0010*/ 	.dword	_ZN34_INTERNAL_6085a854_4_k_cu_e452a0da4cuda3std3__45__cpo6cbeginE
	.align		8
        /*0018*/ 	.dword	_ZN34_INTERNAL_6085a854_4_k_cu_e452a0da4cuda3std3__45__cpo4cendE
	.align		8
        /*0020*/ 	.dword	_ZN34_INTERNAL_6085a854_4_k_cu_e452a0da4cuda3std3__45__cpo6rbeginE
	.align		8
        /*0028*/ 	.dword	_ZN34_INTERNAL_6085a854_4_k_cu_e452a0da4cuda3std3__45__cpo4rendE
	.align		8
        /*0030*/ 	.dword	_ZN34_INTERNAL_6085a854_4_k_cu_e452a0da4cuda3std3__45__cpo7crbeginE
	.align		8
        /*0038*/ 	.dword	_ZN34_INTERNAL_6085a854_4_k_cu_e452a0da4cuda3std3__45__cpo5crendE
	.align		8
        /*0040*/ 	.dword	_ZN34_INTERNAL_6085a854_4_k_cu_e452a0da4cuda3std3__436_GLOBAL__N__6085a854_4_k_cu_e452a0da6ignoreE
	.align		8
        /*0048*/ 	.dword	_ZN34_INTERNAL_6085a854_4_k_cu_e452a0da4cuda3std3__419piecewise_constructE
	.align		8
        /*0050*/ 	.dword	_ZN34_INTERNAL_6085a854_4_k_cu_e452a0da4cuda3std3__48in_placeE
	.align		8
        /*0058*/ 	.dword	_ZN34_INTERNAL_6085a854_4_k_cu_e452a0da4cuda3std3__420unreachable_sentinelE
	.align		8
        /*0060*/ 	.dword	_ZN34_INTERNAL_6085a854_4_k_cu_e452a0da4cuda3std3__47nulloptE
	.align		8
        /*0068*/ 	.dword	_ZN34_INTERNAL_6085a854_4_k_cu_e452a0da4cuda3std3__48unexpectE
	.align		8
        /*0070*/ 	.dword	_ZN34_INTERNAL_6085a854_4_k_cu_e452a0da4cuda3std6ranges3__45__cpo4swapE
	.align		8
        /*0078*/ 	.dword	_ZN34_INTERNAL_6085a854_4_k_cu_e452a0da4cuda3std6ranges3__45__cpo9iter_moveE
	.align		8
        /*0080*/ 	.dword	_ZN34_INTERNAL_6085a854_4_k_cu_e452a0da4cuda3std6ranges3__45__cpo5beginE
	.align		8
        /*0088*/ 	.dword	_ZN34_INTERNAL_6085a854_4_k_cu_e452a0da4cuda3std6ranges3__45__cpo3endE
	.align		8
        /*0090*/ 	.dword	_ZN34_INTERNAL_6085a854_4_k_cu_e452a0da4cuda3std6ranges3__45__cpo6cbeginE
	.align		8
        /*0098*/ 	.dword	_ZN34_INTERNAL_6085a854_4_k_cu_e452a0da4cuda3std6ranges3__45__cpo4cendE
	.align		8
        /*00a0*/ 	.dword	_ZN34_INTERNAL_6085a854_4_k_cu_e452a0da4cuda3std6ranges3__45__cpo7advanceE
	.align		8
        /*00a8*/ 	.dword	_ZN34_INTERNAL_6085a854_4_k_cu_e452a0da4cuda3std6ranges3__45__cpo9iter_swapE
	.align		8
        /*00b0*/ 	.dword	_ZN34_INTERNAL_6085a854_4_k_cu_e452a0da4cuda3std6ranges3__45__cpo4nextE
	.align		8
        /*00b8*/ 	.dword	_ZN34_INTERNAL_6085a854_4_k_cu_e452a0da4cuda3std6ranges3__45__cpo4prevE
	.align		8
        /*00c0*/ 	.dword	_ZN34_INTERNAL_6085a854_4_k_cu_e452a0da4cuda3std6ranges3__45__cpo4dataE
	.align		8
        /*00c8*/ 	.dword	_ZN34_INTERNAL_6085a854_4_k_cu_e452a0da4cuda3std6ranges3__45__cpo5cdataE
	.align		8
        /*00d0*/ 	.dword	_ZN34_INTERNAL_6085a854_4_k_cu_e452a0da4cuda3std6ranges3__45__cpo4sizeE
	.align		8
        /*00d8*/ 	.dword	_ZN34_INTERNAL_6085a854_4_k_cu_e452a0da4cuda3std6ranges3__45__cpo5ssizeE
	.align		8
        /*00e0*/ 	.dword	_ZN34_INTERNAL_6085a854_4_k_cu_e452a0da4cuda3std6ranges3__45__cpo8distanceE
	.align		8
        /*00e8*/ 	.dword	_ZN34_INTERNAL_6085a854_4_k_cu_e452a0da6thrust24THRUST_300001_SM_1000_NS8cuda_cub3parE
	.align		8
        /*00f0*/ 	.dword	_ZN34_INTERNAL_6085a854_4_k_cu_e452a0da6thrust24THRUST_300001_SM_1000_NS8cuda_cub10par_nosyncE
	.align		8
        /*00f8*/ 	.dword	_ZN34_INTERNAL_6085a854_4_k_cu_e452a0da6thrust24THRUST_300001_SM_1000_NS6system6detail10sequential3seqE
	.align		8
        /*0100*/ 	.dword	_ZN34_INTERNAL_6085a854_4_k_cu_e452a0da6thrust24THRUST_300001_SM_1000_NS12placeholders2_1E
	.align		8
        /*0108*/ 	.dword	_ZN34_INTERNAL_6085a854_4_k_cu_e452a0da6thrust24THRUST_300001_SM_1000_NS12placeholders2_2E
	.align		8
        /*0110*/ 	.dword	_ZN34_INTERNAL_6085a854_4_k_cu_e452a0da6thrust24THRUST_300001_SM_1000_NS12placeholders2_3E
	.align		8
        /*0118*/ 	.dword	_ZN34_INTERNAL_6085a854_4_k_cu_e452a0da6thrust24THRUST_300001_SM_1000_NS12placeholders2_4E
	.align		8
        /*0120*/ 	.dword	_ZN34_INTERNAL_6085a854_4_k_cu_e452a0da6thrust24THRUST_300001_SM_1000_NS12placeholders2_5E
	.align		8
        /*0128*/ 	.dword	_ZN34_INTERNAL_6085a854_4_k_cu_e452a0da6thrust24THRUST_300001_SM_1000_NS12placeholders2_6E
	.align		8
        /*0130*/ 	.dword	_ZN34_INTERNAL_6085a854_4_k_cu_e452a0da6thrust24THRUST_300001_SM_1000_NS12placeholders2_7E
	.align		8
        /*0138*/ 	.dword	_ZN34_INTERNAL_6085a854_4_k_cu_e452a0da6thrust24THRUST_300001_SM_1000_NS12placeholders2_8E
	.align		8
        /*0140*/ 	.dword	_ZN34_INTERNAL_6085a854_4_k_cu_e452a0da6thrust24THRUST_300001_SM_1000_NS12placeholders2_9E
	.align		8
        /*0148*/ 	.dword	_ZN34_INTERNAL_6085a854_4_k_cu_e452a0da6thrust24THRUST_300001_SM_1000_NS12placeholders3_10E
	.align		8
        /*0150*/ 	.dword	_ZN34_INTERNAL_6085a854_4_k_cu_e452a0da6thrust24THRUST_300001_SM_1000_NS3seqE


//--------------------- .text._ZN3cub18CUB_300001_SM_10006detail6reduce28DeviceReduceSingleTileKernelINS2_10policy_hubIPfy9sum_deltaE10Policy1000EPS5_S9_iS6_S5_S5_N4cuda3std3__410__identityEEEvT0_T1_T2_T3_T4_T6_ --------------------------
	.section	.text._ZN3cub18CUB_300001_SM_10006detail6reduce28DeviceReduceSingleTileKernelINS2_10policy_hubIPfy9sum_deltaE10Policy1000EPS5_S9_iS6_S5_S5_N4cuda3std3__410__identityEEEvT0_T1_T2_T3_T4_T6_,"ax",@progbits
	.align	128
        .global         _ZN3cub18CUB_300001_SM_10006detail6reduce28DeviceReduceSingleTileKernelINS2_10policy_hubIPfy9sum_deltaE10Policy1000EPS5_S9_iS6_S5_S5_N4cuda3std3__410__identityEEEvT0_T1_T2_T3_T4_T6_
        .type           _ZN3cub18CUB_300001_SM_10006detail6reduce28DeviceReduceSingleTileKernelINS2_10policy_hubIPfy9sum_deltaE10Policy1000EPS5_S9_iS6_S5_S5_N4cuda3std3__410__identityEEEvT0_T1_T2_T3_T4_T6_,@function
        .size           _ZN3cub18CUB_300001_SM_10006detail6reduce28DeviceReduceSingleTileKernelINS2_10policy_hubIPfy9sum_deltaE10Policy1000EPS5_S9_iS6_S5_S5_N4cuda3std3__410__identityEEEvT0_T1_T2_T3_T4_T6_,(.L_x_358 - _ZN3cub18CUB_300001_SM_10006detail6reduce28DeviceReduceSingleTileKernelINS2_10policy_hubIPfy9sum_deltaE10Policy1000EPS5_S9_iS6_S5_S5_N4cuda3std3__410__identityEEEvT0_T1_T2_T3_T4_T6_)
        .other          _ZN3cub18CUB_300001_SM_10006detail6reduce28DeviceReduceSingleTileKernelINS2_10policy_hubIPfy9sum_deltaE10Policy1000EPS5_S9_iS6_S5_S5_N4cuda3std3__410__identityEEEvT0_T1_T2_T3_T4_T6_,@"STO_CUDA_ENTRY STV_DEFAULT"
_ZN3cub18CUB_300001_SM_10006detail6reduce28DeviceReduceSingleTileKernelINS2_10policy_hubIPfy9sum_deltaE10Policy1000EPS5_S9_iS6_S5_S5_N4cuda3std3__410__identityEEEvT0_T1_T2_T3_T4_T6_:
.text._ZN3cub18CUB_300001_SM_10006detail6reduce28DeviceReduceSingleTileKernelINS2_10policy_hubIPfy9sum_deltaE10Policy1000EPS5_S9_iS6_S5_S5_N4cuda3std3__410__identityEEEvT0_T1_T2_T3_T4_T6_:
[----:B------:R-:W-:Y:S01]  /*0000*/  LDC R1, c[0x0][0x37c] ;  /* 0x0000df00ff017b82 */ /* 0x000fe20000000800 */
[----:B------:R-:W0:Y:S01]  /*0010*/  LDCU UR4, c[0x0][0x390] ;  /* 0x00007200ff0477ac */ /* 0x000e220008000800 */
[----:B------:R-:W1:Y:S01]  /*0020*/  LDCU.64 UR6, c[0x0][0x358] ;  /* 0x00006b00ff0677ac */ /* 0x000e620008000a00 */
[----:B0-----:R-:W-:-:S04]  /*0030*/  MOV R6, UR4 ;  /* 0x0000000400067c02 */ /* 0x001fc80008000f00 */
[----:B------:R-:W-:-:S13]  /*0040*/  ISETP.NE.AND P0, PT, R6, RZ, PT ;  /* 0x000000ff0600720c */ /* 0x000fda0003f05270 */
[----:B-1----:R-:W-:Y:S05]  /*0050*/  @P0 BRA `(.L_x_0) ;  /* 0x00000000001c0947 */ /* 0x002fea0003800000 */
[----:B------:R-:W0:Y:S02]  /*0060*/  S2R R0, SR_TID.X ;  /* 0x0000000000007919 */ /* 0x000e240000002100 */
[----:B0-----:R-:W-:-:S13]  /*0070*/  ISETP.NE.AND P0, PT, R0, RZ, PT ;  /* 0x000000ff0000720c */ /* 0x001fda0003f05270 */
[----:B------:R-:W-:Y:S05]  /*0080*/  @P0 EXIT ;  /* 0x000000000000094d */ /* 0x000fea0003800000 */
[----:B------:R-:W0:Y:S08]  /*0090*/  LDC.64 R2, c[0x0][0x388] ;  /* 0x0000e200ff027b82 */ /* 0x000e300000000a00 */
[----:B------:R-:W0:Y:S02]  /*00a0*/  LDC.64 R4, c[0x0][0x398] ;  /* 0x0000e600ff047b82 */ /* 0x000e240000000a00 */
[----:B0-----:R-:W-:Y:S01]  /*00b0*/  STG.E.64 desc[UR6][R2.64], R4 ;  /* 0x0000000402007986 */ /* 0x001fe2000c101b06 */
[----:B------:R-:W-:Y:S05]  /*00c0*/  EXIT ;  /* 0x000000000000794d */ /* 0x000fea0003800000 */
.L_x_0:
[----:B------:R-:W-:Y:S01]  /*00d0*/  ISETP.GT.AND P0, PT, R6, 0x7ff, PT ;  /* 0x000007ff0600780c */ /* 0x000fe20003f04270 */
[----:B------:R-:W-:-:S12]  /*00e0*/  BSSY.RECONVERGENT B0, `(.L_x_1) ;  /* 0x0002e43000007945 */ /* 0x000fd80003800200 */
[----:B------:R-:W-:Y:S05]  /*00f0*/  @P0 BRA `(.L_x_2) ;  /* 0x0000016800700947 */ /* 0x000fea0003800000 */
[----:B------:R-:W0:Y:S01]  /*0100*/  S2R R5, SR_TID.X ;  /* 0x0000000000057919 */ /* 0x000e220000002100 */
[----:B------:R-:W-:Y:S01]  /*0110*/  BSSY.RECONVERGENT B1, `(.L_x_3) ;  /* 0x0000009000017945 */ /* 0x000fe20003800200 */
[----:B------:R-:W-:Y:S02]  /*0120*/  CS2R R36, SRZ ;  /* 0x0000000000247805 */ /* 0x000fe4000001ff00 */
[----:B0-----:R-:W-:Y:S02]  /*0130*/  ISETP.GE.AND P0, PT, R5, R6, PT ;  /* 0x000000060500720c */ /* 0x001fe40003f06270 */
[----:B------:R-:W-:-:S11]  /*0140*/  MOV R7, R5 ;  /* 0x0000000500077202 */ /* 0x000fd60000000f00 */
[----:B------:R-:W-:Y:S05]  /*0150*/  @P0 BRA `(.L_x_4) ;  /* 0x0000000000100947 */ /* 0x000fea0003800000 */
[----:B------:R-:W0:Y:S02]  /*0160*/  LDC.64 R36, c[0x0][0x380] ;  /* 0x0000e000ff247b82 */ /* 0x000e240000000a00 */
[----:B0-----:R-:W-:-:S06]  /*0170*/  IMAD.WIDE.U32 R36, R5, 0x8, R36 ;  /* 0x0000000805247825 */ /* 0x001fcc00078e0024 */
[----:B------:R-:W5:Y:S01]  /*0180*/  LDG.E.64.CONSTANT R36, desc[UR6][R36.64] ;  /* 0x0000000624247981 */ /* 0x000f62000c1e9b00 */
[----:B------:R-:W-:-:S07]  /*0190*/  IADD3 R7, PT, PT, R5, 0x100, RZ ;  /* 0x0000010005077810 */ /* 0x000fce0007ffe0ff */
.L_x_4:
[----:B------:R-:W-:Y:S05]  /*01a0*/  BSYNC.RECONVERGENT B1 ;  /* 0x0000000000017941 */ /* 0x000fea0003800200 */
.L_x_3:
[----:B------:R-:W-:Y:S01]  /*01b0*/  ISETP.GE.AND P0, PT, R7, R6, PT ;  /* 0x000000060700720c */ /* 0x000fe20003f06270 */
[----:B------:R-:W-:Y:S01]  /*01c0*/  BSSY.RECONVERGENT B1, `(.L_x_5) ;  /* 0x000010d000017945 */ /* 0x000fe20003800200 */
[----:B------:R-:W-:-:S11]  /*01d0*/  ISETP.GE.AND P1, PT, R6, 0x100, PT ;  /* 0x000001000600780c */ /* 0x000fd60003f26270 */
[----:B------:R-:W-:Y:S05]  /*01e0*/  @P0 BRA `(.L_x_6) ;  /* 0x0000001000280947 */ /* 0x000fea0003800000 */
[----:B------:R-:W0:Y:S02]  /*01f0*/  LDC.64 R8, c[0x0][0x380] ;  /* 0x0000e000ff087b82 */ /* 0x000e240000000a00 */
[----:B0-----:R-:W-:-:S03]  /*0200*/  IMAD.WIDE.U32 R8, R7, 0x8, R8 ;  /* 0x0000000807087825 */ /* 0x001fc600078e0008 */
[----:B------:R-:W-:-:S07]  /*0210*/  MOV R0, R8 ;  /* 0x0000000800007202 */ /* 0x000fce0000000f00 */
.L_x_7:
[----:B------:R-:W-:Y:S01]  /*0220*/  MOV R8, R0 ;  /* 0x0000000000087202 */ /* 0x000fe20000000f00 */
[----:B0----5:R-:W2:Y:S04]  /*0230*/  LD.E R11, desc[UR6][R36.64] ;  /* 0x00000006240b7980 */ /* 0x021ea8000c101900 */
[----:B------:R-:W3:Y:S04]  /*0240*/  LDG.E.64.CONSTANT R2, desc[UR6][R8.64] ;  /* 0x0000000608027981 */ /* 0x000ee8000c1e9b00 */
[----:B------:R-:W4:Y:S04]  /*0250*/  LD.E R13, desc[UR6][R36.64+0x4] ;  /* 0x00000406240d7980 */ /* 0x000f28000c101900 */
[----:B------:R-:W4:Y:S04]  /*0260*/  LD.E R15, desc[UR6][R36.64+0x8] ;  /* 0x00000806240f7980 */ /* 0x000f28000c101900 */
[----:B------:R-:W4:Y:S04]  /*0270*/  LD.E R17, desc[UR6][R36.64+0xc] ;  /* 0x00000c0624117980 */ /* 0x000f28000c101900 */
[----:B---3--:R-:W2:Y:S02]  /*0280*/  LD.E R4, desc[UR6][R2.64] ;  /* 0x0000000602047980 */ /* 0x008ea4000c101900 */
[----:B--2---:R-:W-:-:S05]  /*0290*/  FADD R11, R4, R11 ;  /* 0x0000000b040b7221 */ /* 0x004fca0000000000 */
[----:B------:R0:W-:Y:S04]  /*02a0*/  ST.E desc[UR6][R36.64], R11 ;  /* 0x0000000b24007985 */ /* 0x0001e8000c101906 */
[----:B------:R-:W4:Y:S04]  /*02b0*/  LD.E R4, desc[UR6][R2.64+0x4] ;  /* 0x0000040602047980 */ /* 0x000f28000c101900 */
[----:B0-----:R-:W2:Y:S01]  /*02c0*/  LD.E R11, desc[UR6][R36.64+0x10] ;  /* 0x00001006240b7980 */ /* 0x001ea2000c101900 */
[----:B----4-:R-:W-:-:S05]  /*02d0*/  FADD R13, R4, R13 ;  /* 0x0000000d040d7221 */ /* 0x010fca0000000000 */
[----:B------:R0:W-:Y:S04]  /*02e0*/  ST.E desc[UR6][R36.64+0x4], R13 ;  /* 0x0000040d24007985 */ /* 0x0001e8000c101906 */
[----:B------:R-:W3:Y:S04]  /*02f0*/  LD.E R4, desc[UR6][R2.64+0x8] ;  /* 0x0000080602047980 */ /* 0x000ee8000c101900 */
[----:B0-----:R-:W4:Y:S01]  /*0300*/  LD.E R13, desc[UR6][R36.64+0x14] ;  /* 0x00001406240d7980 */ /* 0x001f22000c101900 */
[----:B---3--:R-:W-:-:S05]  /*0310*/  FADD R15, R4, R15 ;  /* 0x0000000f040f7221 */ /* 0x008fca0000000000 */
[----:B------:R0:W-:Y:S04]  /*0320*/  ST.E desc[UR6][R36.64+0x8], R15 ;  /* 0x0000080f24007985 */ /* 0x0001e8000c101906 */
[----:B------:R-:W3:Y:S04]  /*0330*/  LD.E R4, desc[UR6][R2.64+0xc] ;  /* 0x00000c0602047980 */ /* 0x000ee8000c101900 */
[----:B0-----:R-:W4:Y:S01]  /*0340*/  LD.E R15, desc[UR6][R36.64+0x18] ;  /* 0x00001806240f7980 */ /* 0x001f22000c101900 */
[----:B---3--:R-:W-:-:S05]  /*0350*/  FADD R17, R4, R17 ;  /* 0x0000001104117221 */ /* 0x008fca0000000000 */
[----:B------:R0:W-:Y:S04]  /*0360*/  ST.E desc[UR6][R36.64+0xc], R17 ;  /* 0x00000c1124007985 */ /* 0x0001e8000c101906 */
[----:B------:R-:W2:Y:S04]  /*0370*/  LD.E R4, desc[UR6][R2.64+0x10] ;  /* 0x0000100602047980 */ /* 0x000ea8000c101900 */
[----:B0-----:R-:W3:Y:S01]  /*0380*/  LD.E R17, desc[UR6][R36.64+0x1c] ;  /* 0x00001c0624117980 */ /* 0x001ee2000c101900 */
[----:B--2---:R-:W-:-:S05]  /*0390*/  FADD R11, R4, R11 ;  /* 0x0000000b040b7221 */ /* 0x004fca0000000000 */
[----:B------:R0:W-:Y:S04]  /*03a0*/  ST.E desc[UR6][R36.64+0x10], R11 ;  /* 0x0000100b24007985 */ /* 0x0001e8000c101906 */
[----:B------:R-:W4:Y:S04]  /*03b0*/  LD.E R4, desc[UR6][R2.64+0x14] ;  /* 0x0000140602047980 */ /* 0x000f28000c101900 */
[----:B0-----:R-:W2:Y:S01]  /*03c0*/  LD.E R11, desc[UR6][R36.64+0x20] ;  /* 0x00002006240b7980 */ /* 0x001ea2000c101900 */
[----:B----4-:R-:W-:-:S05]  /*03d0*/  FADD R13, R4, R13 ;  /* 0x0000000d040d7221 */ /* 0x010fca0000000000 */
        /* <DEDUP_REMOVED lines=221> */
[----:B------:R-:W3:Y:S02]  /*11b0*/  LD.E R4, desc[UR6][R2.64+0xf4] ;  /* 0x0000f40602047980 */ /* 0x000ee4000c101900 */
[----:B---3--:R-:W-:-:S05]  /*11c0*/  FADD R13, R4, R13 ;  /* 0x0000000d040d7221 */ /* 0x008fca0000000000 */
[----:B------:R0:W-:Y:S04]  /*11d0*/  ST.E desc[UR6][R36.64+0xf4], R13 ;  /* 0x0000f40d24007985 */ /* 0x0001e8000c101906 */
[----:B------:R-:W2:Y:S02]  /*11e0*/  LD.E R4, desc[UR6][R2.64+0xf8] ;  /* 0x0000f80602047980 */ /* 0x000ea4000c101900 */
[----:B--2---:R-:W-:-:S05]  /*11f0*/  FADD R15, R4, R15 ;  /* 0x0000000f040f7221 */ /* 0x004fca0000000000 */
[----:B------:R0:W-:Y:S04]  /*1200*/  ST.E desc[UR6][R36.64+0xf8], R15 ;  /* 0x0000f80f24007985 */ /* 0x0001e8000c101906 */
[----:B------:R-:W2:Y:S01]  /*1210*/  LD.E R4, desc[UR6][R2.64+0xfc] ;  /* 0x0000fc0602047980 */ /* 0x000ea2000c101900 */
[----:B------:R-:W-:-:S04]  /*1220*/  IADD3 R7, PT, PT, R7, 0x100, RZ ;  /* 0x0000010007077810 */ /* 0x000fc80007ffe0ff */
[----:B------:R-:W-:Y:S02]  /*1230*/  ISETP.GE.AND P0, PT, R7, R6, PT ;  /* 0x000000060700720c */ /* 0x000fe40003f06270 */
[----:B------:R-:W-:-:S04]  /*1240*/  IADD3 R0, P2, PT, R0, 0x800, RZ ;  /* 0x0000080000007810 */ /* 0x000fc80007f5e0ff */
[----:B------:R-:W-:Y:S01]  /*1250*/  IADD3.X R9, PT, PT, RZ, R9, RZ, P2, !PT ;  /* 0x00000009ff097210 */ /* 0x000fe200017fe4ff */
[----:B--2---:R-:W-:-:S05]  /*1260*/  FADD R17, R4, R17 ;  /* 0x0000001104117221 */ /* 0x004fca0000000000 */
[----:B------:R0:W-:Y:S01]  /*1270*/  ST.E desc[UR6][R36.64+0xfc], R17 ;  /* 0x0000fc1124007985 */ /* 0x0001e2000c101906 */
[----:B------:R-:W-:Y:S05]  /*1280*/  @!P0 BRA `(.L_x_7) ;  /* 0xffffffec00e48947 */ /* 0x000fea000383ffff */
.L_x_6:
[----:B------:R-:W-:Y:S05]  /*1290*/  BSYNC.RECONVERGENT B1 ;  /* 0x0000000000017941 */ /* 0x000fea0003800200 */
.L_x_5:
[----:B------:R-:W-:Y:S05]  /*12a0*/  @!P1 BRA `(.L_x_8) ;  /* 0x000000a800d49947 */ /* 0x000fea0003800000 */
[----:B------:R-:W1:Y:S01]  /*12b0*/  S2R R4, SR_LANEID ;  /* 0x0000000000047919 */ /* 0x000e620000000000 */
[----:B------:R-:W-:Y:S01]  /*12c0*/  BSSY.RECONVERGENT B1, `(.L_x_9) ;  /* 0x0000109000017945 */ /* 0x000fe20003800200 */
[----:B-----5:R2:W3:Y:S04]  /*12d0*/  SHFL.DOWN PT, R2, R36, 0x1, 0x1f ;  /* 0x08201f0024027f89 */ /* 0x0204e800000e0000 */
[----:B------:R2:W4:Y:S01]  /*12e0*/  SHFL.DOWN PT, R3, R37, 0x1, 0x1f ;  /* 0x08201f0025037f89 */ /* 0x00052200000e0000 */
[C---:B-1----:R-:W-:Y:S02]  /*12f0*/  ISETP.GT.AND P0, PT, R4.reuse, 0x1e, PT ;  /* 0x0000001e0400780c */ /* 0x042fe40003f04270 */
[C---:B------:R-:W-:Y:S02]  /*1300*/  ISETP.GT.AND P1, PT, R4.reuse, 0x1d, PT ;  /* 0x0000001d0400780c */ /* 0x040fe40003f24270 */
[----:B------:R-:W-:-:S02]  /*1310*/  ISETP.GT.AND P2, PT, R4, 0x1b, PT ;  /* 0x0000001b0400780c */ /* 0x000fc40003f44270 */
[C---:B------:R-:W-:Y:S02]  /*1320*/  ISETP.GT.AND P3, PT, R4.reuse, 0x17, PT ;  /* 0x000000170400780c */ /* 0x040fe40003f64270 */
[----:B------:R-:W-:-:S05]  /*1330*/  ISETP.GT.AND P4, PT, R4, 0xf, PT ;  /* 0x0000000f0400780c */ /* 0x000fca0003f84270 */
[----:B--234-:R-:W-:Y:S08]  /*1340*/  @P0 BRA `(.L_x_10) ;  /* 0x0000001000000947 */ /* 0x01cff00003800000 */
[----:B------:R-:W2:Y:S04]  /*1350*/  LD.E R7, desc[UR6][R36.64] ;  /* 0x0000000624077980 */ /* 0x000ea8000c101900 */
[----:B------:R-:W2:Y:S04]  /*1360*/  LD.E R0, desc[UR6][R2.64] ;  /* 0x0000000602007980 */ /* 0x000ea8000c101900 */
[----:B------:R-:W3:Y:S04]  /*1370*/  LD.E R9, desc[UR6][R36.64+0x4] ;  /* 0x0000040624097980 */ /* 0x000ee8000c101900 */
[----:B0-----:R-:W4:Y:S04]  /*1380*/  LD.E R11, desc[UR6][R36.64+0x8] ;  /* 0x00000806240b7980 */ /* 0x001f28000c101900 */
[----:B------:R-:W5:Y:S01]  /*1390*/  LD.E R13, desc[UR6][R36.64+0xc] ;  /* 0x00000c06240d7980 */ /* 0x000f62000c101900 */
[----:B--2---:R-:W-:-:S05]  /*13a0*/  FADD R7, R0, R7 ;  /* 0x0000000700077221 */ /* 0x004fca0000000000 */
[----:B------:R0:W-:Y:S04]  /*13b0*/  ST.E desc[UR6][R36.64], R7 ;  /* 0x0000000724007985 */ /* 0x0001e8000c101906 */
[----:B------:R-:W3:Y:S04]  /*13c0*/  LD.E R0, desc[UR6][R2.64+0x4] ;  /* 0x0000040602007980 */ /* 0x000ee8000c101900 */
[----:B0-----:R-:W2:Y:S01]  /*13d0*/  LD.E R7, desc[UR6][R36.64+0x10] ;  /* 0x0000100624077980 */ /* 0x001ea2000c101900 */
[----:B---3--:R-:W-:-:S05]  /*13e0*/  FADD R9, R0, R9 ;  /* 0x0000000900097221 */ /* 0x008fca0000000000 */
[----:B------:R0:W-:Y:S04]  /*13f0*/  ST.E desc[UR6][R36.64+0x4], R9 ;  /* 0x0000040924007985 */ /* 0x0001e8000c101906 */
[----:B------:R-:W4:Y:S04]  /*1400*/  LD.E R0, desc[UR6][R2.64+0x8] ;  /* 0x0000080602007980 */ /* 0x000f28000c101900 */
[----:B0-----:R-:W3:Y:S01]  /*1410*/  LD.E R9, desc[UR6][R36.64+0x14] ;  /* 0x0000140624097980 */ /* 0x001ee2000c101900 */
[----:B----4-:R-:W-:-:S05]  /*1420*/  FADD R11, R0, R11 ;  /* 0x0000000b000b7221 */ /* 0x010fca0000000000 */
[----:B------:R0:W-:Y:S04]  /*1430*/  ST.E desc[UR6][R36.64+0x8], R11 ;  /* 0x0000080b24007985 */ /* 0x0001e8000c101906 */
[----:B------:R-:W5:Y:S04]  /*1440*/  LD.E R0, desc[UR6][R2.64+0xc] ;  /* 0x00000c0602007980 */ /* 0x000f68000c101900 */
[----:B0-----:R-:W4:Y:S01]  /*1450*/  LD.E R11, desc[UR6][R36.64+0x18] ;  /* 0x00001806240b7980 */ /* 0x001f22000c101900 */
[----:B-----5:R-:W-:-:S05]  /*1460*/  FADD R13, R0, R13 ;  /* 0x0000000d000d7221 */ /* 0x020fca0000000000 */
[----:B------:R0:W-:Y:S04]  /*1470*/  ST.E desc[UR6][R36.64+0xc], R13 ;  /* 0x00000c0d24007985 */ /* 0x0001e8000c101906 */
[----:B------:R-:W2:Y:S04]  /*1480*/  LD.E R0, desc[UR6][R2.64+0x10] ;  /* 0x0000100602007980 */ /* 0x000ea8000c101900 */
[----:B0-----:R-:W5:Y:S01]  /*1490*/  LD.E R13, desc[UR6][R36.64+0x1c] ;  /* 0x00001c06240d7980 */ /* 0x001f62000c101900 */
        /* <DEDUP_REMOVED lines=226> */
[----:B------:R-:W3:Y:S02]  /*22c0*/  LD.E R0, desc[UR6][R2.64+0xf4] ;  /* 0x0000f40602007980 */ /* 0x000ee4000c101900 */
[----:B---3--:R-:W-:-:S05]  /*22d0*/  FADD R9, R0, R9 ;  /* 0x0000000900097221 */ /* 0x008fca0000000000 */
[----:B------:R1:W-:Y:S04]  /*22e0*/  ST.E desc[UR6][R36.64+0xf4], R9 ;  /* 0x0000f40924007985 */ /* 0x0003e8000c101906 */
[----:B------:R-:W4:Y:S02]  /*22f0*/  LD.E R0, desc[UR6][R2.64+0xf8] ;  /* 0x0000f80602007980 */ /* 0x000f24000c101900 */
[----:B----4-:R-:W-:-:S05]  /*2300*/  FADD R11, R0, R11 ;  /* 0x0000000b000b7221 */ /* 0x010fca0000000000 */
[----:B------:R1:W-:Y:S04]  /*2310*/  ST.E desc[UR6][R36.64+0xf8], R11 ;  /* 0x0000f80b24007985 */ /* 0x0003e8000c101906 */
[----:B------:R-:W5:Y:S02]  /*2320*/  LD.E R0, desc[UR6][R2.64+0xfc] ;  /* 0x0000fc0602007980 */ /* 0x000f64000c101900 */
[----:B-----5:R-:W-:-:S05]  /*2330*/  FADD R13, R0, R13 ;  /* 0x0000000d000d7221 */ /* 0x020fca0000000000 */
[----:B------:R1:W-:Y:S02]  /*2340*/  ST.E desc[UR6][R36.64+0xfc], R13 ;  /* 0x0000fc0d24007985 */ /* 0x0003e4000c101906 */
.L_x_10:
[----:B------:R-:W-:Y:S05]  /*2350*/  BSYNC.RECONVERGENT B1 ;  /* 0x0000000000017941 */ /* 0x000fea0003800200 */
.L_x_9:
[----:B------:R2:W3:Y:S01]  /*2360*/  SHFL.DOWN PT, R2, R36, 0x2, 0x1f ;  /* 0x08401f0024027f89 */ /* 0x0004e200000e0000 */
[----:B------:R-:W-:Y:S03]  /*2370*/  BSSY.RECONVERGENT B1, `(.L_x_11) ;  /* 0x0000103000017945 */ /* 0x000fe60003800200 */
[----:B------:R2:W4:Y:S01]  /*2380*/  SHFL.DOWN PT, R3, R37, 0x2, 0x1f ;  /* 0x08401f0025037f89 */ /* 0x00052200000e0000 */
[----:B------:R-:W-:Y:S05]  /*2390*/  @P1 BRA `(.L_x_12) ;  /* 0x0000001000001947 */ /* 0x000fea0003800000 */
[----:B-1----:R-:W5:Y:S04]  /*23a0*/  LD.E R7, desc[UR6][R36.64] ;  /* 0x0000000624077980 */ /* 0x002f68000c101900 */
[----:B---34-:R-:W5:Y:S04]  /*23b0*/  LD.E R0, desc[UR6][R2.64] ;  /* 0x0000000602007980 */ /* 0x018f68000c101900 */
[----:B------:R-:W3:Y:S04]  /*23c0*/  LD.E R9, desc[UR6][R36.64+0x4] ;  /* 0x0000040624097980 */ /* 0x000ee8000c101900 */
[----:B0-----:R-:W4:Y:S04]  /*23d0*/  LD.E R11, desc[UR6][R36.64+0x8] ;  /* 0x00000806240b7980 */ /* 0x001f28000c101900 */
[----:B------:R-:W2:Y:S01]  /*23e0*/  LD.E R13, desc[UR6][R36.64+0xc] ;  /* 0x00000c06240d7980 */ /* 0x000ea2000c101900 */
[----:B-----5:R-:W-:-:S05]  /*23f0*/  FADD R7, R0, R7 ;  /* 0x0000000700077221 */ /* 0x020fca0000000000 */
[----:B------:R0:W-:Y:S04]  /*2400*/  ST.E desc[UR6][R36.64], R7 ;  /* 0x0000000724007985 */ /* 0x0001e8000c101906 */
[----:B------:R-:W3:Y:S04]  /*2410*/  LD.E R0, desc[UR6][R2.64+0x4] ;  /* 0x0000040602007980 */ /* 0x000ee8000c101900 */
[----:B0-----:R-:W5:Y:S01]  /*2420*/  LD.E R7, desc[UR6][R36.64+0x10] ;  /* 0x0000100624077980 */ /* 0x001f62000c101900 */
[----:B---3--:R-:W-:-:S05]  /*2430*/  FADD R9, R0, R9 ;  /* 0x0000000900097221 */ /* 0x008fca0000000000 */
[----:B------:R0:W-:Y:S04]  /*2440*/  ST.E desc[UR6][R36.64+0x4], R9 ;  /* 0x0000040924007985 */ /* 0x0001e8000c101906 */
[----:B------:R-:W4:Y:S04]  /*2450*/  LD.E R0, desc[UR6][R2.64+0x8] ;  /* 0x0000080602007980 */ /* 0x000f28000c101900 */
[----:B0-----:R-:W3:Y:S01]  /*2460*/  LD.E R9, desc[UR6][R36.64+0x14] ;  /* 0x0000140624097980 */ /* 0x001ee2000c101900 */
[----:B----4-:R-:W-:-:S05]  /*2470*/  FADD R11, R0, R11 ;  /* 0x0000000b000b7221 */ /* 0x010fca0000000000 */
[----:B------:R0:W-:Y:S04]  /*2480*/  ST.E desc[UR6][R36.64+0x8], R11 ;  /* 0x0000080b24007985 */ /* 0x0001e8000c101906 */
[----:B------:R-:W2:Y:S04]  /*2490*/  LD.E R0, desc[UR6][R2.64+0xc] ;  /* 0x00000c0602007980 */ /* 0x000ea8000c101900 */
[----:B0-----:R-:W4:Y:S01]  /*24a0*/  LD.E R11, desc[UR6][R36.64+0x18] ;  /* 0x00001806240b7980 */ /* 0x001f22000c101900 */
[----:B--2---:R-:W-:-:S05]  /*24b0*/  FADD R13, R0, R13 ;  /* 0x0000000d000d7221 */ /* 0x004fca0000000000 */
[----:B------:R0:W-:Y:S04]  /*24c0*/  ST.E desc[UR6][R36.64+0xc], R13 ;  /* 0x00000c0d24007985 */ /* 0x0001e8000c101906 */
[----:B------:R-:W5:Y:S04]  /*24d0*/  LD.E R0, desc[UR6][R2.64+0x10] ;  /* 0x0000100602007980 */ /* 0x000f68000c101900 */
[----:B0-----:R-:W2:Y:S01]  /*24e0*/  LD.E R13, desc[UR6][R36.64+0x1c] ;  /* 0x00001c06240d7980 */ /* 0x001ea2000c101900 */
        /* <DEDUP_REMOVED lines=226> */
[----:B------:R-:W3:Y:S02]  /*3310*/  LD.E R0, desc[UR6][R2.64+0xf4] ;  /* 0x0000f40602007980 */ /* 0x000ee4000c101900 */
[----:B---3--:R-:W-:-:S05]  /*3320*/  FADD R9, R0, R9 ;  /* 0x0000000900097221 */ /* 0x008fca0000000000 */
[----:B------:R0:W-:Y:S04]  /*3330*/  ST.E desc[UR6][R36.64+0xf4], R9 ;  /* 0x0000f40924007985 */ /* 0x0001e8000c101906 */
[----:B------:R-:W4:Y:S02]  /*3340*/  LD.E R0, desc[UR6][R2.64+0xf8] ;  /* 0x0000f80602007980 */ /* 0x000f24000c101900 */
[----:B----4-:R-:W-:-:S05]  /*3350*/  FADD R11, R0, R11 ;  /* 0x0000000b000b7221 */ /* 0x010fca0000000000 */
[----:B------:R0:W-:Y:S04]  /*3360*/  ST.E desc[UR6][R36.64+0xf8], R11 ;  /* 0x0000f80b24007985 */ /* 0x0001e8000c101906 */
[----:B------:R-:W2:Y:S02]  /*3370*/  LD.E R0, desc[UR6][R2.64+0xfc] ;  /* 0x0000fc0602007980 */ /* 0x000ea4000c101900 */
[----:B--2---:R-:W-:-:S05]  /*3380*/  FADD R13, R0, R13 ;  /* 0x0000000d000d7221 */ /* 0x004fca0000000000 */
[----:B------:R0:W-:Y:S02]  /*3390*/  ST.E desc[UR6][R36.64+0xfc], R13 ;  /* 0x0000fc0d24007985 */ /* 0x0001e4000c101906 */
.L_x_12:
[----:B------:R-:W-:Y:S05]  /*33a0*/  BSYNC.RECONVERGENT B1 ;  /* 0x0000000000017941 */ /* 0x000fea0003800200 */
.L_x_11:
[----:B---3--:R3:W0:Y:S01]  /*33b0*/  SHFL.DOWN PT, R2, R36, 0x4, 0x1f ;  /* 0x08801f0024027f89 */ /* 0x00862200000e0000 */
[----:B------:R-:W-:Y:S03]  /*33c0*/  BSSY.RECONVERGENT B1, `(.L_x_13) ;  /* 0x0000103000017945 */ /* 0x000fe60003800200 */
[----:B----4-:R3:W4:Y:S01]  /*33d0*/  SHFL.DOWN PT, R3, R37, 0x4, 0x1f ;  /* 0x08801f0025037f89 */ /* 0x01072200000e0000 */
[----:B------:R-:W-:Y:S05]  /*33e0*/  @P2 BRA `(.L_x_14) ;  /* 0x0000001000002947 */ /* 0x000fea0003800000 */
[----:B01----:R-:W5:Y:S04]  /*33f0*/  LD.E R7, desc[UR6][R36.64] ;  /* 0x0000000624077980 */ /* 0x003f68000c101900 */
[----:B----4-:R-:W5:Y:S04]  /*3400*/  LD.E R0, desc[UR6][R2.64] ;  /* 0x0000000602007980 */ /* 0x010f68000c101900 */
[----:B------:R-:W4:Y:S04]  /*3410*/  LD.E R9, desc[UR6][R36.64+0x4] ;  /* 0x0000040624097980 */ /* 0x000f28000c101900 */
[----:B------:R-:W2:Y:S04]  /*3420*/  LD.E R11, desc[UR6][R36.64+0x8] ;  /* 0x00000806240b7980 */ /* 0x000ea8000c101900 */
[----:B------:R-:W3:Y:S01]  /*3430*/  LD.E R13, desc[UR6][R36.64+0xc] ;  /* 0x00000c06240d7980 */ /* 0x000ee2000c101900 */
[----:B-----5:R-:W-:-:S05]  /*3440*/  FADD R7, R0, R7 ;  /* 0x0000000700077221 */ /* 0x020fca0000000000 */
[----:B------:R0:W-:Y:S04]  /*3450*/  ST.E desc[UR6][R36.64], R7 ;  /* 0x0000000724007985 */ /* 0x0001e8000c101906 */
[----:B------:R-:W4:Y:S04]  /*3460*/  LD.E R0, desc[UR6][R2.64+0x4] ;  /* 0x0000040602007980 */ /* 0x000f28000c101900 */
[----:B0-----:R-:W5:Y:S01]  /*3470*/  LD.E R7, desc[UR6][R36.64+0x10] ;  /* 0x0000100624077980 */ /* 0x001f62000c101900 */
[----:B----4-:R-:W-:-:S05]  /*3480*/  FADD R9, R0, R9 ;  /* 0x0000000900097221 */ /* 0x010fca0000000000 */
[----:B------:R0:W-:Y:S04]  /*3490*/  ST.E desc[UR6][R36.64+0x4], R9 ;  /* 0x0000040924007985 */ /* 0x0001e8000c101906 */
[----:B------:R-:W2:Y:S04]  /*34a0*/  LD.E R0, desc[UR6][R2.64+0x8] ;  /* 0x0000080602007980 */ /* 0x000ea8000c101900 */
[----:B0-----:R-:W4:Y:S01]  /*34b0*/  LD.E R9, desc[UR6][R36.64+0x14] ;  /* 0x0000140624097980 */ /* 0x001f22000c101900 */
[----:B--2---:R-:W-:-:S05]  /*34c0*/  FADD R11, R0, R11 ;  /* 0x0000000b000b7221 */ /* 0x004fca0000000000 */
[----:B------:R0:W-:Y:S04]  /*34d0*/  ST.E desc[UR6][R36.64+0x8], R11 ;  /* 0x0000080b24007985 */ /* 0x0001e8000c101906 */
[----:B------:R-:W3:Y:S04]  /*34e0*/  LD.E R0, desc[UR6][R2.64+0xc] ;  /* 0x00000c0602007980 */ /* 0x000ee8000c101900 */
[----:B0-----:R-:W2:Y:S01]  /*34f0*/  LD.E R11, desc[UR6][R36.64+0x18] ;  /* 0x00001806240b7980 */ /* 0x001ea2000c101900 */
[----:B---3--:R-:W-:-:S05]  /*3500*/  FADD R13, R0, R13 ;  /* 0x0000000d000d7221 */ /* 0x008fca0000000000 */
[----:B------:R0:W-:Y:S04]  /*3510*/  ST.E desc[UR6][R36.64+0xc], R13 ;  /* 0x00000c0d24007985 */ /* 0x0001e8000c101906 */
[----:B------:R-:W5:Y:S04]  /*3520*/  LD.E R0, desc[UR6][R2.64+0x10] ;  /* 0x0000100602007980 */ /* 0x000f68000c101900 */
[----:B0-----:R-:W3:Y:S01]  /*3530*/  LD.E R13, desc[UR6][R36.64+0x1c] ;  /* 0x00001c06240d7980 */ /* 0x001ee2000c101900 */
        /* <DEDUP_REMOVED lines=226> */
[----:B------:R-:W4:Y:S02]  /*4360*/  LD.E R0, desc[UR6][R2.64+0xf4] ;  /* 0x0000f40602007980 */ /* 0x000f24000c101900 */
[----:B----4-:R-:W-:-:S05]  /*4370*/  FADD R9, R0, R9 ;  /* 0x0000000900097221 */ /* 0x010fca0000000000 */
[----:B------:R0:W-:Y:S04]  /*4380*/  ST.E desc[UR6][R36.64+0xf4], R9 ;  /* 0x0000f40924007985 */ /* 0x0001e8000c101906 */
[----:B------:R-:W2:Y:S02]  /*4390*/  LD.E R0, desc[UR6][R2.64+0xf8] ;  /* 0x0000f80602007980 */ /* 0x000ea4000c101900 */
[----:B--2---:R-:W-:-:S05]  /*43a0*/  FADD R11, R0, R11 ;  /* 0x0000000b000b7221 */ /* 0x004fca0000000000 */
[----:B------:R0:W-:Y:S04]  /*43b0*/  ST.E desc[UR6][R36.64+0xf8], R11 ;  /* 0x0000f80b24007985 */ /* 0x0001e8000c101906 */
[----:B------:R-:W3:Y:S02]  /*43c0*/  LD.E R0, desc[UR6][R2.64+0xfc] ;  /* 0x0000fc0602007980 */ /* 0x000ee4000c101900 */
[----:B---3--:R-:W-:-:S05]  /*43d0*/  FADD R13, R0, R13 ;  /* 0x0000000d000d7221 */ /* 0x008fca0000000000 */
[----:B------:R0:W-:Y:S02]  /*43e0*/  ST.E desc[UR6][R36.64+0xfc], R13 ;  /* 0x0000fc0d24007985 */ /* 0x0001e4000c101906 */
.L_x_14:
[----:B------:R-:W-:Y:S05]  /*43f0*/  BSYNC.RECONVERGENT B1 ;  /* 0x0000000000017941 */ /* 0x000fea0003800200 */
.L_x_13:
[----:B0-----:R0:W0:Y:S01]  /*4400*/  SHFL.DOWN PT, R2, R36, 0x8, 0x1f ;  /* 0x09001f0024027f89 */ /* 0x00102200000e0000 */
[----:B------:R-:W-:Y:S03]  /*4410*/  BSSY.RECONVERGENT B1, `(.L_x_15) ;  /* 0x0000103000017945 */ /* 0x000fe60003800200 */
[----:B----4-:R4:W0:Y:S01]  /*4420*/  SHFL.DOWN PT, R3, R37, 0x8, 0x1f ;  /* 0x09001f0025037f89 */ /* 0x01082200000e0000 */
[----:B------:R-:W-:Y:S05]  /*4430*/  @P3 BRA `(.L_x_16) ;  /* 0x0000001000003947 */ /* 0x000fea0003800000 */
[----:B-1----:R-:W5:Y:S04]  /*4440*/  LD.E R7, desc[UR6][R36.64] ;  /* 0x0000000624077980 */ /* 0x002f68000c101900 */
[----:B0-----:R-:W5:Y:S04]  /*4450*/  LD.E R0, desc[UR6][R2.64] ;  /* 0x0000000602007980 */ /* 0x001f68000c101900 */
[----:B------:R-:W2:Y:S04]  /*4460*/  LD.E R9, desc[UR6][R36.64+0x4] ;  /* 0x0000040624097980 */ /* 0x000ea8000c101900 */
[----:B------:R-:W3:Y:S04]  /*4470*/  LD.E R11, desc[UR6][R36.64+0x8] ;  /* 0x00000806240b7980 */ /* 0x000ee8000c101900 */
[----:B------:R-:W4:Y:S01]  /*4480*/  LD.E R13, desc[UR6][R36.64+0xc] ;  /* 0x00000c06240d7980 */ /* 0x000f22000c101900 */
        /* <DEDUP_REMOVED lines=242> */
[----:B------:R-:W2:Y:S02]  /*53b0*/  LD.E R0, desc[UR6][R2.64+0xf4] ;  /* 0x0000f40602007980 */ /* 0x000ea4000c101900 */
[----:B--2---:R-:W-:-:S05]  /*53c0*/  FADD R9, R0, R9 ;  /* 0x0000000900097221 */ /* 0x004fca0000000000 */
[----:B------:R0:W-:Y:S04]  /*53d0*/  ST.E desc[UR6][R36.64+0xf4], R9 ;  /* 0x0000f40924007985 */ /* 0x0001e8000c101906 */
[----:B------:R-:W3:Y:S02]  /*53e0*/  LD.E R0, desc[UR6][R2.64+0xf8] ;  /* 0x0000f80602007980 */ /* 0x000ee4000c101900 */
[----:B---3--:R-:W-:-:S05]  /*53f0*/  FADD R11, R0, R11 ;  /* 0x0000000b000b7221 */ /* 0x008fca0000000000 */
[----:B------:R0:W-:Y:S04]  /*5400*/  ST.E desc[UR6][R36.64+0xf8], R11 ;  /* 0x0000f80b24007985 */ /* 0x0001e8000c101906 */
[----:B------:R-:W4:Y:S02]  /*5410*/  LD.E R0, desc[UR6][R2.64+0xfc] ;  /* 0x0000fc0602007980 */ /* 0x000f24000c101900 */
[----:B----4-:R-:W-:-:S05]  /*5420*/  FADD R13, R0, R13 ;  /* 0x0000000d000d7221 */ /* 0x010fca0000000000 */
[----:B------:R0:W-:Y:S02]  /*5430*/  ST.E desc[UR6][R36.64+0xfc], R13 ;  /* 0x0000fc0d24007985 */ /* 0x0001e4000c101906 */
.L_x_16:
[----:B------:R-:W-:Y:S05]  /*5440*/  BSYNC.RECONVERGENT B1 ;  /* 0x0000000000017941 */ /* 0x000fea0003800200 */
.L_x_15:
[----:B0-----:R0:W0:Y:S01]  /*5450*/  SHFL.DOWN PT, R2, R36, 0x10, 0x1f ;  /* 0x0a001f0024027f89 */ /* 0x00102200000e0000 */
[----:B------:R-:W-:Y:S03]  /*5460*/  BSSY.RECONVERGENT B1, `(.L_x_17) ;  /* 0x000010b000017945 */ /* 0x000fe60003800200 */
[----:B------:R0:W0:Y:S01]  /*5470*/  SHFL.DOWN PT, R3, R37, 0x10, 0x1f ;  /* 0x0a001f0025037f89 */ /* 0x00002200000e0000 */
        /* <DEDUP_REMOVED lines=251> */
[----:B------:R-:W3:Y:S01]  /*6430*/  LD.E R0, desc[UR6][R2.64+0xf8] ;  /* 0x0000f80602007980 */ /* 0x000ee2000c101900 */
[----:B------:R-:W-:-:S13]  /*6440*/  ISETP.NE.AND P0, PT, R4, RZ, PT ;  /* 0x000000ff0400720c */ /* 0x000fda0003f05270 */
[----:B0-----:R-:W0:Y:S01]  /*6450*/  @!P0 S2R R7, SR_CgaCtaId ;  /* 0x0000000000078919 */ /* 0x001e220000008800 */
[----:B---3--:R-:W-:-:S05]  /*6460*/  FADD R11, R0, R11 ;  /* 0x0000000b000b7221 */ /* 0x008fca0000000000 */
[----:B------:R1:W-:Y:S04]  /*6470*/  ST.E desc[UR6][R36.64+0xf8], R11 ;  /* 0x0000f80b24007985 */ /* 0x0003e8000c101906 */
[----:B------:R-:W4:Y:S01]  /*6480*/  LD.E R0, desc[UR6][R2.64+0xfc] ;  /* 0x0000fc0602007980 */ /* 0x000f22000c101900 */
[----:B------:R-:W-:Y:S02]  /*6490*/  @!P0 MOV R6, 0x400 ;  /* 0x0000040000068802 */ /* 0x000fe40000000f00 */
[----:B------:R-:W-:Y:S02]  /*64a0*/  @!P0 SHF.R.U32.HI R4, RZ, 0x2, R5 ;  /* 0x00000002ff048819 */ /* 0x000fe40000011605 */
[----:B0-----:R-:W-:Y:S02]  /*64b0*/  @!P0 LEA R7, R7, R6, 0x18 ;  /* 0x0000000607078211 */ /* 0x001fe400078ec0ff */
[----:B------:R-:W-:-:S04]  /*64c0*/  @!P0 LOP3.LUT R4, R4, 0xf8, RZ, 0xc0, !PT ;  /* 0x000000f804048812 */ /* 0x000fc800078ec0ff */
[----:B------:R-:W-:Y:S01]  /*64d0*/  @!P0 IADD3 R7, PT, PT, R4, R7, RZ ;  /* 0x0000000704078210 */ /* 0x000fe20007ffe0ff */
[----:B----4-:R-:W-:-:S05]  /*64e0*/  FADD R13, R0, R13 ;  /* 0x0000000d000d7221 */ /* 0x010fca0000000000 */
[----:B------:R1:W-:Y:S04]  /*64f0*/  ST.E desc[UR6][R36.64+0xfc], R13 ;  /* 0x0000fc0d24007985 */ /* 0x0003e8000c101906 */
[----:B------:R1:W-:Y:S02]  /*6500*/  @!P0 STS.64 [R7+0x8], R36 ;  /* 0x0000082407008388 */ /* 0x0003e40000000a00 */
.L_x_18:
[----:B------:R-:W-:Y:S05]  /*6510*/  BSYNC.RECONVERGENT B1 ;  /* 0x0000000000017941 */ /* 0x000fea0003800200 */
.L_x_17:
[----:B------:R-:W-:Y:S01]  /*6520*/  BAR.SYNC.DEFER_BLOCKING 0x0 ;  /* 0x0000000000007b1d */ /* 0x000fe20000010000 */
[----:B------:R-:W-:-:S13]  /*6530*/  ISETP.NE.AND P0, PT, R5, RZ, PT ;  /* 0x000000ff0500720c */ /* 0x000fda0003f05270 */
[----:B------:R-:W-:Y:S05]  /*6540*/  @P0 BRA `(.L_x_19) ;  /* 0x0000027c00f00947 */ /* 0x000fea0003800000 */
[----:B------:R-:W5:Y:S01]  /*6550*/  S2UR UR5, SR_CgaCtaId ;  /* 0x00000000000579c3 */ /* 0x000f620000008800 */
[----:B------:R-:W-:Y:S01]  /*6560*/  UMOV UR4, 0x400 ;  /* 0x0000040000047882 */ /* 0x000fe20000000000 */
[----:B------:R-:W2:Y:S04]  /*6570*/  LD.E R0, desc[UR6][R36.64] ;  /* 0x0000000624007980 */ /* 0x000ea8000c101900 */
[----:B0-----:R-:W3:Y:S04]  /*6580*/  LD.E R3, desc[UR6][R36.64+0x8] ;  /* 0x0000080624037980 */ /* 0x001ee8000c101900 */
[----:B------:R-:W4:Y:S01]  /*6590*/  LD.E R6, desc[UR6][R36.64+0x58] ;  /* 0x0000580624067980 */ /* 0x000f22000c101900 */
[----:B-----5:R-:W-:-:S09]  /*65a0*/  ULEA UR4, UR5, UR4, 0x18 ;  /* 0x0000000405047291 */ /* 0x020fd2000f8ec0ff */
[----:B------:R-:W1:Y:S04]  /*65b0*/  LDS.64 R4, [UR4+0x10] ;  /* 0x00001004ff047984 */ /* 0x000e680008000a00 */
[----:B-1----:R-:W2:Y:S02]  /*65c0*/  LD.E R11, desc[UR6][R4.64] ;  /* 0x00000006040b7980 */ /* 0x002ea4000c101900 */
[----:B--2---:R-:W-:Y:S02]  /*65d0*/  FADD R11, R11, R0 ;  /* 0x000000000b0b7221 */ /* 0x004fe40000000000 */
[----:B------:R-:W2:Y:S04]  /*65e0*/  LD.E R0, desc[UR6][R36.64+0x4] ;  /* 0x0000040624007980 */ /* 0x000ea8000c101900 */
[----:B------:R-:W-:Y:S04]  /*65f0*/  ST.E desc[UR6][R36.64], R11 ;  /* 0x0000000b24007985 */ /* 0x000fe8000c101906 */
[----:B------:R-:W2:Y:S02]  /*6600*/  LD.E R9, desc[UR6][R4.64+0x4] ;  /* 0x0000040604097980 */ /* 0x000ea4000c101900 */
[----:B--2---:R-:W-:-:S05]  /*6610*/  FADD R9, R9, R0 ;  /* 0x0000000009097221 */ /* 0x004fca0000000000 */
[----:B------:R-:W-:Y:S04]  /*6620*/  ST.E desc[UR6][R36.64+0x4], R9 ;  /* 0x0000040924007985 */ /* 0x000fe8000c101906 */
[----:B------:R-:W3:Y:S02]  /*6630*/  LD.E R46, desc[UR6][R4.64+0x8] ;  /* 0x00000806042e7980 */ /* 0x000ee4000c101900 */
[----:B---3--:R-:W-:Y:S02]  /*6640*/  FADD R46, R46, R3 ;  /* 0x000000032e2e7221 */ /* 0x008fe40000000000 */
[----:B------:R-:W2:Y:S04]  /*6650*/  LD.E R3, desc[UR6][R36.64+0xc] ;  /* 0x00000c0624037980 */ /* 0x000ea8000c101900 */
[----:B------:R-:W-:Y:S04]  /*6660*/  ST.E desc[UR6][R36.64+0x8], R46 ;  /* 0x0000082e24007985 */ /* 0x000fe8000c101906 */
[----:B------:R-:W2:Y:S02]  /*6670*/  LD.E R62, desc[UR6][R4.64+0xc] ;  /* 0x00000c06043e7980 */ /* 0x000ea4000c101900 */
[----:B--2---:R-:W-:-:S02]  /*6680*/  FADD R62, R62, R3 ;  /* 0x000000033e3e7221 */ /* 0x004fc40000000000 */
        /* <DEDUP_REMOVED lines=74> */
[----:B------:R-:W4:Y:S02]  /*6b30*/  LD.E R77, desc[UR6][R4.64+0x58] ;  /* 0x00005806044d7980 */ /* 0x000f24000c101900 */
[----:B----4-:R-:W-:-:S02]  /*6b40*/  FADD R77, R77, R6 ;  /* 0x000000064d4d7221 */ /* 0x010fc40000000000 */
[----:B------:R-:W3:Y:S04]  /*6b50*/  LD.E R6, desc[UR6][R36.64+0x5c] ;  /* 0x00005c0624067980 */ /* 0x000ee8000c101900 */
[----:B------:R-:W-:Y:S04]  /*6b60*/  ST.E desc[UR6][R36.64+0x58], R77 ;  /* 0x0000584d24007985 */ /* 0x000fe8000c101906 */
[----:B------:R-:W3:Y:S02]  /*6b70*/  LD.E R75, desc[UR6][R4.64+0x5c] ;  /* 0x00005c06044b7980 */ /* 0x000ee4000c101900 */
[----:B---3--:R-:W-:-:S02]  /*6b80*/  FADD R75, R75, R6 ;  /* 0x000000064b4b7221 */ /* 0x008fc40000000000 */
[----:B------:R-:W3:Y:S04]  /*6b90*/  LD.E R6, desc[UR6][R36.64+0x84] ;  /* 0x0000840624067980 */ /* 0x000ee8000c101900 */
        /* <DEDUP_REMOVED lines=159> */
[----:B------:R-:W0:Y:S04]  /*7590*/  LDS.64 R6, [UR4+0x18] ;  /* 0x00001804ff067984 */ /* 0x000e280008000a00 */
[----:B0-----:R-:W2:Y:S02]  /*75a0*/  LD.E R64, desc[UR6][R6.64] ;  /* 0x0000000606407980 */ /* 0x001ea4000c101900 */
[----:B--2---:R-:W-:-:S05]  /*75b0*/  FADD R11, R11, R64 ;  /* 0x000000400b0b7221 */ /* 0x004fca0000000000 */
[----:B------:R-:W-:Y:S04]  /*75c0*/  ST.E desc[UR6][R36.64], R11 ;  /* 0x0000000b24007985 */ /* 0x000fe8000c101906 */
[----:B------:R-:W2:Y:S02]  /*75d0*/  LD.E R64, desc[UR6][R6.64+0x4] ;  /* 0x0000040606407980 */ /* 0x000ea4000c101900 */
        /* <DEDUP_REMOVED lines=966> */
[----:B------:R0:W-:Y:S04]  /*b240*/  ST.E desc[UR6][R36.64+0x4], R9 ;  /* 0x0000040924007985 */ /* 0x0001e8000c101906 */
[----:B------:R-:W2:Y:S02]  /*b250*/  LD.E R64, desc[UR6][R34.64+0x8] ;  /* 0x0000080622407980 */ /* 0x000ea4000c101900 */
[----:B--2---:R-:W-:-:S05]  /*b260*/  FADD R7, R7, R64 ;  /* 0x0000004007077221 */ /* 0x004fca0000000000 */
        /* <DEDUP_REMOVED lines=9> */
[----:B------:R-:W-:Y:S04]  /*b300*/  ST.E desc[UR6][R36.64+0x14], R41 ;  /* 0x0000142924007985 */ /* 0x000fe8000c101906 */
[----:B0-----:R-:W4:Y:S02]  /*b310*/  LD.E R9, desc[UR6][R34.64+0x18] ;  /* 0x0000180622097980 */ /* 0x001f24000c101900 */
[----:B----4-:R-:W-:-:S05]  /*b320*/  FADD R9, R32, R9 ;  /* 0x0000000920097221 */ /* 0x010fca0000000000 */
[----:B------:R0:W-:Y:S04]  /*b330*/  ST.E desc[UR6][R36.64+0x18], R9 ;  /* 0x0000180924007985 */ /* 0x0001e8000c101906 */
[----:B-1----:R-:W4:Y:S02]  /*b340*/  LD.E R7, desc[UR6][R34.64+0x1c] ;  /* 0x00001c0622077980 */ /* 0x002f24000c101900 */
[----:B----4-:R-:W-:-:S05]  /*b350*/  FADD R7, R30, R7 ;  /* 0x000000071e077221 */ /* 0x010fca0000000000 */
[----:B------:R1:W-:Y:S04]  /*b360*/  ST.E desc[UR6][R36.64+0x1c], R7 ;  /* 0x00001c0724007985 */ /* 0x0003e8000c101906 */
[----:B--2---:R-:W2:Y:S02]  /*b370*/  LD.E R5, desc[UR6][R34.64+0x20] ;  /* 0x0000200622057980 */ /* 0x004ea4000c101900 */
[----:B--2---:R-:W-:-:S05]  /*b380*/  FADD R5, R28, R5 ;  /* 0x000000051c057221 */ /* 0x004fca0000000000 */
[----:B------:R2:W-:Y:S04]  /*b390*/  ST.E desc[UR6][R36.64+0x20], R5 ;  /* 0x0000200524007985 */ /* 0x0005e8000c101906 */
[----:B---3--:R-:W3:Y:S02]  /*b3a0*/  LD.E R3, desc[UR6][R34.64+0x24] ;  /* 0x0000240622037980 */ /* 0x008ee4000c101900 */
[----:B---3--:R-:W-:-:S05]  /*b3b0*/  FADD R3, R26, R3 ;  /* 0x000000031a037221 */ /* 0x008fca0000000000 */
[----:B------:R3:W-:Y:S04]  /*b3c0*/  ST.E desc[UR6][R36.64+0x24], R3 ;  /* 0x0000240324007985 */ /* 0x0007e8000c101906 */
[----:B------:R-:W4:Y:S02]  /*b3d0*/  LD.E R11, desc[UR6][R34.64+0x28] ;  /* 0x00002806220b7980 */ /* 0x000f24000c101900 */
[----:B----4-:R-:W-:-:S05]  /*b3e0*/  FADD R11, R24, R11 ;  /* 0x0000000b180b7221 */ /* 0x010fca0000000000 */
[----:B------:R4:W-:Y:S04]  /*b3f0*/  ST.E desc[UR6][R36.64+0x28], R11 ;  /* 0x0000280b24007985 */ /* 0x0009e8000c101906 */
[----:B0-----:R-:W5:Y:S02]  /*b400*/  LD.E R9, desc[UR6][R34.64+0x2c] ;  /* 0x00002c0622097980 */ /* 0x001f64000c101900 */
[----:B-----5:R-:W-:-:S05]  /*b410*/  FADD R9, R22, R9 ;  /* 0x0000000916097221 */ /* 0x020fca0000000000 */
[----:B------:R0:W-:Y:S04]  /*b420*/  ST.E desc[UR6][R36.64+0x2c], R9 ;  /* 0x00002c0924007985 */ /* 0x0001e8000c101906 */
[----:B-1----:R-:W5:Y:S02]  /*b430*/  LD.E R7, desc[UR6][R34.64+0x30] ;  /* 0x0000300622077980 */ /* 0x002f64000c101900 */
[----:B-----5:R-:W-:-:S05]  /*b440*/  FADD R7, R20, R7 ;  /* 0x0000000714077221 */ /* 0x020fca0000000000 */
[----:B------:R1:W-:Y:S04]  /*b450*/  ST.E desc[UR6][R36.64+0x30], R7 ;  /* 0x0000300724007985 */ /* 0x0003e8000c101906 */
[----:B--2---:R-:W2:Y:S02]  /*b460*/  LD.E R5, desc[UR6][R34.64+0x34] ;  /* 0x0000340622057980 */ /* 0x004ea4000c101900 */
[----:B--2---:R-:W-:-:S05]  /*b470*/  FADD R5, R18, R5 ;  /* 0x0000000512057221 */ /* 0x004fca0000000000 */
[----:B------:R2:W-:Y:S04]  /*b480*/  ST.E desc[UR6][R36.64+0x34], R5 ;  /* 0x0000340524007985 */ /* 0x0005e8000c101906 */
[----:B---3--:R-:W3:Y:S02]  /*b490*/  LD.E R3, desc[UR6][R34.64+0x38] ;  /* 0x0000380622037980 */ /* 0x008ee4000c101900 */
[----:B---3--:R-:W-:-:S05]  /*b4a0*/  FADD R3, R16, R3 ;  /* 0x0000000310037221 */ /* 0x008fca0000000000 */
[----:B------:R3:W-:Y:S04]  /*b4b0*/  ST.E desc[UR6][R36.64+0x38], R3 ;  /* 0x0000380324007985 */ /* 0x0007e8000c101906 */
[----:B----4-:R-:W4:Y:S02]  /*b4c0*/  LD.E R11, desc[UR6][R34.64+0x3c] ;  /* 0x00003c06220b7980 */ /* 0x010f24000c101900 */
[----:B----4-:R-:W-:-:S05]  /*b4d0*/  FADD R11, R14, R11 ;  /* 0x0000000b0e0b7221 */ /* 0x010fca0000000000 */
[----:B------:R4:W-:Y:S04]  /*b4e0*/  ST.E desc[UR6][R36.64+0x3c], R11 ;  /* 0x00003c0b24007985 */ /* 0x0009e8000c101906 */
[----:B0-----:R-:W5:Y:S02]  /*b4f0*/  LD.E R9, desc[UR6][R34.64+0x40] ;  /* 0x0000400622097980 */ /* 0x001f64000c101900 */
[----:B-----5:R-:W-:-:S05]  /*b500*/  FADD R9, R12, R9 ;  /* 0x000000090c097221 */ /* 0x020fca0000000000 */
[----:B------:R0:W-:Y:S04]  /*b510*/  ST.E desc[UR6][R36.64+0x40], R9 ;  /* 0x0000400924007985 */ /* 0x0001e8000c101906 */
[----:B-1----:R-:W5:Y:S02]  /*b520*/  LD.E R7, desc[UR6][R34.64+0x44] ;  /* 0x0000440622077980 */ /* 0x002f64000c101900 */
[----:B-----5:R-:W-:-:S05]  /*b530*/  FADD R7, R10, R7 ;  /* 0x000000070a077221 */ /* 0x020fca0000000000 */
[----:B------:R-:W-:Y:S04]  /*b540*/  ST.E desc[UR6][R36.64+0x44], R7 ;  /* 0x0000440724007985 */ /* 0x000fe8000c101906 */
[----:B--2---:R-:W2:Y:S02]  /*b550*/  LD.E R5, desc[UR6][R34.64+0x48] ;  /* 0x0000480622057980 */ /* 0x004ea4000c101900 */
[----:B--2---:R-:W-:-:S05]  /*b560*/  FADD R5, R8, R5 ;  /* 0x0000000508057221 */ /* 0x004fca0000000000 */
[----:B------:R-:W-:Y:S04]  /*b570*/  ST.E desc[UR6][R36.64+0x48], R5 ;  /* 0x0000480524007985 */ /* 0x000fe8000c101906 */
[----:B---3--:R-:W2:Y:S02]  /*b580*/  LD.E R3, desc[UR6][R34.64+0x4c] ;  /* 0x00004c0622037980 */ /* 0x008ea4000c101900 */
[----:B--2---:R-:W-:-:S05]  /*b590*/  FADD R3, R6, R3 ;  /* 0x0000000306037221 */ /* 0x004fca0000000000 */
[----:B------:R1:W-:Y:S04]  /*b5a0*/  ST.E desc[UR6][R36.64+0x4c], R3 ;  /* 0x00004c0324007985 */ /* 0x0003e8000c101906 */
[----:B----4-:R-:W2:Y:S02]  /*b5b0*/  LD.E R11, desc[UR6][R34.64+0x50] ;  /* 0x00005006220b7980 */ /* 0x010ea4000c101900 */
[----:B--2---:R-:W-:-:S05]  /*b5c0*/  FADD R11, R4, R11 ;  /* 0x0000000b040b7221 */ /* 0x004fca0000000000 */
[----:B------:R-:W-:Y:S04]  /*b5d0*/  ST.E desc[UR6][R36.64+0x50], R11 ;  /* 0x0000500b24007985 */ /* 0x000fe8000c101906 */
[----:B0-----:R-:W2:Y:S02]  /*b5e0*/  LD.E R9, desc[UR6][R34.64+0x54] ;  /* 0x0000540622097980 */ /* 0x001ea4000c101900 */
[----:B--2---:R-:W-:-:S05]  /*b5f0*/  FADD R9, R0, R9 ;  /* 0x0000000900097221 */ /* 0x004fca0000000000 */
[----:B------:R0:W-:Y:S04]  /*b600*/  ST.E desc[UR6][R36.64+0x54], R9 ;  /* 0x0000540924007985 */ /* 0x0001e8000c101906 */
[----:B------:R-:W2:Y:S02]  /*b610*/  LD.E R0, desc[UR6][R34.64+0x58] ;  /* 0x0000580622007980 */ /* 0x000ea4000c101900 */
[----:B--2---:R-:W-:-:S05]  /*b620*/  FADD R77, R77, R0 ;  /* 0x000000004d4d7221 */ /* 0x004fca0000000000 */
[----:B------:R-:W-:Y:S04]  /*b630*/  ST.E desc[UR6][R36.64+0x58], R77 ;  /* 0x0000584d24007985 */ /* 0x000fe8000c101906 */
[----:B------:R-:W2:Y:S02]  /*b640*/  LD.E R0, desc[UR6][R34.64+0x5c] ;  /* 0x00005c0622007980 */ /* 0x000ea4000c101900 */
[----:B--2---:R-:W-:-:S05]  /*b650*/  FADD R75, R75, R0 ;  /* 0x000000004b4b7221 */ /* 0x004fca0000000000 */
[----:B------:R-:W-:Y:S04]  /*b660*/  ST.E desc[UR6][R36.64+0x5c], R75 ;  /* 0x00005c4b24007985 */ /* 0x000fe8000c101906 */
[----:B-1----:R-:W2:Y:S02]  /*b670*/  LD.E R3, desc[UR6][R34.64+0x60] ;  /* 0x0000600622037980 */ /* 0x002ea4000c101900 */
        /* <DEDUP_REMOVED lines=8> */
[----:B0-----:R-:W4:Y:S02]  /*b700*/  LD.E R9, desc[UR6][R34.64+0x6c] ;  /* 0x00006c0622097980 */ /* 0x001f24000c101900 */
[----:B----4-:R-:W-:-:S05]  /*b710*/  FADD R9, R50, R9 ;  /* 0x0000000932097221 */ /* 0x010fca0000000000 */
[----:B------:R0:W-:Y:S04]  /*b720*/  ST.E desc[UR6][R36.64+0x6c], R9 ;  /* 0x00006c0924007985 */ /* 0x0001e8000c101906 */
[----:B------:R-:W4:Y:S02]  /*b730*/  LD.E R11, desc[UR6][R34.64+0x70] ;  /* 0x00007006220b7980 */ /* 0x000f24000c101900 */
[----:B----4-:R-:W-:-:S05]  /*b740*/  FADD R11, R52, R11 ;  /* 0x0000000b340b7221 */ /* 0x010fca0000000000 */
[----:B------:R-:W-:Y:S04]  /*b750*/  ST.E desc[UR6][R36.64+0x70], R11 ;  /* 0x0000700b24007985 */ /* 0x000fe8000c101906 */
        /* <DEDUP_REMOVED lines=9> */
[----:B0-----:R-:W4:Y:S02]  /*b7f0*/  LD.E R9, desc[UR6][R34.64+0x80] ;  /* 0x0000800622097980 */ /* 0x001f24000c101900 */
[----:B----4-:R-:W-:-:S05]  /*b800*/  FADD R9, R60, R9 ;  /* 0x000000093c097221 */ /* 0x010fca0000000000 */
[----:B------:R-:W-:Y:S04]  /*b810*/  ST.E desc[UR6][R36.64+0x80], R9 ;  /* 0x0000800924007985 */ /* 0x000fe8000c101906 */
[----:B------:R-:W4:Y:S02]  /*b820*/  LD.E R0, desc[UR6][R34.64+0x84] ;  /* 0x0000840622007980 */ /* 0x000f24000c101900 */
        /* <DEDUP_REMOVED lines=53> */
[----:B---3--:R-:W2:Y:S02]  /*bb80*/  LD.E R7, desc[UR6][R34.64+0xcc] ;  /* 0x0000cc0622077980 */ /* 0x008ea4000c101900 */
        /* <DEDUP_REMOVED lines=35> */
[----:B0-----:R-:W2:Y:S02]  /*bdc0*/  LD.E R3, desc[UR6][R34.64+0xfc] ;  /* 0x0000fc0622037980 */ /* 0x001ea4000c101900 */
[----:B--2---:R-:W-:-:S05]  /*bdd0*/  FADD R3, R46, R3 ;  /* 0x000000032e037221 */ /* 0x004fca0000000000 */
[----:B------:R1:W-:Y:S01]  /*bde0*/  ST.E desc[UR6][R36.64+0xfc], R3 ;  /* 0x0000fc0324007985 */ /* 0x0003e2000c101906 */
[----:B------:R-:W-:Y:S05]  /*bdf0*/  BRA `(.L_x_19) ;  /* 0x0000022400c47947 */ /* 0x000fea0003800000 */
.L_x_8:
[----:B------:R-:W1:Y:S01]  /*be00*/  S2R R4, SR_LANEID ;  /* 0x0000000000047919 */ /* 0x000e620000000000 */
[----:B------:R-:W-:Y:S01]  /*be10*/  LOP3.LUT R0, R5, 0x3e0, RZ, 0xc0, !PT ;  /* 0x000003e005007812 */ /* 0x000fe200078ec0ff */
[----:B------:R-:W-:Y:S03]  /*be20*/  BSSY.RECONVERGENT B1, `(.L_x_20) ;  /* 0x0000119000017945 */ /* 0x000fe60003800200 */
[----:B------:R-:W-:Y:S02]  /*be30*/  IADD3 R3, PT, PT, R0, 0x20, RZ ;  /* 0x0000002000037810 */ /* 0x000fe40007ffe0ff */
[----:B------:R-:W-:Y:S02]  /*be40*/  LOP3.LUT R7, RZ, R0, RZ, 0x33, !PT ;  /* 0x00000000ff077212 */ /* 0x000fe400078e33ff */
[-C--:B------:R-:W-:Y:S02]  /*be50*/  ISETP.GT.AND P1, PT, R3, R6.reuse, PT ;  /* 0x000000060300720c */ /* 0x080fe40003f24270 */
[----:B------:R-:W-:-:S04]  /*be60*/  IADD3 R7, PT, PT, R7, R6, RZ ;  /* 0x0000000607077210 */ /* 0x000fc80007ffe0ff */
[----:B------:R-:W-:Y:S02]  /*be70*/  SEL R7, R7, 0x1f, P1 ;  /* 0x0000001f07077807 */ /* 0x000fe40000800000 */
[C---:B-1----:R-:W-:Y:S02]  /*be80*/  ISETP.NE.AND P0, PT, R4.reuse, RZ, PT ;  /* 0x000000ff0400720c */ /* 0x042fe40003f05270 */
[C---:B------:R-:W-:Y:S02]  /*be90*/  ISETP.GE.AND P1, PT, R4.reuse, R7, PT ;  /* 0x000000070400720c */ /* 0x040fe40003f26270 */
[----:B------:R-:W-:-:S04]  /*bea0*/  IADD3 R0, PT, PT, R4, 0x2, RZ ;  /* 0x0000000204007810 */ /* 0x000fc80007ffe0ff */
[----:B------:R-:W-:Y:S02]  /*beb0*/  ISETP.GT.AND P2, PT, R0, R7, PT ;  /* 0x000000070000720c */ /* 0x000fe40003f44270 */
[----:B------:R-:W-:-:S03]  /*bec0*/  IADD3 R0, PT, PT, R4, 0x8, RZ ;  /* 0x0000000804007810 */ /* 0x000fc60007ffe0ff */
[----:B------:R-:W1:Y:S01]  /*bed0*/  @!P0 S2R R9, SR_CgaCtaId ;  /* 0x0000000000098919 */ /* 0x000e620000008800 */
[----:B------:R-:W-:Y:S02]  /*bee0*/  @!P0 MOV R2, 0x400 ;  /* 0x0000040000028802 */ /* 0x000fe40000000f00 */
[----:B------:R-:W-:Y:S02]  /*bef0*/  @!P0 SHF.R.U32.HI R3, RZ, 0x2, R5 ;  /* 0x00000002ff038819 */ /* 0x000fe40000011605 */
[----:B------:R-:W-:Y:S02]  /*bf00*/  ISETP.GT.AND P4, PT, R0, R7, PT ;  /* 0x000000070000720c */ /* 0x000fe40003f84270 */
[----:B------:R-:W-:Y:S02]  /*bf10*/  @!P0 LOP3.LUT R3, R3, 0xf8, RZ, 0xc0, !PT ;  /* 0x000000f803038812 */ /* 0x000fe400078ec0ff */
[----:B-1----:R-:W-:Y:S02]  /*bf20*/  @!P0 LEA R8, R9, R2, 0x18 ;  /* 0x0000000209088211 */ /* 0x002fe400078ec0ff */
[----:B------:R-:W-:-:S02]  /*bf30*/  IADD3 R2, PT, PT, R4, 0x4, RZ ;  /* 0x0000000404027810 */ /* 0x000fc40007ffe0ff */
[----:B------:R-:W-:Y:S02]  /*bf40*/  IADD3 R4, PT, PT, R4, 0x10, RZ ;  /* 0x0000001004047810 */ /* 0x000fe40007ffe0ff */
[-C--:B------:R-:W-:Y:S02]  /*bf50*/  ISETP.GT.AND P3, PT, R2, R7.reuse, PT ;  /* 0x000000070200720c */ /* 0x080fe40003f64270 */
[----:B------:R-:W-:Y:S01]  /*bf60*/  @!P0 IADD3 R9, PT, PT, R3, R8, RZ ;  /* 0x0000000803098210 */ /* 0x000fe20007ffe0ff */
[----:B-----5:R1:W2:Y:S01]  /*bf70*/  SHFL.DOWN PT, R2, R36, 0x1, R7 ;  /* 0x0820000024027989 */ /* 0x0202a200000e0007 */
[----:B------:R-:W-:-:S03]  /*bf80*/  ISETP.GT.AND P5, PT, R4, R7, PT ;  /* 0x000000070400720c */ /* 0x000fc60003fa4270 */
[----:B------:R1:W3:Y:S01]  /*bf90*/  SHFL.DOWN PT, R3, R37, 0x1, R7 ;  /* 0x0820000025037989 */ /* 0x0002e200000e0007 */
[----:B------:R-:W-:Y:S09]  /*bfa0*/  @P1 BRA `(.L_x_21) ;  /* 0x0000001000001947 */ /* 0x000ff20003800000 */
[----:B0-----:R-:W4:Y:S04]  /*bfb0*/  LD.E R11, desc[UR6][R36.64] ;  /* 0x00000006240b7980 */ /* 0x001f28000c101900 */
[----:B--23--:R-:W4:Y:S04]  /*bfc0*/  LD.E R0, desc[UR6][R2.64] ;  /* 0x0000000602007980 */ /* 0x00cf28000c101900 */
[----:B------:R-:W2:Y:S04]  /*bfd0*/  LD.E R13, desc[UR6][R36.64+0x4] ;  /* 0x00000406240d7980 */ /* 0x000ea8000c101900 */
[----:B------:R-:W3:Y:S04]  /*bfe0*/  LD.E R15, desc[UR6][R36.64+0x8] ;  /* 0x00000806240f7980 */ /* 0x000ee8000c101900 */
[----:B------:R-:W5:Y:S01]  /*bff0*/  LD.E R17, desc[UR6][R36.64+0xc] ;  /* 0x00000c0624117980 */ /* 0x000f62000c101900 */
        /* <DEDUP_REMOVED lines=242> */
[----:B------:R-:W2:Y:S02]  /*cf20*/  LD.E R0, desc[UR6][R2.64+0xf4] ;  /* 0x0000f40602007980 */ /* 0x000ea4000c101900 */
[----:B--2---:R-:W-:-:S05]  /*cf30*/  FADD R13, R0, R13 ;  /* 0x0000000d000d7221 */ /* 0x004fca0000000000 */
[----:B------:R4:W-:Y:S04]  /*cf40*/  ST.E desc[UR6][R36.64+0xf4], R13 ;  /* 0x0000f40d24007985 */ /* 0x0009e8000c101906 */
[----:B------:R-:W3:Y:S02]  /*cf50*/  LD.E R0, desc[UR6][R2.64+0xf8] ;  /* 0x0000f80602007980 */ /* 0x000ee4000c101900 */
[----:B---3--:R-:W-:-:S05]  /*cf60*/  FADD R15, R0, R15 ;  /* 0x0000000f000f7221 */ /* 0x008fca0000000000 */
[----:B------:R4:W-:Y:S04]  /*cf70*/  ST.E desc[UR6][R36.64+0xf8], R15 ;  /* 0x0000f80f24007985 */ /* 0x0009e8000c101906 */
[----:B------:R-:W5:Y:S02]  /*cf80*/  LD.E R0, desc[UR6][R2.64+0xfc] ;  /* 0x0000fc0602007980 */ /* 0x000f64000c101900 */
[----:B-----5:R-:W-:-:S05]  /*cf90*/  FADD R17, R0, R17 ;  /* 0x0000001100117221 */ /* 0x020fca0000000000 */
[----:B------:R4:W-:Y:S02]  /*cfa0*/  ST.E desc[UR6][R36.64+0xfc], R17 ;  /* 0x0000fc1124007985 */ /* 0x0009e4000c101906 */
.L_x_21:
[----:B------:R-:W-:Y:S05]  /*cfb0*/  BSYNC.RECONVERGENT B1 ;  /* 0x0000000000017941 */ /* 0x000fea0003800200 */
.L_x_20:
[----:B--2---:R2:W0:Y:S01]  /*cfc0*/  SHFL.DOWN PT, R2, R36, 0x2, R7 ;  /* 0x0840000024027989 */ /* 0x00442200000e0007 */
[----:B------:R-:W-:Y:S03]  /*cfd0*/  BSSY.RECONVERGENT B1, `(.L_x_22) ;  /* 0x0000103000017945 */ /* 0x000fe60003800200 */
[----:B---3--:R2:W3:Y:S01]  /*cfe0*/  SHFL.DOWN PT, R3, R37, 0x2, R7 ;  /* 0x0840000025037989 */ /* 0x0084e200000e0007 */
[----:B------:R-:W-:Y:S05]  /*cff0*/  @P2 BRA `(.L_x_23) ;  /* 0x0000001000002947 */ /* 0x000fea0003800000 */
[----:B0---4-:R-:W4:Y:S04]  /*d000*/  LD.E R11, desc[UR6][R36.64] ;  /* 0x00000006240b7980 */ /* 0x011f28000c101900 */
[----:B---3--:R-:W4:Y:S04]  /*d010*/  LD.E R0, desc[UR6][R2.64] ;  /* 0x0000000602007980 */ /* 0x008f28000c101900 */
[----:B------:R-:W3:Y:S04]  /*d020*/  LD.E R13, desc[UR6][R36.64+0x4] ;  /* 0x00000406240d7980 */ /* 0x000ee8000c101900 */
[----:B------:R-:W5:Y:S04]  /*d030*/  LD.E R15, desc[UR6][R36.64+0x8] ;  /* 0x00000806240f7980 */ /* 0x000f68000c101900 */
[----:B------:R-:W2:Y:S01]  /*d040*/  LD.E R17, desc[UR6][R36.64+0xc] ;  /* 0x00000c0624117980 */ /* 0x000ea2000c101900 */
[----:B----4-:R-:W-:-:S05]  /*d050*/  FADD R11, R0, R11 ;  /* 0x0000000b000b7221 */ /* 0x010fca0000000000 */
[----:B------:R0:W-:Y:S04]  /*d060*/  ST.E desc[UR6][R36.64], R11 ;  /* 0x0000000b24007985 */ /* 0x0001e8000c101906 */
[----:B------:R-:W3:Y:S04]  /*d070*/  LD.E R0, desc[UR6][R2.64+0x4] ;  /* 0x0000040602007980 */ /* 0x000ee8000c101900 */
[----:B0-----:R-:W4:Y:S01]  /*d080*/  LD.E R11, desc[UR6][R36.64+0x10] ;  /* 0x00001006240b7980 */ /* 0x001f22000c101900 */
[----:B---3--:R-:W-:-:S05]  /*d090*/  FADD R13, R0, R13 ;  /* 0x0000000d000d7221 */ /* 0x008fca0000000000 */
[----:B------:R0:W-:Y:S04]  /*d0a0*/  ST.E desc[UR6][R36.64+0x4], R13 ;  /* 0x0000040d24007985 */ /* 0x0001e8000c101906 */
[----:B------:R-:W5:Y:S04]  /*d0b0*/  LD.E R0, desc[UR6][R2.64+0x8] ;  /* 0x0000080602007980 */ /* 0x000f68000c101900 */
[----:B0-----:R-:W3:Y:S01]  /*d0c0*/  LD.E R13, desc[UR6][R36.64+0x14] ;  /* 0x00001406240d7980 */ /* 0x001ee2000c101900 */
[----:B-----5:R-:W-:-:S05]  /*d0d0*/  FADD R15, R0, R15 ;  /* 0x0000000f000f7221 */ /* 0x020fca0000000000 */
[----:B------:R0:W-:Y:S04]  /*d0e0*/  ST.E desc[UR6][R36.64+0x8], R15 ;  /* 0x0000080f24007985 */ /* 0x0001e8000c101906 */
[----:B------:R-:W2:Y:S04]  /*d0f0*/  LD.E R0, desc[UR6][R2.64+0xc] ;  /* 0x00000c0602007980 */ /* 0x000ea8000c101900 */
[----:B0-----:R-:W5:Y:S01]  /*d100*/  LD.E R15, desc[UR6][R36.64+0x18] ;  /* 0x00001806240f7980 */ /* 0x001f62000c101900 */
        /* <DEDUP_REMOVED lines=233> */
[----:B------:R-:W5:Y:S02]  /*dfa0*/  LD.E R0, desc[UR6][R2.64+0xf8] ;  /* 0x0000f80602007980 */ /* 0x000f64000c101900 */
[----:B-----5:R-:W-:-:S05]  /*dfb0*/  FADD R15, R0, R15 ;  /* 0x0000000f000f7221 */ /* 0x020fca0000000000 */
[----:B------:R0:W-:Y:S04]  /*dfc0*/  ST.E desc[UR6][R36.64+0xf8], R15 ;  /* 0x0000f80f24007985 */ /* 0x0001e8000c101906 */
[----:B------:R-:W2:Y:S02]  /*dfd0*/  LD.E R0, desc[UR6][R2.64+0xfc] ;  /* 0x0000fc0602007980 */ /* 0x000ea4000c101900 */
[----:B--2---:R-:W-:-:S05]  /*dfe0*/  FADD R17, R0, R17 ;  /* 0x0000001100117221 */ /* 0x004fca0000000000 */
[----:B------:R0:W-:Y:S02]  /*dff0*/  ST.E desc[UR6][R36.64+0xfc], R17 ;  /* 0x0000fc1124007985 */ /* 0x0001e4000c101906 */
.L_x_23:
[----:B------:R-:W-:Y:S05]  /*e000*/  BSYNC.RECONVERGENT B1 ;  /* 0x0000000000017941 */ /* 0x000fea0003800200 */
.L_x_22:
[----:B0-----:R0:W0:Y:S01]  /*e010*/  SHFL.DOWN PT, R2, R36, 0x4, R7 ;  /* 0x0880000024027989 */ /* 0x00102200000e0007 */
[----:B------:R-:W-:Y:S03]  /*e020*/  BSSY.RECONVERGENT B1, `(.L_x_24) ;  /* 0x0000103000017945 */ /* 0x000fe60003800200 */
[----:B---3--:R3:W0:Y:S01]  /*e030*/  SHFL.DOWN PT, R3, R37, 0x4, R7 ;  /* 0x0880000025037989 */ /* 0x00862200000e0007 */
[----:B------:R-:W-:Y:S05]  /*e040*/  @P3 BRA `(.L_x_25) ;  /* 0x0000001000003947 */ /* 0x000fea0003800000 */
[----:B----4-:R-:W4:Y:S04]  /*e050*/  LD.E R11, desc[UR6][R36.64] ;  /* 0x00000006240b7980 */ /* 0x010f28000c101900 */
[----:B0-----:R-:W4:Y:S04]  /*e060*/  LD.E R0, desc[UR6][R2.64] ;  /* 0x0000000602007980 */ /* 0x001f28000c101900 */
[----:B------:R-:W5:Y:S04]  /*e070*/  LD.E R13, desc[UR6][R36.64+0x4] ;  /* 0x00000406240d7980 */ /* 0x000f68000c101900 */
[----:B------:R-:W2:Y:S04]  /*e080*/  LD.E R15, desc[UR6][R36.64+0x8] ;  /* 0x00000806240f7980 */ /* 0x000ea8000c101900 */
[----:B------:R-:W3:Y:S01]  /*e090*/  LD.E R17, desc[UR6][R36.64+0xc] ;  /* 0x00000c0624117980 */ /* 0x000ee2000c101900 */
        /* <DEDUP_REMOVED lines=242> */
[----:B------:R-:W5:Y:S02]  /*efc0*/  LD.E R0, desc[UR6][R2.64+0xf4] ;  /* 0x0000f40602007980 */ /* 0x000f64000c101900 */
[----:B-----5:R-:W-:-:S05]  /*efd0*/  FADD R13, R0, R13 ;  /* 0x0000000d000d7221 */ /* 0x020fca0000000000 */
[----:B------:R0:W-:Y:S04]  /*efe0*/  ST.E desc[UR6][R36.64+0xf4], R13 ;  /* 0x0000f40d24007985 */ /* 0x0001e8000c101906 */
[----:B------:R-:W2:Y:S02]  /*eff0*/  LD.E R0, desc[UR6][R2.64+0xf8] ;  /* 0x0000f80602007980 */ /* 0x000ea4000c101900 */
[----:B--2---:R-:W-:-:S05]  /*f000*/  FADD R15, R0, R15 ;  /* 0x0000000f000f7221 */ /* 0x004fca0000000000 */
[----:B------:R0:W-:Y:S04]  /*f010*/  ST.E desc[UR6][R36.64+0xf8], R15 ;  /* 0x0000f80f24007985 */ /* 0x0001e8000c101906 */
[----:B------:R-:W3:Y:S02]  /*f020*/  LD.E R0, desc[UR6][R2.64+0xfc] ;  /* 0x0000fc0602007980 */ /* 0x000ee4000c101900 */
[----:B---3--:R-:W-:-:S05]  /*f030*/  FADD R17, R0, R17 ;  /* 0x0000001100117221 */ /* 0x008fca0000000000 */
[----:B------:R0:W-:Y:S02]  /*f040*/  ST.E desc[UR6][R36.64+0xfc], R17 ;  /* 0x0000fc1124007985 */ /* 0x0001e4000c101906 */
.L_x_25:
[----:B------:R-:W-:Y:S05]  /*f050*/  BSYNC.RECONVERGENT B1 ;  /* 0x0000000000017941 */ /* 0x000fea0003800200 */
.L_x_24:
[----:B0-----:R0:W0:Y:S01]  /*f060*/  SHFL.DOWN PT, R2, R36, 0x8, R7 ;  /* 0x0900000024027989 */ /* 0x00102200000e0007 */
[----:B------:R-:W-:Y:S03]  /*f070*/  BSSY.RECONVERGENT B1, `(.L_x_26) ;  /* 0x0000103000017945 */ /* 0x000fe60003800200 */
[----:B------:R0:W0:Y:S01]  /*f080*/  SHFL.DOWN PT, R3, R37, 0x8, R7 ;  /* 0x0900000025037989 */ /* 0x00002200000e0007 */
        /* <DEDUP_REMOVED lines=257> */
.L_x_27:
[----:B------:R-:W-:Y:S05]  /*100a0*/  BSYNC.RECONVERGENT B1 ;  /* 0x0000000000017941 */ /* 0x000fea0003800200 */
.L_x_26:
[----:B0-----:R0:W0:Y:S01]  /*100b0*/  SHFL.DOWN PT, R2, R36, 0x10, R7 ;  /* 0x0a00000024027989 */ /* 0x00102200000e0007 */
[----:B------:R-:W-:Y:S03]  /*100c0*/  BSSY.RECONVERGENT B1, `(.L_x_28) ;  /* 0x0000103000017945 */ /* 0x000fe60003800200 */
[----:B------:R0:W0:Y:S01]  /*100d0*/  SHFL.DOWN PT, R3, R37, 0x10, R7 ;  /* 0x0a00000025037989 */ /* 0x00002200000e0007 */
[----:B------:R-:W-:Y:S05]  /*100e0*/  @P5 BRA `(.L_x_29) ;  /* 0x0000001000005947 */ /* 0x000fea0003800000 */
[----:B0123--:R-:W2:Y:S04]  /*100f0*/  LD.E R7, desc[UR6][R36.64] ;  /* 0x0000000624077980 */ /* 0x00fea8000c101900 */
[----:B------:R-:W2:Y:S04]  /*10100*/  LD.E R0, desc[UR6][R2.64] ;  /* 0x0000000602007980 */ /* 0x000ea8000c101900 */
[----:B----4-:R-:W3:Y:S04]  /*10110*/  LD.E R11, desc[UR6][R36.64+0x4] ;  /* 0x00000406240b7980 */ /* 0x010ee8000c101900 */
[----:B------:R-:W4:Y:S04]  /*10120*/  LD.E R13, desc[UR6][R36.64+0x8] ;  /* 0x00000806240d7980 */ /* 0x000f28000c101900 */
        /* <DEDUP_REMOVED lines=252> */
.L_x_29:
[----:B------:R-:W-:Y:S05]  /*110f0*/  BSYNC.RECONVERGENT B1 ;  /* 0x0000000000017941 */ /* 0x000fea0003800200 */
.L_x_28:
[----:B------:R0:W-:Y:S01]  /*11100*/  @!P0 STS.64 [R9+0x8], R36 ;  /* 0x0000082409008388 */ /* 0x0001e20000000a00 */
[----:B------:R-:W-:Y:S01]  /*11110*/  BAR.SYNC.DEFER_BLOCKING 0x0 ;  /* 0x0000000000007b1d */ /* 0x000fe20000010000 */
[----:B------:R-:W-:-:S04]  /*11120*/  ISETP.GE.AND P0, PT, R6, 0x21, PT ;  /* 0x000000210600780c */ /* 0x000fc80003f06270 */
[----:B------:R-:W-:-:S13]  /*11130*/  ISETP.NE.OR P0, PT, R5, RZ, !P0 ;  /* 0x000000ff0500720c */ /* 0x000fda0004705670 */
[----:B0-----:R-:W-:Y:S05]  /*11140*/  @P0 BRA `(.L_x_19) ;  /* 0x000001d000f00947 */ /* 0x001fea0003800000 */
[----:B------:R-:W0:Y:S01]  /*11150*/  S2UR UR5, SR_CgaCtaId ;  /* 0x00000000000579c3 */ /* 0x000e220000008800 */
[----:B------:R-:W-:Y:S01]  /*11160*/  UMOV UR4, 0x400 ;  /* 0x0000040000047882 */ /* 0x000fe20000000000 */
[----:B------:R-:W5:Y:S04]  /*11170*/  LD.E R0, desc[UR6][R36.64] ;  /* 0x0000000624007980 */ /* 0x000f68000c101900 */
[----:B------:R-:W2:Y:S04]  /*11180*/  LD.E R5, desc[UR6][R36.64+0x20] ;  /* 0x0000200624057980 */ /* 0x000ea8000c101900 */
[----:B------:R-:W3:Y:S04]  /*11190*/  LD.E R50, desc[UR6][R36.64+0x8c] ;  /* 0x00008c0624327980 */ /* 0x000ee8000c101900 */
[----:B------:R-:W4:Y:S01]  /*111a0*/  LD.E R62, desc[UR6][R36.64+0xfc] ;  /* 0x0000fc06243e7980 */ /* 0x000f22000c101900 */
[----:B0-----:R-:W-:-:S09]  /*111b0*/  ULEA UR4, UR5, UR4, 0x18 ;  /* 0x0000000405047291 */ /* 0x001fd2000f8ec0ff */
[----:B------:R-:W0:Y:S04]  /*111c0*/  LDS.64 R2, [UR4+0x10] ;  /* 0x00001004ff027984 */ /* 0x000e280008000a00 */
[----:B0-----:R-:W5:Y:S02]  /*111d0*/  LD.E R63, desc[UR6][R2.64] ;  /* 0x00000006023f7980 */ /* 0x001f64000c101900 */
[----:B-----5:R-:W-:Y:S02]  /*111e0*/  FADD R63, R63, R0 ;  /* 0x000000003f3f7221 */ /* 0x020fe40000000000 */
[----:B------:R-:W5:Y:S04]  /*111f0*/  LD.E R0, desc[UR6][R36.64+0x4] ;  /* 0x0000040624007980 */ /* 0x000f68000c101900 */
[----:B------:R0:W-:Y:S04]  /*11200*/  ST.E desc[UR6][R36.64], R63 ;  /* 0x0000003f24007985 */ /* 0x0001e8000c101906 */
[----:B------:R-:W5:Y:S02]  /*11210*/  LD.E R65, desc[UR6][R2.64+0x4] ;  /* 0x0000040602417980 */ /* 0x000f64000c101900 */
[----:B-----5:R-:W-:-:S02]  /*11220*/  FADD R65, R65, R0 ;  /* 0x0000000041417221 */ /* 0x020fc40000000000 */
        /* <DEDUP_REMOVED lines=23> */
[----:B-----5:R-:W-:-:S05]  /*113a0*/  FADD R77, R77, R0 ;  /* 0x000000004d4d7221 */ /* 0x020fca0000000000 */
[----:B------:R0:W-:Y:S04]  /*113b0*/  ST.E desc[UR6][R36.64+0x1c], R77 ;  /* 0x00001c4d24007985 */ /* 0x0001e8000c101906 */
[----:B------:R-:W2:Y:S02]  /*113c0*/  LD.E R0, desc[UR6][R2.64+0x20] ;  /* 0x0000200602007980 */ /* 0x000ea4000c101900 */
[----:B--2---:R-:W-:Y:S02]  /*113d0*/  FADD R0, R0, R5 ;  /* 0x0000000500007221 */ /* 0x004fe40000000000 */
[----:B------:R-:W2:Y:S04]  /*113e0*/  LD.E R5, desc[UR6][R36.64+0x24] ;  /* 0x0000240624057980 */ /* 0x000ea8000c101900 */
[----:B------:R0:W-:Y:S04]  /*113f0*/  ST.E desc[UR6][R36.64+0x20], R0 ;  /* 0x0000200024007985 */ /* 0x0001e8000c101906 */
[----:B------:R-:W2:Y:S02]  /*11400*/  LD.E R4, desc[UR6][R2.64+0x24] ;  /* 0x0000240602047980 */ /* 0x000ea4000c101900 */
[----:B--2---:R-:W-:-:S02]  /*11410*/  FADD R4, R4, R5 ;  /* 0x0000000504047221 */ /* 0x004fc40000000000 */
        /* <DEDUP_REMOVED lines=99> */
[----:B--2---:R-:W-:-:S05]  /*11a50*/  FADD R46, R46, R5 ;  /* 0x000000052e2e7221 */ /* 0x004fca0000000000 */
[----:B------:R0:W-:Y:S04]  /*11a60*/  ST.E desc[UR6][R36.64+0x88], R46 ;  /* 0x0000882e24007985 */ /* 0x0001e8000c101906 */
[----:B------:R-:W3:Y:S02]  /*11a70*/  LD.E R5, desc[UR6][R2.64+0x8c] ;  /* 0x00008c0602057980 */ /* 0x000ee4000c101900 */
[----:B---3--:R-:W-:Y:S02]  /*11a80*/  FADD R5, R5, R50 ;  /* 0x0000003205057221 */ /* 0x008fe40000000000 */
[----:B------:R-:W2:Y:S04]  /*11a90*/  LD.E R50, desc[UR6][R36.64+0x90] ;  /* 0x0000900624327980 */ /* 0x000ea8000c101900 */
[----:B------:R0:W-:Y:S04]  /*11aa0*/  ST.E desc[UR6][R36.64+0x8c], R5 ;  /* 0x00008c0524007985 */ /* 0x0001e8000c101906 */
[----:B-1----:R-:W2:Y:S02]  /*11ab0*/  LD.E R7, desc[UR6][R2.64+0x90] ;  /* 0x0000900602077980 */ /* 0x002ea4000c101900 */
[----:B--2---:R-:W-:-:S02]  /*11ac0*/  FADD R7, R7, R50 ;  /* 0x0000003207077221 */ /* 0x004fc40000000000 */
[----:B------:R-:W2:Y:S04]  /*11ad0*/  LD.E R50, desc[UR6][R36.64+0x94] ;  /* 0x0000940624327980 */ /* 0x000ea8000c101900 */
[----:B------:R0:W-:Y:S04]  /*11ae0*/  ST.E desc[UR6][R36.64+0x90], R7 ;  /* 0x0000900724007985 */ /* 0x0001e8000c101906 */
[----:B------:R-:W2:Y:S02]  /*11af0*/  LD.E R9, desc[UR6][R2.64+0x94] ;  /* 0x0000940602097980 */ /* 0x000ea4000c101900 */
[----:B--2---:R-:W-:-:S02]  /*11b00*/  FADD R9, R9, R50 ;  /* 0x0000003209097221 */ /* 0x004fc40000000000 */
[----:B------:R-:W2:Y:S04]  /*11b10*/  LD.E R50, desc[UR6][R36.64+0x98] ;  /* 0x0000980624327980 */ /* 0x000ea8000c101900 */
[----:B------:R0:W-:Y:S04]  /*11b20*/  ST.E desc[UR6][R36.64+0x94], R9 ;  /* 0x0000940924007985 */ /* 0x0001e8000c101906 */
[----:B----4-:R-:W2:Y:S02]  /*11b30*/  LD.E R11, desc[UR6][R2.64+0x98] ;  /* 0x00009806020b7980 */ /* 0x010ea4000c101900 */
        /* <DEDUP_REMOVED lines=98> */
[----:B------:R-:W2:Y:S01]  /*12160*/  LD.E R50, desc[UR6][R2.64+0xfc] ;  /* 0x0000fc0602327980 */ /* 0x000ea2000c101900 */
[----:B------:R-:W-:Y:S01]  /*12170*/  ISETP.GE.U32.AND P0, PT, R6, 0x41, PT ;  /* 0x000000410600780c */ /* 0x000fe20003f06070 */
[----:B--2---:R-:W-:-:S05]  /*12180*/  FADD R50, R50, R62 ;  /* 0x0000003e32327221 */ /* 0x004fca0000000000 */
[----:B------:R0:W-:Y:S07]  /*12190*/  ST.E desc[UR6][R36.64+0xfc], R50 ;  /* 0x0000fc3224007985 */ /* 0x0001ee000c101906 */
[----:B------:R-:W-:Y:S05]  /*121a0*/  @!P0 BRA `(.L_x_19) ;  /* 0x000001c000d88947 */ /* 0x000fea0003800000 */
[----:B------:R-:W1:Y:S04]  /*121b0*/  LDS.64 R2, [UR4+0x18] ;  /* 0x00001804ff027984 */ /* 0x000e680008000a00 */
[----:B-1----:R-:W0:Y:S02]  /*121c0*/  LD.E R62, desc[UR6][R2.64] ;  /* 0x00000006023e7980 */ /* 0x002e24000c101900 */
[----:B0-----:R-:W-:-:S05]  /*121d0*/  FADD R63, R63, R62 ;  /* 0x0000003e3f3f7221 */ /* 0x001fca0000000000 */
        /* <DEDUP_REMOVED lines=990> */
[----:B------:R-:W-:Y:S04]  /*15fc0*/  ST.E desc[UR6][R36.64+0x14], R73 ;  /* 0x0000144924007985 */ /* 0x000fe8000c101906 */
[----:B------:R-:W5:Y:S02]  /*15fd0*/  LD.E R6, desc[UR6][R2.64+0x18] ;  /* 0x0000180602067980 */ /* 0x000f64000c101900 */
[----:B-----5:R-:W-:-:S05]  /*15fe0*/  FADD R75, R75, R6 ;  /* 0x000000064b4b7221 */ /* 0x020fca0000000000 */
[----:B------:R-:W-:Y:S04]  /*15ff0*/  ST.E desc[UR6][R36.64+0x18], R75 ;  /* 0x0000184b24007985 */ /* 0x000fe8000c101906 */
[----:B------:R-:W5:Y:S02]  /*16000*/  LD.E R6, desc[UR6][R2.64+0x1c] ;  /* 0x00001c0602067980 */ /* 0x000f64000c101900 */
[----:B-----5:R-:W-:-:S05]  /*16010*/  FADD R77, R77, R6 ;  /* 0x000000064d4d7221 */ /* 0x020fca0000000000 */
[----:B------:R-:W-:Y:S04]  /*16020*/  ST.E desc[UR6][R36.64+0x1c], R77 ;  /* 0x00001c4d24007985 */ /* 0x000fe8000c101906 */
        /* <DEDUP_REMOVED lines=68> */
[----:B------:R-:W-:Y:S04]  /*16470*/  ST.E desc[UR6][R36.64+0x78], R67 ;  /* 0x0000784324007985 */ /* 0x000fe8000c101906 */
[----:B---3--:R-:W2:Y:S02]  /*16480*/  LD.E R69, desc[UR6][R2.64+0x7c] ;  /* 0x00007c0602457980 */ /* 0x008ea4000c101900 */
[----:B--2---:R-:W-:-:S05]  /*16490*/  FADD R69, R54, R69 ;  /* 0x0000004536457221 */ /* 0x004fca0000000000 */
[----:B------:R-:W-:Y:S04]  /*164a0*/  ST.E desc[UR6][R36.64+0x7c], R69 ;  /* 0x00007c4524007985 */ /* 0x000fe8000c101906 */
[----:B----4-:R-:W2:Y:S02]  /*164b0*/  LD.E R71, desc[UR6][R2.64+0x80] ;  /* 0x0000800602477980 */ /* 0x010ea4000c101900 */
[----:B--2---:R-:W-:-:S05]  /*164c0*/  FADD R71, R52, R71 ;  /* 0x0000004734477221 */ /* 0x004fca0000000000 */
[----:B------:R-:W-:Y:S04]  /*164d0*/  ST.E desc[UR6][R36.64+0x80], R71 ;  /* 0x0000804724007985 */ /* 0x000fe8000c101906 */
[----:B0-----:R-:W2:Y:S02]  /*164e0*/  LD.E R63, desc[UR6][R2.64+0x84] ;  /* 0x00008406023f7980 */ /* 0x001ea4000c101900 */
[----:B--2---:R-:W-:-:S05]  /*164f0*/  FADD R63, R48, R63 ;  /* 0x0000003f303f7221 */ /* 0x004fca0000000000 */
[----:B------:R-:W-:Y:S04]  /*16500*/  ST.E desc[UR6][R36.64+0x84], R63 ;  /* 0x0000843f24007985 */ /* 0x000fe8000c101906 */
[----:B-1----:R-:W2:Y:S02]  /*16510*/  LD.E R65, desc[UR6][R2.64+0x88] ;  /* 0x0000880602417980 */ /* 0x002ea4000c101900 */
        /* <DEDUP_REMOVED lines=90> */
.L_x_2:
[----:B------:R-:W0:Y:S01]  /*16ac0*/  S2R R2, SR_TID.X ;  /* 0x0000000000027919 */ /* 0x000e220000002100 */
[----:B------:R-:W0:Y:S02]  /*16ad0*/  LDC.64 R38, c[0x0][0x380] ;  /* 0x0000e000ff267b82 */ /* 0x000e240000000a00 */
[----:B0-----:R-:W-:-:S05]  /*16ae0*/  IMAD.WIDE.U32 R38, R2, 0x8, R38 ;  /* 0x0000000802267825 */ /* 0x001fca00078e0026 */
[----:B------:R-:W2:Y:S04]  /*16af0*/  LDG.E.64.CONSTANT R36, desc[UR6][R38.64] ;  /* 0x0000000626247981 */ /* 0x000ea8000c1e9b00 */
[----:B------:R-:W3:Y:S04]  /*16b00*/  LDG.E.64.CONSTANT R8, desc[UR6][R38.64+0x800] ;  /* 0x0008000626087981 */ /* 0x000ee8000c1e9b00 */
[----:B--2---:R-:W2:Y:S04]  /*16b10*/  LD.E R0, desc[UR6][R36.64] ;  /* 0x0000000624007980 */ /* 0x004ea8000c101900 */
[----:B---3--:R-:W2:Y:S04]  /*16b20*/  LD.E R11, desc[UR6][R8.64] ;  /* 0x00000006080b7980 */ /* 0x008ea8000c101900 */
[----:B------:R-:W3:Y:S04]  /*16b30*/  LD.E R5, desc[UR6][R36.64+0xc] ;  /* 0x00000c0624057980 */ /* 0x000ee8000c101900 */
[----:B------:R-:W4:Y:S04]  /*16b40*/  LD.E R4, desc[UR6][R36.64+0x84] ;  /* 0x0000840624047980 */ /* 0x000f28000c101900 */
[----:B------:R-:W5:Y:S01]  /*16b50*/  LD.E R72, desc[UR6][R36.64+0xfc] ;  /* 0x0000fc0624487980 */ /* 0x000f62000c101900 */
[----:B--2---:R-:W-:-:S03]  /*16b60*/  FADD R11, R11, R0 ;  /* 0x000000000b0b7221 */ /* 0x004fc60000000000 */
        /* <DEDUP_REMOVED lines=11> */
[----:B------:R-:W3:Y:S04]  /*16c20*/  LD.E R5, desc[UR6][R36.64+0x10] ;  /* 0x0000100624057980 */ /* 0x000ee8000c101900 */
[----:B------:R2:W-:Y:S04]  /*16c30*/  ST.E desc[UR6][R36.64+0xc], R56 ;  /* 0x00000c3824007985 */ /* 0x0005e8000c101906 */
[----:B------:R-:W3:Y:S02]  /*16c40*/  LD.E R54, desc[UR6][R8.64+0x10] ;  /* 0x0000100608367980 */ /* 0x000ee4000c101900 */
[----:B---3--:R-:W-:-:S02]  /*16c50*/  FADD R54, R54, R5 ;  /* 0x0000000536367221 */ /* 0x008fc40000000000 */
        /* <DEDUP_REMOVED lines=111> */
[----:B---3--:R-:W-:-:S05]  /*17350*/  FADD R58, R58, R5 ;  /* 0x000000053a3a7221 */ /* 0x008fca0000000000 */
[----:B------:R3:W-:Y:S04]  /*17360*/  ST.E desc[UR6][R36.64+0x80], R58 ;  /* 0x0000803a24007985 */ /* 0x0007e8000c101906 */
[----:B------:R-:W4:Y:S02]  /*17370*/  LD.E R77, desc[UR6][R8.64+0x84] ;  /* 0x00008406084d7980 */ /* 0x000f24000c101900 */
[----:B----4-:R-:W-:Y:S02]  /*17380*/  FADD R77, R77, R4 ;  /* 0x000000044d4d7221 */ /* 0x010fe40000000000 */
[----:B------:R-:W4:Y:S04]  /*17390*/  LD.E R4, desc[UR6][R36.64+0x88] ;  /* 0x0000880624047980 */ /* 0x000f28000c101900 */
[----:B------:R3:W-:Y:S04]  /*173a0*/  ST.E desc[UR6][R36.64+0x84], R77 ;  /* 0x0000844d24007985 */ /* 0x0007e8000c101906 */
[----:B------:R-:W4:Y:S02]  /*173b0*/  LD.E R75, desc[UR6][R8.64+0x88] ;  /* 0x00008806084b7980 */ /* 0x000f24000c101900 */
[----:B----4-:R-:W-:-:S02]  /*173c0*/  FADD R75, R75, R4 ;  /* 0x000000044b4b7221 */ /* 0x010fc40000000000 */
        /* <DEDUP_REMOVED lines=112> */
[----:B------:R-:W4:Y:S04]  /*17ad0*/  LDG.E.64.CONSTANT R4, desc[UR6][R38.64+0x1000] ;  /* 0x0010000626047981 */ /* 0x000f28000c1e9b00 */
[----:B------:R3:W-:Y:S04]  /*17ae0*/  ST.E desc[UR6][R36.64+0xf8], R15 ;  /* 0x0000f80f24007985 */ /* 0x0007e8000c101906 */
[----:B------:R-:W5:Y:S02]  /*17af0*/  LD.E R13, desc[UR6][R8.64+0xfc] ;  /* 0x0000fc06080d7980 */ /* 0x000f64000c101900 */
[----:B-----5:R-:W-:-:S05]  /*17b00*/  FADD R13, R13, R72 ;  /* 0x000000480d0d7221 */ /* 0x020fca0000000000 */
[----:B------:R5:W-:Y:S04]  /*17b10*/  ST.E desc[UR6][R36.64+0xfc], R13 ;  /* 0x0000fc0d24007985 */ /* 0x000be8000c101906 */
[----:B----4-:R-:W0:Y:S02]  /*17b20*/  LD.E R72, desc[UR6][R4.64] ;  /* 0x0000000604487980 */ /* 0x010e24000c101900 */
[----:B0-----:R-:W-:-:S05]  /*17b30*/  FADD R11, R11, R72 ;  /* 0x000000480b0b7221 */ /* 0x001fca0000000000 */
[----:B------:R0:W-:Y:S04]  /*17b40*/  ST.E desc[UR6][R36.64], R11 ;  /* 0x0000000b24007985 */ /* 0x0001e8000c101906 */
[----:B------:R-:W1:Y:S02]  /*17b50*/  LD.E R72, desc[UR6][R4.64+0x4] ;  /* 0x0000040604487980 */ /* 0x000e64000c101900 */
[----:B-1----:R-:W-:-:S05]  /*17b60*/  FADD R7, R7, R72 ;  /* 0x0000004807077221 */ /* 0x002fca0000000000 */
[----:B------:R1:W-:Y:S04]  /*17b70*/  ST.E desc[UR6][R36.64+0x4], R7 ;  /* 0x0000040724007985 */ /* 0x0003e8000c101906 */
[----:B------:R-:W2:Y:S02]  /*17b80*/  LD.E R72, desc[UR6][R4.64+0x8] ;  /* 0x0000080604487980 */ /* 0x000ea4000c101900 */
[----:B--2---:R-:W-:-:S05]  /*17b90*/  FADD R3, R3, R72 ;  /* 0x0000004803037221 */ /* 0x004fca0000000000 */
[----:B------:R2:W-:Y:S04]  /*17ba0*/  ST.E desc[UR6][R36.64+0x8], R3 ;  /* 0x0000080324007985 */ /* 0x0005e8000c101906 */
[----:B------:R-:W4:Y:S02]  /*17bb0*/  LD.E R9, desc[UR6][R4.64+0xc] ;  /* 0x00000c0604097980 */ /* 0x000f24000c101900 */
        /* <DEDUP_REMOVED lines=177> */
[----:B--2---:R-:W-:Y:S02]  /*186d0*/  FADD R15, R15, R8 ;  /* 0x000000080f0f7221 */ /* 0x004fe40000000000 */
[----:B------:R-:W2:Y:S04]  /*186e0*/  LDG.E.64.CONSTANT R8, desc[UR6][R38.64+0x1800] ;  /* 0x0018000626087981 */ /* 0x000ea8000c1e9b00 */
[----:B------:R5:W-:Y:S04]  /*186f0*/  ST.E desc[UR6][R36.64+0xf8], R15 ;  /* 0x0000f80f24007985 */ /* 0x000be8000c101906 */
[----:B------:R-:W4:Y:S02]  /*18700*/  LD.E R72, desc[UR6][R4.64+0xfc] ;  /* 0x0000fc0604487980 */ /* 0x000f24000c101900 */
[----:B----4-:R-:W-:-:S05]  /*18710*/  FADD R13, R13, R72 ;  /* 0x000000480d0d7221 */ /* 0x010fca0000000000 */
[----:B------:R4:W-:Y:S04]  /*18720*/  ST.E desc[UR6][R36.64+0xfc], R13 ;  /* 0x0000fc0d24007985 */ /* 0x0009e8000c101906 */
[----:B--2---:R-:W0:Y:S02]  /*18730*/  LD.E R72, desc[UR6][R8.64] ;  /* 0x0000000608487980 */ /* 0x004e24000c101900 */
        /* <DEDUP_REMOVED lines=76> */
[----:B------:R-:W-:Y:S04]  /*18c00*/  ST.E desc[UR6][R36.64+0x64], R70 ;  /* 0x0000644624007985 */ /* 0x000fe8000c101906 */
        /* <DEDUP_REMOVED lines=109> */
[----:B-----5:R-:W-:Y:S02]  /*192e0*/  FADD R15, R15, R4 ;  /* 0x000000040f0f7221 */ /* 0x020fe40000000000 */
[----:B------:R-:W5:Y:S04]  /*192f0*/  LDG.E.64.CONSTANT R4, desc[UR6][R38.64+0x2000] ;  /* 0x0020000626047981 */ /* 0x000f68000c1e9b00 */
[----:B------:R3:W-:Y:S04]  /*19300*/  ST.E desc[UR6][R36.64+0xf8], R15 ;  /* 0x0000f80f24007985 */ /* 0x0007e8000c101906 */
[----:B------:R-:W4:Y:S02]  /*19310*/  LD.E R72, desc[UR6][R8.64+0xfc] ;  /* 0x0000fc0608487980 */ /* 0x000f24000c101900 */
[----:B----4-:R-:W-:-:S05]  /*19320*/  FADD R13, R13, R72 ;  /* 0x000000480d0d7221 */ /* 0x010fca0000000000 */
[----:B------:R4:W-:Y:S04]  /*19330*/  ST.E desc[UR6][R36.64+0xfc], R13 ;  /* 0x0000fc0d24007985 */ /* 0x0009e8000c101906 */
[----:B-----5:R-:W0:Y:S02]  /*19340*/  LD.E R72, desc[UR6][R4.64] ;  /* 0x0000000604487980 */ /* 0x020e24000c101900 */
[----:B0-----:R-:W-:-:S05]  /*19350*/  FADD R11, R11, R72 ;  /* 0x000000480b0b7221 */ /* 0x001fca0000000000 */
[----:B------:R0:W-:Y:S04]  /*19360*/  ST.E desc[UR6][R36.64], R11 ;  /* 0x0000000b24007985 */ /* 0x0001e8000c101906 */
[----:B------:R-:W1:Y:S02]  /*19370*/  LD.E R72, desc[UR6][R4.64+0x4] ;  /* 0x0000040604487980 */ /* 0x000e64000c101900 */
[----:B-1----:R-:W-:-:S05]  /*19380*/  FADD R7, R7, R72 ;  /* 0x0000004807077221 */ /* 0x002fca0000000000 */
[----:B------:R1:W-:Y:S04]  /*19390*/  ST.E desc[UR6][R36.64+0x4], R7 ;  /* 0x0000040724007985 */ /* 0x0003e8000c101906 */
[----:B------:R-:W5:Y:S02]  /*193a0*/  LD.E R72, desc[UR6][R4.64+0x8] ;  /* 0x0000080604487980 */ /* 0x000f64000c101900 */
[----:B-----5:R-:W-:-:S05]  /*193b0*/  FADD R3, R3, R72 ;  /* 0x0000004803037221 */ /* 0x020fca0000000000 */
[----:B------:R5:W-:Y:S04]  /*193c0*/  ST.E desc[UR6][R36.64+0x8], R3 ;  /* 0x0000080324007985 */ /* 0x000be8000c101906 */
[----:B------:R-:W2:Y:S02]  /*193d0*/  LD.E R9, desc[UR6][R4.64+0xc] ;  /* 0x00000c0604097980 */ /* 0x000ea4000c101900 */
[----:B--2---:R-:W-:-:S05]  /*193e0*/  FADD R56, R56, R9 ;  /* 0x0000000938387221 */ /* 0x004fca0000000000 */
[----:B------:R-:W-:Y:S04]  /*193f0*/  ST.E desc[UR6][R36.64+0xc], R56 ;  /* 0x00000c3824007985 */ /* 0x000fe8000c101906 */
        /* <DEDUP_REMOVED lines=175> */
[----:B---3--:R-:W-:Y:S02]  /*19ef0*/  FADD R15, R15, R58 ;  /* 0x0000003a0f0f7221 */ /* 0x008fe40000000000 */
[----:B------:R-:W3:Y:S04]  /*19f00*/  LDG.E.64.CONSTANT R58, desc[UR6][R38.64+0x2800] ;  /* 0x00280006263a7981 */ /* 0x000ee8000c1e9b00 */
[----:B------:R2:W-:Y:S04]  /*19f10*/  ST.E desc[UR6][R36.64+0xf8], R15 ;  /* 0x0000f80f24007985 */ /* 0x0005e8000c101906 */
[----:B------:R-:W4:Y:S02]  /*19f20*/  LD.E R72, desc[UR6][R4.64+0xfc] ;  /* 0x0000fc0604487980 */ /* 0x000f24000c101900 */
[----:B----4-:R-:W-:-:S05]  /*19f30*/  FADD R13, R13, R72 ;  /* 0x000000480d0d7221 */ /* 0x010fca0000000000 */
[----:B------:R4:W-:Y:S04]  /*19f40*/  ST.E desc[UR6][R36.64+0xfc], R13 ;  /* 0x0000fc0d24007985 */ /* 0x0009e8000c101906 */
[----:B---3--:R-:W0:Y:S02]  /*19f50*/  LD.E R72, desc[UR6][R58.64] ;  /* 0x000000063a487980 */ /* 0x008e24000c101900 */
[----:B0-----:R-:W-:-:S05]  /*19f60*/  FADD R11, R11, R72 ;  /* 0x000000480b0b7221 */ /* 0x001fca0000000000 */
[----:B------:R0:W-:Y:S04]  /*19f70*/  ST.E desc[UR6][R36.64], R11 ;  /* 0x0000000b24007985 */ /* 0x0001e8000c101906 */
[----:B------:R-:W1:Y:S02]  /*19f80*/  LD.E R72, desc[UR6][R58.64+0x4] ;  /* 0x000004063a487980 */ /* 0x000e64000c101900 */
[----:B-1----:R-:W-:-:S05]  /*19f90*/  FADD R7, R7, R72 ;  /* 0x0000004807077221 */ /* 0x002fca0000000000 */
        /* <DEDUP_REMOVED lines=182> */
[----:B----4-:R-:W-:Y:S02]  /*1ab00*/  FADD R15, R15, R56 ;  /* 0x000000380f0f7221 */ /* 0x010fe40000000000 */
[----:B------:R-:W4:Y:S04]  /*1ab10*/  LDG.E.64.CONSTANT R56, desc[UR6][R38.64+0x3000] ;  /* 0x0030000626387981 */ /* 0x000f28000c1e9b00 */
[----:B------:R2:W-:Y:S04]  /*1ab20*/  ST.E desc[UR6][R36.64+0xf8], R15 ;  /* 0x0000f80f24007985 */ /* 0x0005e8000c101906 */
[----:B------:R-:W3:Y:S02]  /*1ab30*/  LD.E R72, desc[UR6][R58.64+0xfc] ;  /* 0x0000fc063a487980 */ /* 0x000ee4000c101900 */
[----:B---3--:R-:W-:-:S05]  /*1ab40*/  FADD R13, R13, R72 ;  /* 0x000000480d0d7221 */ /* 0x008fca0000000000 */
[----:B------:R3:W-:Y:S04]  /*1ab50*/  ST.E desc[UR6][R36.64+0xfc], R13 ;  /* 0x0000fc0d24007985 */ /* 0x0007e8000c101906 */
[----:B----4-:R-:W0:Y:S02]  /*1ab60*/  LD.E R72, desc[UR6][R56.64] ;  /* 0x0000000638487980 */ /* 0x010e24000c101900 */
[----:B0-----:R-:W-:-:S05]  /*1ab70*/  FADD R11, R11, R72 ;  /* 0x000000480b0b7221 */ /* 0x001fca0000000000 */
[----:B------:R0:W-:Y:S04]  /*1ab80*/  ST.E desc[UR6][R36.64], R11 ;  /* 0x0000000b24007985 */ /* 0x0001e8000c101906 */
[----:B------:R-:W1:Y:S02]  /*1ab90*/  LD.E R72, desc[UR6][R56.64+0x4] ;  /* 0x0000040638487980 */ /* 0x000e64000c101900 */
[----:B-1----:R-:W-:-:S05]  /*1aba0*/  FADD R7, R7, R72 ;  /* 0x0000004807077221 */ /* 0x002fca0000000000 */
        /* <DEDUP_REMOVED lines=12> */
[----:B------:R-:W-:Y:S04]  /*1ac70*/  ST.E desc[UR6][R36.64+0x14], R52 ;  /* 0x0000143424007985 */ /* 0x000fe8000c101906 */
        /* <DEDUP_REMOVED lines=169> */
[----:B---3--:R-:W-:Y:S02]  /*1b710*/  FADD R15, R15, R54 ;  /* 0x000000360f0f7221 */ /* 0x008fe40000000000 */
[----:B------:R-:W3:Y:S04]  /*1b720*/  LDG.E.64.CONSTANT R54, desc[UR6][R38.64+0x3800] ;  /* 0x0038000626367981 */ /* 0x000ee8000c1e9b00 */
[----:B------:R-:W-:Y:S04]  /*1b730*/  ST.E desc[UR6][R36.64+0xf8], R15 ;  /* 0x0000f80f24007985 */ /* 0x000fe8000c101906 */
[----:B------:R-:W4:Y:S02]  /*1b740*/  LD.E R72, desc[UR6][R56.64+0xfc] ;  /* 0x0000fc0638487980 */ /* 0x000f24000c101900 */
[----:B----4-:R-:W-:-:S05]  /*1b750*/  FADD R13, R13, R72 ;  /* 0x000000480d0d7221 */ /* 0x010fca0000000000 */
[----:B------:R-:W-:Y:S04]  /*1b760*/  ST.E desc[UR6][R36.64+0xfc], R13 ;  /* 0x0000fc0d24007985 */ /* 0x000fe8000c101906 */
        /* <DEDUP_REMOVED lines=15> */
[----:B0-----:R-:W2:Y:S02]  /*1b860*/  LD.E R11, desc[UR6][R54.64+0x14] ;  /* 0x00001406360b7980 */ /* 0x001ea4000c101900 */
[----:B--2---:R-:W-:-:S05]  /*1b870*/  FADD R11, R52, R11 ;  /* 0x0000000b340b7221 */ /* 0x004fca0000000000 */
[----:B------:R0:W-:Y:S04]  /*1b880*/  ST.E desc[UR6][R36.64+0x14], R11 ;  /* 0x0000140b24007985 */ /* 0x0001e8000c101906 */
[----:B-1----:R-:W2:Y:S02]  /*1b890*/  LD.E R7, desc[UR6][R54.64+0x18] ;  /* 0x0000180636077980 */ /* 0x002ea4000c101900 */
[----:B--2---:R-:W-:-:S05]  /*1b8a0*/  FADD R7, R50, R7 ;  /* 0x0000000732077221 */ /* 0x004fca0000000000 */
[----:B------:R1:W-:Y:S04]  /*1b8b0*/  ST.E desc[UR6][R36.64+0x18], R7 ;  /* 0x0000180724007985 */ /* 0x0003e8000c101906 */
[----:B---3--:R-:W2:Y:S02]  /*1b8c0*/  LD.E R3, desc[UR6][R54.64+0x1c] ;  /* 0x00001c0636037980 */ /* 0x008ea4000c101900 */
[----:B--2---:R-:W-:-:S05]  /*1b8d0*/  FADD R3, R48, R3 ;  /* 0x0000000330037221 */ /* 0x004fca0000000000 */
[----:B------:R2:W-:Y:S04]  /*1b8e0*/  ST.E desc[UR6][R36.64+0x1c], R3 ;  /* 0x00001c0324007985 */ /* 0x0005e8000c101906 */
[----:B----4-:R-:W3:Y:S02]  /*1b8f0*/  LD.E R5, desc[UR6][R54.64+0x20] ;  /* 0x0000200636057980 */ /* 0x010ee4000c101900 */
        /* <DEDUP_REMOVED lines=56> */
[----:B------:R-:W4:Y:S02]  /*1bc80*/  LD.E R0, desc[UR6][R54.64+0x6c] ;  /* 0x00006c0636007980 */ /* 0x000f24000c101900 */
        /* <DEDUP_REMOVED lines=8> */
[----:B0-----:R-:W5:Y:S02]  /*1bd10*/  LD.E R11, desc[UR6][R54.64+0x78] ;  /* 0x00007806360b7980 */ /* 0x001f64000c101900 */
[----:B-----5:R-:W-:-:S05]  /*1bd20*/  FADD R11, R64, R11 ;  /* 0x0000000b400b7221 */ /* 0x020fca0000000000 */
[----:B------:R-:W-:Y:S04]  /*1bd30*/  ST.E desc[UR6][R36.64+0x78], R11 ;  /* 0x0000780b24007985 */ /* 0x000fe8000c101906 */
[----:B-1----:R-:W5:Y:S02]  /*1bd40*/  LD.E R7, desc[UR6][R54.64+0x7c] ;  /* 0x00007c0636077980 */ /* 0x002f64000c101900 */
[----:B-----5:R-:W-:-:S05]  /*1bd50*/  FADD R7, R66, R7 ;  /* 0x0000000742077221 */ /* 0x020fca0000000000 */
[----:B------:R0:W-:Y:S04]  /*1bd60*/  ST.E desc[UR6][R36.64+0x7c], R7 ;  /* 0x00007c0724007985 */ /* 0x0001e8000c101906 */
[----:B----4-:R-:W4:Y:S02]  /*1bd70*/  LD.E R9, desc[UR6][R54.64+0x80] ;  /* 0x0000800636097980 */ /* 0x010f24000c101900 */
        /* <DEDUP_REMOVED lines=29> */
[----:B--2---:R-:W2:Y:S02]  /*1bf50*/  LD.E R3, desc[UR6][R54.64+0xa8] ;  /* 0x0000a80636037980 */ /* 0x004ea4000c101900 */
[----:B--2---:R-:W-:-:S05]  /*1bf60*/  FADD R3, R70, R3 ;  /* 0x0000000346037221 */ /* 0x004fca0000000000 */
[----:B------:R1:W-:Y:S04]  /*1bf70*/  ST.E desc[UR6][R36.64+0xa8], R3 ;  /* 0x0000a80324007985 */ /* 0x0003e8000c101906 */
[----:B---3--:R-:W2:Y:S02]  /*1bf80*/  LD.E R5, desc[UR6][R54.64+0xac] ;  /* 0x0000ac0636057980 */ /* 0x008ea4000c101900 */
[----:B--2---:R-:W-:-:S05]  /*1bf90*/  FADD R5, R4, R5 ;  /* 0x0000000504057221 */ /* 0x004fca0000000000 */
[----:B------:R2:W-:Y:S04]  /*1bfa0*/  ST.E desc[UR6][R36.64+0xac], R5 ;  /* 0x0000ac0524007985 */ /* 0x0005e8000c101906 */
[----:B0-----:R-:W3:Y:S02]  /*1bfb0*/  LD.E R7, desc[UR6][R54.64+0xb0] ;  /* 0x0000b00636077980 */ /* 0x001ee4000c101900 */
[----:B---3--:R-:W-:-:S05]  /*1bfc0*/  FADD R7, R58, R7 ;  /* 0x000000073a077221 */ /* 0x008fca0000000000 */
[----:B------:R2:W-:Y:S04]  /*1bfd0*/  ST.E desc[UR6][R36.64+0xb0], R7 ;  /* 0x0000b00724007985 */ /* 0x0005e8000c101906 */
[----:B------:R-:W3:Y:S02]  /*1bfe0*/  LD.E R0, desc[UR6][R54.64+0xb4] ;  /* 0x0000b40636007980 */ /* 0x000ee4000c101900 */
        /* <DEDUP_REMOVED lines=53> */
[----:B------:R-:W3:Y:S01]  /*1c340*/  LD.E R0, desc[UR6][R54.64+0xfc] ;  /* 0x0000fc0636007980 */ /* 0x000ee2000c101900 */
[----:B------:R-:W-:Y:S01]  /*1c350*/  ISETP.GE.U32.AND P0, PT, R6, 0x1000, PT ;  /* 0x000010000600780c */ /* 0x000fe20003f06070 */
[----:B-1----:R-:W-:Y:S02]  /*1c360*/  HFMA2 R3, -RZ, RZ, 0, 0.0001220703125 ;  /* 0x00000800ff037431 */ /* 0x002fe400000001ff */
[----:B---3--:R-:W-:-:S05]  /*1c370*/  FADD R13, R13, R0 ;  /* 0x000000000d0d7221 */ /* 0x008fca0000000000 */
[----:B------:R2:W-:Y:S05]  /*1c380*/  ST.E desc[UR6][R36.64+0xfc], R13 ;  /* 0x0000fc0d24007985 */ /* 0x0005ea000c101906 */
[----:B------:R-:W-:Y:S05]  /*1c390*/  @!P0 BRA `(.L_x_30) ;  /* 0x00000064004c8947 */ /* 0x000fea0003800000 */
[----:B------:R-:W0:Y:S01]  /*1c3a0*/  LDC R4, c[0x0][0x390] ;  /* 0x0000e400ff047b82 */ /* 0x000e220000000800 */
[----:B------:R-:W-:Y:S02]  /*1c3b0*/  IADD3 R0, PT, PT, R6, -0x800, RZ ;  /* 0xfffff80006007810 */ /* 0x000fe40007ffe0ff */
[----:B------:R-:W-:-:S07]  /*1c3c0*/  MOV R3, 0x800 ;  /* 0x0000080000037802 */ /* 0x000fce0000000f00 */
.L_x_32:
[----:B--2---:R-:W-:Y:S01]  /*1c3d0*/  IMAD.WIDE R40, R3, 0x8, R38 ;  /* 0x0000000803287825 */ /* 0x004fe200078e0226 */
[----:B------:R-:W2:Y:S04]  /*1c3e0*/  LD.E R5, desc[UR6][R36.64] ;  /* 0x0000000624057980 */ /* 0x000ea8000c101900 */
[----:B------:R-:W3:Y:S04]  /*1c3f0*/  LDG.E.64.CONSTANT R42, desc[UR6][R40.64] ;  /* 0x00000006282a7981 */ /* 0x000ee8000c1e9b00 */
[----:B------:R-:W4:Y:S04]  /*1c400*/  LD.E R8, desc[UR6][R36.64+0x4] ;  /* 0x0000040624087980 */ /* 0x000f28000c101900 */
[----:B------:R-:W5:Y:S04]  /*1c410*/  LD.E R10, desc[UR6][R36.64+0xc] ;  /* 0x00000c06240a7980 */ /* 0x000f68000c101900 */
        /* <DEDUP_REMOVED lines=13> */
[----:B---3--:R-:W2:Y:S02]  /*1c4f0*/  LD.E R6, desc[UR6][R42.64] ;  /* 0x000000062a067980 */ /* 0x008ea4000c101900 */
[----:B--2---:R-:W-:-:S02]  /*1c500*/  FADD R6, R6, R5 ;  /* 0x0000000506067221 */ /* 0x004fc40000000000 */
[----:B------:R-:W2:Y:S04]  /*1c510*/  LD.E R5, desc[UR6][R36.64+0x8] ;  /* 0x0000080624057980 */ /* 0x000ea8000c101900 */
[----:B------:R1:W-:Y:S04]  /*1c520*/  ST.E desc[UR6][R36.64], R6 ;  /* 0x0000000624007985 */ /* 0x0003e8000c101906 */
[----:B------:R-:W4:Y:S02]  /*1c530*/  LD.E R7, desc[UR6][R42.64+0x4] ;  /* 0x000004062a077980 */ /* 0x000f24000c101900 */
[----:B----4-:R-:W-:-:S05]  /*1c540*/  FADD R7, R7, R8 ;  /* 0x0000000807077221 */ /* 0x010fca0000000000 */
[----:B------:R3:W-:Y:S04]  /*1c550*/  ST.E desc[UR6][R36.64+0x4], R7 ;  /* 0x0000040724007985 */ /* 0x0007e8000c101906 */
[----:B------:R-:W2:Y:S02]  /*1c560*/  LD.E R8, desc[UR6][R42.64+0x8] ;  /* 0x000008062a087980 */ /* 0x000ea4000c101900 */
[----:B--2---:R-:W-:Y:S02]  /*1c570*/  FADD R8, R8, R5 ;  /* 0x0000000508087221 */ /* 0x004fe40000000000 */
[----:B------:R-:W2:Y:S04]  /*1c580*/  LD.E R5, desc[UR6][R36.64+0x10] ;  /* 0x0000100624057980 */ /* 0x000ea8000c101900 */
        /* <DEDUP_REMOVED lines=8> */
[----:B------:R-:W3:Y:S02]  /*1c610*/  LD.E R11, desc[UR6][R42.64+0x14] ;  /* 0x000014062a0b7980 */ /* 0x000ee4000c101900 */
[----:B---3--:R-:W-:-:S05]  /*1c620*/  FADD R11, R11, R12 ;  /* 0x0000000c0b0b7221 */ /* 0x008fca0000000000 */
[----:B------:R3:W-:Y:S04]  /*1c630*/  ST.E desc[UR6][R36.64+0x14], R11 ;  /* 0x0000140b24007985 */ /* 0x0007e8000c101906 */
[----:B------:R-:W2:Y:S02]  /*1c640*/  LD.E R12, desc[UR6][R42.64+0x18] ;  /* 0x000018062a0c7980 */ /* 0x000ea4000c101900 */
[----:B--2---:R-:W-:Y:S02]  /*1c650*/  FADD R12, R12, R5 ;  /* 0x000000050c0c7221 */ /* 0x004fe40000000000 */
        /* <DEDUP_REMOVED lines=214> */
[----:B------:R-:W2:Y:S04]  /*1d3c0*/  LD.E R76, desc[UR6][R42.64+0xfc] ;  /* 0x0000fc062a4c7980 */ /* 0x000ea8000c101900 */
[----:B------:R-:W4:Y:S01]  /*1d3d0*/  LDG.E.64.CONSTANT R42, desc[UR6][R40.64+0x800] ;  /* 0x00080006282a7981 */ /* 0x000f22000c1e9b00 */
[----:B--2---:R-:W-:-:S05]  /*1d3e0*/  FADD R5, R76, R5 ;  /* 0x000000054c057221 */ /* 0x004fca0000000000 */
[----:B------:R2:W-:Y:S04]  /*1d3f0*/  ST.E desc[UR6][R36.64+0xfc], R5 ;  /* 0x0000fc0524007985 */ /* 0x0005e8000c101906 */
[----:B----4-:R-:W1:Y:S02]  /*1d400*/  LD.E R76, desc[UR6][R42.64] ;  /* 0x000000062a4c7980 */ /* 0x010e64000c101900 */
        /* <DEDUP_REMOVED lines=8> */
[----:B------:R-:W3:Y:S02]  /*1d490*/  LD.E R76, desc[UR6][R42.64+0xc] ;  /* 0x00000c062a4c7980 */ /* 0x000ee4000c101900 */
[----:B---3--:R-:W-:-:S05]  /*1d4a0*/  FADD R9, R9, R76 ;  /* 0x0000004c09097221 */ /* 0x008fca0000000000 */
[----:B------:R3:W-:Y:S04]  /*1d4b0*/  ST.E desc[UR6][R36.64+0xc], R9 ;  /* 0x00000c0924007985 */ /* 0x0007e8000c101906 */
[----:B------:R-:W0:Y:S02]  /*1d4c0*/  LD.E R76, desc[UR6][R42.64+0x10] ;  /* 0x000010062a4c7980 */ /* 0x000e24000c101900 */
[----:B0-----:R-:W-:-:S05]  /*1d4d0*/  FADD R10, R10, R76 ;  /* 0x0000004c0a0a7221 */ /* 0x001fca0000000000 */
[----:B------:R0:W-:Y:S04]  /*1d4e0*/  ST.E desc[UR6][R36.64+0x10], R10 ;  /* 0x0000100a24007985 */ /* 0x0001e8000c101906 */
[----:B------:R-:W2:Y:S02]  /*1d4f0*/  LD.E R76, desc[UR6][R42.64+0x14] ;  /* 0x000014062a4c7980 */ /* 0x000ea4000c101900 */
[----:B--2---:R-:W-:-:S05]  /*1d500*/  FADD R11, R11, R76 ;  /* 0x0000004c0b0b7221 */ /* 0x004fca0000000000 */
        /* <DEDUP_REMOVED lines=172> */
[----:B------:R-:W5:Y:S04]  /*1dfd0*/  LD.E R76, desc[UR6][R42.64+0xfc] ;  /* 0x0000fc062a4c7980 */ /* 0x000f68000c101900 */
[----:B------:R-:W3:Y:S01]  /*1dfe0*/  LDG.E.64.CONSTANT R42, desc[UR6][R40.64+0x1000] ;  /* 0x00100006282a7981 */ /* 0x000ee2000c1e9b00 */
[----:B-----5:R-:W-:-:S05]  /*1dff0*/  FADD R5, R5, R76 ;  /* 0x0000004c05057221 */ /* 0x020fca0000000000 */
[----:B------:R5:W-:Y:S04]  /*1e000*/  ST.E desc[UR6][R36.64+0xfc], R5 ;  /* 0x0000fc0524007985 */ /* 0x000be8000c101906 */
[----:B---3--:R-:W1:Y:S02]  /*1e010*/  LD.E R76, desc[UR6][R42.64] ;  /* 0x000000062a4c7980 */ /* 0x008e64000c101900 */
[----:B-1----:R-:W-:-:S05]  /*1e020*/  FADD R6, R6, R76 ;  /* 0x0000004c06067221 */ /* 0x002fca0000000000 */
        /* <DEDUP_REMOVED lines=10> */
[----:B------:R-:W0:Y:S02]  /*1e0d0*/  LD.E R76, desc[UR6][R42.64+0x10] ;  /* 0x000010062a4c7980 */ /* 0x000e24000c101900 */
[----:B0-----:R-:W-:-:S05]  /*1e0e0*/  FADD R10, R10, R76 ;  /* 0x0000004c0a0a7221 */ /* 0x001fca0000000000 */
        /* <DEDUP_REMOVED lines=755> */
[----:B------:R-:W3:Y:S04]  /*21020*/  LDG.E.64.CONSTANT R42, desc[UR6][R40.64+0x3000] ;  /* 0x00300006282a7981 */ /* 0x000ee8000c1e9b00 */
[----:B------:R-:W4:Y:S01]  /*21030*/  LDG.E.64.CONSTANT R40, desc[UR6][R40.64+0x3800] ;  /* 0x0038000628287981 */ /* 0x000f22000c1e9b00 */
        /* <DEDUP_REMOVED lines=10> */
[----:B------:R-:W-:Y:S04]  /*210e0*/  ST.E desc[UR6][R36.64+0x8], R8 ;  /* 0x0000080824007985 */ /* 0x000fe8000c101906 */
[----:B------:R-:W2:Y:S02]  /*210f0*/  LD.E R5, desc[UR6][R42.64+0xc] ;  /* 0x00000c062a057980 */ /* 0x000ea4000c101900 */
[----:B--2---:R-:W-:-:S05]  /*21100*/  FADD R9, R9, R5 ;  /* 0x0000000509097221 */ /* 0x004fca0000000000 */
[----:B------:R2:W-:Y:S04]  /*21110*/  ST.E desc[UR6][R36.64+0xc], R9 ;  /* 0x00000c0924007985 */ /* 0x0005e8000c101906 */
[----:B------:R-:W0:Y:S02]  /*21120*/  LD.E R5, desc[UR6][R42.64+0x10] ;  /* 0x000010062a057980 */ /* 0x000e24000c101900 */
[----:B0-----:R-:W-:-:S05]  /*21130*/  FADD R10, R10, R5 ;  /* 0x000000050a0a7221 */ /* 0x001fca0000000000 */
[----:B------:R-:W-:Y:S04]  /*21140*/  ST.E desc[UR6][R36.64+0x10], R10 ;  /* 0x0000100a24007985 */ /* 0x000fe8000c101906 */
[----:B------:R-:W5:Y:S02]  /*21150*/  LD.E R5, desc[UR6][R42.64+0x14] ;  /* 0x000014062a057980 */ /* 0x000f64000c101900 */
[----:B-----5:R-:W-:-:S05]  /*21160*/  FADD R11, R11, R5 ;  /* 0x000000050b0b7221 */ /* 0x020fca0000000000 */
        /* <DEDUP_REMOVED lines=172> */
[----:B----4-:R-:W4:Y:S02]  /*21c30*/  LD.E R74, desc[UR6][R42.64+0xfc] ;  /* 0x0000fc062a4a7980 */ /* 0x010f24000c101900 */
[----:B----4-:R-:W-:-:S05]  /*21c40*/  FADD R76, R76, R74 ;  /* 0x0000004a4c4c7221 */ /* 0x010fca0000000000 */
[----:B------:R-:W-:Y:S04]  /*21c50*/  ST.E desc[UR6][R36.64+0xfc], R76 ;  /* 0x0000fc4c24007985 */ /* 0x000fe8000c101906 */
[----:B------:R-:W4:Y:S02]  /*21c60*/  LD.E R74, desc[UR6][R40.64] ;  /* 0x00000006284a7980 */ /* 0x000f24000c101900 */
[----:B----4-:R-:W-:-:S05]  /*21c70*/  FADD R74, R6, R74 ;  /* 0x0000004a064a7221 */ /* 0x010fca0000000000 */
[----:B------:R-:W-:Y:S04]  /*21c80*/  ST.E desc[UR6][R36.64], R74 ;  /* 0x0000004a24007985 */ /* 0x000fe8000c101906 */
[----:B-1----:R-:W3:Y:S02]  /*21c90*/  LD.E R6, desc[UR6][R40.64+0x4] ;  /* 0x0000040628067980 */ /* 0x002ee4000c101900 */
[----:B---3--:R-:W-:-:S05]  /*21ca0*/  FADD R7, R7, R6 ;  /* 0x0000000607077221 */ /* 0x008fca0000000000 */
[----:B------:R1:W-:Y:S04]  /*21cb0*/  ST.E desc[UR6][R36.64+0x4], R7 ;  /* 0x0000040724007985 */ /* 0x0003e8000c101906 */
[----:B------:R-:W3:Y:S02]  /*21cc0*/  LD.E R6, desc[UR6][R40.64+0x8] ;  /* 0x0000080628067980 */ /* 0x000ee4000c101900 */
[----:B---3--:R-:W-:-:S05]  /*21cd0*/  FADD R43, R8, R6 ;  /* 0x00000006082b7221 */ /* 0x008fca0000000000 */
[----:B------:R-:W-:Y:S04]  /*21ce0*/  ST.E desc[UR6][R36.64+0x8], R43 ;  /* 0x0000082b24007985 */ /* 0x000fe8000c101906 */
[----:B------:R-:W2:Y:S02]  /*21cf0*/  LD.E R6, desc[UR6][R40.64+0xc] ;  /* 0x00000c0628067980 */ /* 0x000ea4000c101900 */
[----:B--2---:R-:W-:-:S05]  /*21d00*/  FADD R9, R9, R6 ;  /* 0x0000000609097221 */ /* 0x004fca0000000000 */
[----:B------:R2:W-:Y:S04]  /*21d10*/  ST.E desc[UR6][R36.64+0xc], R9 ;  /* 0x00000c0924007985 */ /* 0x0005e8000c101906 */
[----:B------:R-:W3:Y:S02]  /*21d20*/  LD.E R6, desc[UR6][R40.64+0x10] ;  /* 0x0000100628067980 */ /* 0x000ee4000c101900 */
[----:B---3--:R-:W-:-:S05]  /*21d30*/  FADD R6, R10, R6 ;  /* 0x000000060a067221 */ /* 0x008fca0000000000 */
[----:B------:R3:W-:Y:S04]  /*21d40*/  ST.E desc[UR6][R36.64+0x10], R6 ;  /* 0x0000100624007985 */ /* 0x0007e8000c101906 */
[----:B------:R-:W0:Y:S02]  /*21d50*/  LD.E R8, desc[UR6][R40.64+0x14] ;  /* 0x0000140628087980 */ /* 0x000e24000c101900 */
[----:B0-----:R-:W-:-:S05]  /*21d60*/  FADD R11, R11, R8 ;  /* 0x000000080b0b7221 */ /* 0x001fca0000000000 */
[----:B------:R0:W-:Y:S04]  /*21d70*/  ST.E desc[UR6][R36.64+0x14], R11 ;  /* 0x0000140b24007985 */ /* 0x0001e8000c101906 */
[----:B-1----:R-:W4:Y:S02]  /*21d80*/  LD.E R7, desc[UR6][R40.64+0x18] ;  /* 0x0000180628077980 */ /* 0x002f24000c101900 */
[----:B----4-:R-:W-:-:S05]  /*21d90*/  FADD R7, R12, R7 ;  /* 0x000000070c077221 */ /* 0x010fca0000000000 */
[----:B------:R1:W-:Y:S04]  /*21da0*/  ST.E desc[UR6][R36.64+0x18], R7 ;  /* 0x0000180724007985 */ /* 0x0003e8000c101906 */
[----:B------:R-:W4:Y:S02]  /*21db0*/  LD.E R8, desc[UR6][R40.64+0x1c] ;  /* 0x00001c0628087980 */ /* 0x000f24000c101900 */
[----:B----4-:R-:W-:-:S05]  /*21dc0*/  FADD R13, R13, R8 ;  /* 0x000000080d0d7221 */ /* 0x010fca0000000000 */
[----:B------:R-:W-:Y:S04]  /*21dd0*/  ST.E desc[UR6][R36.64+0x1c], R13 ;  /* 0x00001c0d24007985 */ /* 0x000fe8000c101906 */
[----:B--2---:R-:W2:Y:S02]  /*21de0*/  LD.E R9, desc[UR6][R40.64+0x20] ;  /* 0x0000200628097980 */ /* 0x004ea4000c101900 */
[----:B--2---:R-:W-:-:S05]  /*21df0*/  FADD R9, R14, R9 ;  /* 0x000000090e097221 */ /* 0x004fca0000000000 */
[----:B------:R2:W-:Y:S04]  /*21e00*/  ST.E desc[UR6][R36.64+0x20], R9 ;  /* 0x0000200924007985 */ /* 0x0005e8000c101906 */
[----:B---3--:R-:W3:Y:S02]  /*21e10*/  LD.E R6, desc[UR6][R40.64+0x24] ;  /* 0x0000240628067980 */ /* 0x008ee4000c101900 */
[----:B---3--:R-:W-:-:S05]  /*21e20*/  FADD R15, R15, R6 ;  /* 0x000000060f0f7221 */ /* 0x008fca0000000000 */
[----:B------:R-:W-:Y:S04]  /*21e30*/  ST.E desc[UR6][R36.64+0x24], R15 ;  /* 0x0000240f24007985 */ /* 0x000fe8000c101906 */
[----:B0-----:R-:W3:Y:S02]  /*21e40*/  LD.E R11, desc[UR6][R40.64+0x28] ;  /* 0x00002806280b7980 */ /* 0x001ee4000c101900 */
[----:B---3--:R-:W-:-:S05]  /*21e50*/  FADD R11, R16, R11 ;  /* 0x0000000b100b7221 */ /* 0x008fca0000000000 */
[----:B------:R0:W-:Y:S04]  /*21e60*/  ST.E desc[UR6][R36.64+0x28], R11 ;  /* 0x0000280b24007985 */ /* 0x0001e8000c101906 */
[----:B------:R-:W3:Y:S02]  /*21e70*/  LD.E R6, desc[UR6][R40.64+0x2c] ;  /* 0x00002c0628067980 */ /* 0x000ee4000c101900 */
[----:B---3--:R-:W-:-:S05]  /*21e80*/  FADD R17, R17, R6 ;  /* 0x0000000611117221 */ /* 0x008fca0000000000 */
[----:B------:R-:W-:Y:S04]  /*21e90*/  ST.E desc[UR6][R36.64+0x2c], R17 ;  /* 0x00002c1124007985 */ /* 0x000fe8000c101906 */
[----:B-1----:R-:W3:Y:S02]  /*21ea0*/  LD.E R7, desc[UR6][R40.64+0x30] ;  /* 0x0000300628077980 */ /* 0x002ee4000c101900 */
[----:B---3--:R-:W-:-:S05]  /*21eb0*/  FADD R7, R18, R7 ;  /* 0x0000000712077221 */ /* 0x008fca0000000000 */
[----:B------:R1:W-:Y:S04]  /*21ec0*/  ST.E desc[UR6][R36.64+0x30], R7 ;  /* 0x0000300724007985 */ /* 0x0003e8000c101906 */
[----:B------:R-:W3:Y:S02]  /*21ed0*/  LD.E R6, desc[UR6][R40.64+0x34] ;  /* 0x0000340628067980 */ /* 0x000ee4000c101900 */
[----:B---3--:R-:W-:-:S05]  /*21ee0*/  FADD R19, R19, R6 ;  /* 0x0000000613137221 */ /* 0x008fca0000000000 */
[----:B------:R-:W-:Y:S04]  /*21ef0*/  ST.E desc[UR6][R36.64+0x34], R19 ;  /* 0x0000341324007985 */ /* 0x000fe8000c101906 */
[----:B--2---:R-:W2:Y:S02]  /*21f00*/  LD.E R9, desc[UR6][R40.64+0x38] ;  /* 0x0000380628097980 */ /* 0x004ea4000c101900 */
[----:B--2---:R-:W-:-:S05]  /*21f10*/  FADD R9, R20, R9 ;  /* 0x0000000914097221 */ /* 0x004fca0000000000 */
[----:B------:R2:W-:Y:S04]  /*21f20*/  ST.E desc[UR6][R36.64+0x38], R9 ;  /* 0x0000380924007985 */ /* 0x0005e8000c101906 */
[----:B------:R-:W3:Y:S02]  /*21f30*/  LD.E R6, desc[UR6][R40.64+0x3c] ;  /* 0x00003c0628067980 */ /* 0x000ee4000c101900 */
        /* <DEDUP_REMOVED lines=95> */
[----:B-1----:R-:W3:Y:S02]  /*22530*/  LD.E R7, desc[UR6][R40.64+0xbc] ;  /* 0x0000bc0628077980 */ /* 0x002ee4000c101900 */
[----:B---3--:R-:W-:-:S05]  /*22540*/  FADD R7, R44, R7 ;  /* 0x000000072c077221 */ /* 0x008fca0000000000 */
[----:B------:R1:W-:Y:S04]  /*22550*/  ST.E desc[UR6][R36.64+0xbc], R7 ;  /* 0x0000bc0724007985 */ /* 0x0003e8000c101906 */
[----:B--2---:R-:W2:Y:S02]  /*22560*/  LD.E R9, desc[UR6][R40.64+0xc0] ;  /* 0x0000c00628097980 */ /* 0x004ea4000c101900 */
        /* <DEDUP_REMOVED lines=8> */
[----:B------:R-:W4:Y:S02]  /*225f0*/  LD.E R15, desc[UR6][R40.64+0xcc] ;  /* 0x0000cc06280f7980 */ /* 0x000f24000c101900 */
[----:B----4-:R-:W-:-:S05]  /*22600*/  FADD R15, R52, R15 ;  /* 0x0000000f340f7221 */ /* 0x010fca0000000000 */
[----:B------:R4:W-:Y:S04]  /*22610*/  ST.E desc[UR6][R36.64+0xcc], R15 ;  /* 0x0000cc0f24007985 */ /* 0x0009e8000c101906 */
[----:B-1----:R-:W5:Y:S02]  /*22620*/  LD.E R7, desc[UR6][R40.64+0xd0] ;  /* 0x0000d00628077980 */ /* 0x002f64000c101900 */
[----:B-----5:R-:W-:-:S05]  /*22630*/  FADD R7, R54, R7 ;  /* 0x0000000736077221 */ /* 0x020fca0000000000 */
[----:B------:R1:W-:Y:S04]  /*22640*/  ST.E desc[UR6][R36.64+0xd0], R7 ;  /* 0x0000d00724007985 */ /* 0x0003e8000c101906 */
[----:B--2---:R-:W2:Y:S02]  /*22650*/  LD.E R9, desc[UR6][R40.64+0xd4] ;  /* 0x0000d40628097980 */ /* 0x004ea4000c101900 */
[----:B--2---:R-:W-:-:S05]  /*22660*/  FADD R9, R56, R9 ;  /* 0x0000000938097221 */ /* 0x004fca0000000000 */
[----:B------:R2:W-:Y:S04]  /*22670*/  ST.E desc[UR6][R36.64+0xd4], R9 ;  /* 0x0000d40924007985 */ /* 0x0005e8000c101906 */
[----:B0-----:R-:W5:Y:S02]  /*22680*/  LD.E R11, desc[UR6][R40.64+0xd8] ;  /* 0x0000d806280b7980 */ /* 0x001f64000c101900 */
[----:B-----5:R-:W-:-:S05]  /*22690*/  FADD R11, R58, R11 ;  /* 0x0000000b3a0b7221 */ /* 0x020fca0000000000 */
[----:B------:R0:W-:Y:S04]  /*226a0*/  ST.E desc[UR6][R36.64+0xd8], R11 ;  /* 0x0000d80b24007985 */ /* 0x0001e8000c101906 */
[----:B---3--:R-:W3:Y:S02]  /*226b0*/  LD.E R13, desc[UR6][R40.64+0xdc] ;  /* 0x0000dc06280d7980 */ /* 0x008ee4000c101900 */
[----:B---3--:R-:W-:-:S05]  /*226c0*/  FADD R13, R60, R13 ;  /* 0x0000000d3c0d7221 */ /* 0x008fca0000000000 */
[----:B------:R3:W-:Y:S04]  /*226d0*/  ST.E desc[UR6][R36.64+0xdc], R13 ;  /* 0x0000dc0d24007985 */ /* 0x0007e8000c101906 */
[----:B----4-:R-:W4:Y:S02]  /*226e0*/  LD.E R15, desc[UR6][R40.64+0xe0] ;  /* 0x0000e006280f7980 */ /* 0x010f24000c101900 */
        /* <DEDUP_REMOVED lines=14> */
[----:B----4-:R-:W3:Y:S02]  /*227d0*/  LD.E R15, desc[UR6][R40.64+0xf4] ;  /* 0x0000f406280f7980 */ /* 0x010ee4000c101900 */
[----:B---3--:R-:W-:-:S05]  /*227e0*/  FADD R15, R72, R15 ;  /* 0x0000000f480f7221 */ /* 0x008fca0000000000 */
[----:B------:R2:W-:Y:S04]  /*227f0*/  ST.E desc[UR6][R36.64+0xf4], R15 ;  /* 0x0000f40f24007985 */ /* 0x0005e8000c101906 */
[----:B------:R-:W3:Y:S02]  /*22800*/  LD.E R6, desc[UR6][R40.64+0xf8] ;  /* 0x0000f80628067980 */ /* 0x000ee4000c101900 */
[----:B---3--:R-:W-:-:S05]  /*22810*/  FADD R5, R5, R6 ;  /* 0x0000000605057221 */ /* 0x008fca0000000000 */
[----:B------:R2:W-:Y:S04]  /*22820*/  ST.E desc[UR6][R36.64+0xf8], R5 ;  /* 0x0000f80524007985 */ /* 0x0005e8000c101906 */
[----:B-1----:R-:W3:Y:S01]  /*22830*/  LD.E R7, desc[UR6][R40.64+0xfc] ;  /* 0x0000fc0628077980 */ /* 0x002ee2000c101900 */
[----:B------:R-:W-:-:S04]  /*22840*/  MOV R6, R4 ;  /* 0x0000000400067202 */ /* 0x000fc80000000f00 */
[----:B------:R-:W-:-:S04]  /*22850*/  IADD3 R8, PT, PT, -R3, R6, RZ ;  /* 0x0000000603087210 */ /* 0x000fc80007ffe1ff */
[----:B------:R-:W-:Y:S01]  /*22860*/  ISETP.GE.AND P0, PT, R8, 0x800, PT ;  /* 0x000008000800780c */ /* 0x000fe20003f06270 */
[----:B---3--:R-:W-:-:S05]  /*22870*/  FADD R7, R76, R7 ;  /* 0x000000074c077221 */ /* 0x008fca0000000000 */
[----:B------:R2:W-:Y:S07]  /*22880*/  ST.E desc[UR6][R36.64+0xfc], R7 ;  /* 0x0000fc0724007985 */ /* 0x0005ee000c101906 */
[----:B------:R-:W-:Y:S05]  /*22890*/  @!P0 BRA `(.L_x_31) ;  /* 0x00000010004c8947 */ /* 0x000fea0003800000 */
[----:B------:R-:W-:-:S04]  /*228a0*/  IADD3 R3, PT, PT, R3, 0x800, RZ ;  /* 0x0000080003037810 */ /* 0x000fc80007ffe0ff */
[----:B------:R-:W-:-:S13]  /*228b0*/  ISETP.GT.AND P0, PT, R3, R0, PT ;  /* 0x000000000300720c */ /* 0x000fda0003f04270 */
[----:B------:R-:W-:Y:S05]  /*228c0*/  @!P0 BRA `(.L_x_32) ;  /* 0xffffff9800c08947 */ /* 0x000fea000383ffff */
.L_x_30:
[----:B------:R-:W-:-:S13]  /*228d0*/  ISETP.GE.AND P0, PT, R3, R6, PT ;  /* 0x000000060300720c */ /* 0x000fda0003f06270 */
[----:B------:R-:W-:Y:S05]  /*228e0*/  @P0 BRA `(.L_x_31) ;  /* 0x0000001000380947 */ /* 0x000fea0003800000 */
[----:B--2---:R-:W-:Y:S01]  /*228f0*/  IADD3 R9, PT, PT, -R3, R6, RZ ;  /* 0x0000000603097210 */ /* 0x004fe20007ffe1ff */
[----:B------:R-:W-:Y:S03]  /*22900*/  BSSY.RECONVERGENT B1, `(.L_x_31) ;  /* 0x000010c000017945 */ /* 0x000fe60003800200 */
[----:B------:R-:W-:-:S13]  /*22910*/  ISETP.GE.AND P0, PT, R2, R9, PT ;  /* 0x000000090200720c */ /* 0x000fda0003f06270 */
[----:B------:R-:W-:Y:S05]  /*22920*/  @P0 BRA `(.L_x_33) ;  /* 0x0000001000240947 */ /* 0x000fea0003800000 */
[----:B------:R-:W0:Y:S01]  /*22930*/  LDC.64 R4, c[0x0][0x380] ;  /* 0x0000e000ff047b82 */ /* 0x000e220000000a00 */
[----:B------:R-:W-:Y:S02]  /*22940*/  IADD3 R3, PT, PT, R2, R3, RZ ;  /* 0x0000000302037210 */ /* 0x000fe40007ffe0ff */
[----:B------:R-:W-:-:S07]  /*22950*/  MOV R0, R2 ;  /* 0x0000000200007202 */ /* 0x000fce0000000f00 */
.L_x_34:
[----:B0-----:R-:W-:Y:S01]  /*22960*/  IMAD.WIDE.U32 R6, R3, 0x8, R4 ;  /* 0x0000000803067825 */ /* 0x001fe200078e0004 */
[----:B-1----:R-:W2:Y:S04]  /*22970*/  LD.E R11, desc[UR6][R36.64] ;  /* 0x00000006240b7980 */ /* 0x002ea8000c101900 */
[----:B------:R-:W3:Y:S04]  /*22980*/  LD.E R13, desc[UR6][R36.64+0x4] ;  /* 0x00000406240d7980 */ /* 0x000ee8000c101900 */
[----:B------:R-:W4:Y:S04]  /*22990*/  LDG.E.64.CONSTANT R6, desc[UR6][R6.64] ;  /* 0x0000000606067981 */ /* 0x000f28000c1e9b00 */
[----:B------:R-:W5:Y:S04]  /*229a0*/  LD.E R15, desc[UR6][R36.64+0x8] ;  /* 0x00000806240f7980 */ /* 0x000f68000c101900 */
[----:B------:R-:W5:Y:S04]  /*229b0*/  LD.E R17, desc[UR6][R36.64+0xc] ;  /* 0x00000c0624117980 */ /* 0x000f68000c101900 */
[----:B----4-:R-:W2:Y:S02]  /*229c0*/  LD.E R8, desc[UR6][R6.64] ;  /* 0x0000000606087980 */ /* 0x010ea4000c101900 */
        /* <DEDUP_REMOVED lines=248> */
[----:B------:R-:W4:Y:S01]  /*23950*/  LD.E R8, desc[UR6][R6.64+0xfc] ;  /* 0x0000fc0606087980 */ /* 0x000f22000c101900 */
[----:B------:R-:W-:-:S04]  /*23960*/  IADD3 R0, PT, PT, R0, 0x100, RZ ;  /* 0x0000010000007810 */ /* 0x000fc80007ffe0ff */
[----:B------:R-:W-:Y:S02]  /*23970*/  ISETP.GE.AND P0, PT, R0, R9, PT ;  /* 0x000000090000720c */ /* 0x000fe40003f06270 */
[----:B------:R-:W-:Y:S01]  /*23980*/  IADD3 R3, PT, PT, R3, 0x100, RZ ;  /* 0x0000010003037810 */ /* 0x000fe20007ffe0ff */
[----:B----4-:R-:W-:-:S05]  /*23990*/  FADD R17, R8, R17 ;  /* 0x0000001108117221 */ /* 0x010fca0000000000 */
[----:B------:R1:W-:Y:S05]  /*239a0*/  ST.E desc[UR6][R36.64+0xfc], R17 ;  /* 0x0000fc1124007985 */ /* 0x0003ea000c101906 */
[----:B------:R-:W-:Y:S05]  /*239b0*/  @!P0 BRA `(.L_x_34) ;  /* 0xffffffec00e88947 */ /* 0x000fea000383ffff */
.L_x_33:
[----:B------:R-:W-:Y:S05]  /*239c0*/  BSYNC.RECONVERGENT B1 ;  /* 0x0000000000017941 */ /* 0x000fea0003800200 */
.L_x_31:
[----:B------:R-:W0:Y:S01]  /*239d0*/  S2R R6, SR_LANEID ;  /* 0x0000000000067919 */ /* 0x000e220000000000 */
[----:B------:R-:W-:Y:S01]  /*239e0*/  BSSY.RECONVERGENT B1, `(.L_x_35) ;  /* 0x0000109000017945 */ /* 0x000fe20003800200 */
[----:B------:R3:W4:Y:S04]  /*239f0*/  SHFL.DOWN PT, R4, R36, 0x1, 0x1f ;  /* 0x08201f0024047f89 */ /* 0x00072800000e0000 */
[----:B--2---:R3:W2:Y:S01]  /*23a00*/  SHFL.DOWN PT, R5, R37, 0x1, 0x1f ;  /* 0x08201f0025057f89 */ /* 0x0046a200000e0000 */
[C---:B0-----:R-:W-:Y:S02]  /*23a10*/  ISETP.GT.AND P0, PT, R6.reuse, 0x1e, PT ;  /* 0x0000001e0600780c */ /* 0x041fe40003f04270 */
        /* <DEDUP_REMOVED lines=8> */
[----:B------:R-:W4:Y:S04]  /*23aa0*/  LD.E R9, desc[UR6][R36.64+0x8] ;  /* 0x0000080624097980 */ /* 0x000f28000c101900 */
[----:B-1----:R-:W5:Y:S01]  /*23ab0*/  LD.E R11, desc[UR6][R36.64+0xc] ;  /* 0x00000c06240b7980 */ /* 0x002f62000c101900 */
        /* <DEDUP_REMOVED lines=251> */
.L_x_36:
[----:B------:R-:W-:Y:S05]  /*24a70*/  BSYNC.RECONVERGENT B1 ;  /* 0x0000000000017941 */ /* 0x000fea0003800200 */
.L_x_35:
[----:B------:R2:W3:Y:S01]  /*24a80*/  SHFL.DOWN PT, R4, R36, 0x2, 0x1f ;  /* 0x08401f0024047f89 */ /* 0x0004e200000e0000 */
[----:B------:R-:W-:Y:S03]  /*24a90*/  BSSY.RECONVERGENT B1, `(.L_x_37) ;  /* 0x0000103000017945 */ /* 0x000fe60003800200 */
[----:B------:R2:W4:Y:S01]  /*24aa0*/  SHFL.DOWN PT, R5, R37, 0x2, 0x1f ;  /* 0x08401f0025057f89 */ /* 0x00052200000e0000 */
[----:B------:R-:W-:Y:S05]  /*24ab0*/  @P1 BRA `(.L_x_38) ;  /* 0x0000001000001947 */ /* 0x000fea0003800000 */
[----:B0-----:R-:W5:Y:S04]  /*24ac0*/  LD.E R3, desc[UR6][R36.64] ;  /* 0x0000000624037980 */ /* 0x001f68000c101900 */
[----:B---34-:R-:W5:Y:S04]  /*24ad0*/  LD.E R0, desc[UR6][R4.64] ;  /* 0x0000000604007980 */ /* 0x018f68000c101900 */
[----:B------:R-:W3:Y:S04]  /*24ae0*/  LD.E R7, desc[UR6][R36.64+0x4] ;  /* 0x0000040624077980 */ /* 0x000ee8000c101900 */
[----:B------:R-:W4:Y:S04]  /*24af0*/  LD.E R9, desc[UR6][R36.64+0x8] ;  /* 0x0000080624097980 */ /* 0x000f28000c101900 */
[----:B-1----:R-:W2:Y:S01]  /*24b00*/  LD.E R11, desc[UR6][R36.64+0xc] ;  /* 0x00000c06240b7980 */ /* 0x002ea2000c101900 */
        /* <DEDUP_REMOVED lines=251> */
.L_x_38:
[----:B------:R-:W-:Y:S05]  /*25ac0*/  BSYNC.RECONVERGENT B1 ;  /* 0x0000000000017941 */ /* 0x000fea0003800200 */
.L_x_37:
[----:B---3--:R3:W0:Y:S01]  /*25ad0*/  SHFL.DOWN PT, R4, R36, 0x4, 0x1f ;  /* 0x08801f0024047f89 */ /* 0x00862200000e0000 */
[----:B------:R-:W-:Y:S03]  /*25ae0*/  BSSY.RECONVERGENT B1, `(.L_x_39) ;  /* 0x0000103000017945 */ /* 0x000fe60003800200 */
[----:B----4-:R3:W4:Y:S01]  /*25af0*/  SHFL.DOWN PT, R5, R37, 0x4, 0x1f ;  /* 0x08801f0025057f89 */ /* 0x01072200000e0000 */
[----:B------:R-:W-:Y:S05]  /*25b00*/  @P2 BRA `(.L_x_40) ;  /* 0x0000001000002947 */ /* 0x000fea0003800000 */
[----:B0-----:R-:W5:Y:S04]  /*25b10*/  LD.E R3, desc[UR6][R36.64] ;  /* 0x0000000624037980 */ /* 0x001f68000c101900 */
[----:B----4-:R-:W5:Y:S04]  /*25b20*/  LD.E R0, desc[UR6][R4.64] ;  /* 0x0000000604007980 */ /* 0x010f68000c101900 */
[----:B------:R-:W4:Y:S04]  /*25b30*/  LD.E R7, desc[UR6][R36.64+0x4] ;  /* 0x0000040624077980 */ /* 0x000f28000c101900 */
[----:B------:R-:W2:Y:S04]  /*25b40*/  LD.E R9, desc[UR6][R36.64+0x8] ;  /* 0x0000080624097980 */ /* 0x000ea8000c101900 */
[----:B-1----:R-:W3:Y:S01]  /*25b50*/  LD.E R11, desc[UR6][R36.64+0xc] ;  /* 0x00000c06240b7980 */ /* 0x002ee2000c101900 */
        /* <DEDUP_REMOVED lines=251> */
.L_x_40:
[----:B------:R-:W-:Y:S05]  /*26b10*/  BSYNC.RECONVERGENT B1 ;  /* 0x0000000000017941 */ /* 0x000fea0003800200 */
.L_x_39:
[----:B0-----:R0:W0:Y:S01]  /*26b20*/  SHFL.DOWN PT, R4, R36, 0x8, 0x1f ;  /* 0x09001f0024047f89 */ /* 0x00102200000e0000 */
[----:B------:R-:W-:Y:S03]  /*26b30*/  BSSY.RECONVERGENT B1, `(.L_x_41) ;  /* 0x0000103000017945 */ /* 0x000fe60003800200 */
[----:B----4-:R4:W0:Y:S01]  /*26b40*/  SHFL.DOWN PT, R5, R37, 0x8, 0x1f ;  /* 0x09001f0025057f89 */ /* 0x01082200000e0000 */
[----:B------:R-:W-:Y:S05]  /*26b50*/  @P3 BRA `(.L_x_42) ;  /* 0x0000001000003947 */ /* 0x000fea0003800000 */
[----:B------:R-:W5:Y:S04]  /*26b60*/  LD.E R3, desc[UR6][R36.64] ;  /* 0x0000000624037980 */ /* 0x000f68000c101900 */
[----:B0-----:R-:W5:Y:S04]  /*26b70*/  LD.E R0, desc[UR6][R4.64] ;  /* 0x0000000604007980 */ /* 0x001f68000c101900 */
[----:B------:R-:W2:Y:S04]  /*26b80*/  LD.E R7, desc[UR6][R36.64+0x4] ;  /* 0x0000040624077980 */ /* 0x000ea8000c101900 */
[----:B------:R-:W3:Y:S04]  /*26b90*/  LD.E R9, desc[UR6][R36.64+0x8] ;  /* 0x0000080624097980 */ /* 0x000ee8000c101900 */
[----:B-1----:R-:W4:Y:S01]  /*26ba0*/  LD.E R11, desc[UR6][R36.64+0xc] ;  /* 0x00000c06240b7980 */ /* 0x002f22000c101900 */
        /* <DEDUP_REMOVED lines=251> */
.L_x_42:
[----:B------:R-:W-:Y:S05]  /*27b60*/  BSYNC.RECONVERGENT B1 ;  /* 0x0000000000017941 */ /* 0x000fea0003800200 */
.L_x_41:
[----:B0-----:R0:W0:Y:S01]  /*27b70*/  SHFL.DOWN PT, R4, R36, 0x10, 0x1f ;  /* 0x0a001f0024047f89 */ /* 0x00102200000e0000 */
[----:B------:R-:W-:Y:S03]  /*27b80*/  BSSY.RECONVERGENT B1, `(.L_x_43) ;  /* 0x000010b000017945 */ /* 0x000fe60003800200 */
[----:B------:R0:W0:Y:S01]  /*27b90*/  SHFL.DOWN PT, R5, R37, 0x10, 0x1f ;  /* 0x0a001f0025057f89 */ /* 0x00002200000e0000 */
        /* <DEDUP_REMOVED lines=253> */
[----:B------:R-:W2:Y:S01]  /*28b70*/  @!P0 S2R R13, SR_CgaCtaId ;  /* 0x00000000000d8919 */ /* 0x000ea20000008800 */
[----:B---3--:R-:W-:-:S05]  /*28b80*/  FADD R9, R0, R9 ;  /* 0x0000000900097221 */ /* 0x008fca0000000000 */
[----:B------:R1:W-:Y:S04]  /*28b90*/  ST.E desc[UR6][R36.64+0xf8], R9 ;  /* 0x0000f80924007985 */ /* 0x0003e8000c101906 */
[----:B------:R-:W4:Y:S01]  /*28ba0*/  LD.E R0, desc[UR6][R4.64+0xfc] ;  /* 0x0000fc0604007980 */ /* 0x000f22000c101900 */
[----:B------:R-:W-:Y:S02]  /*28bb0*/  @!P0 MOV R6, 0x400 ;  /* 0x0000040000068802 */ /* 0x000fe40000000f00 */
[----:B0-----:R-:W-:Y:S02]  /*28bc0*/  @!P0 SHF.R.U32.HI R3, RZ, 0x2, R2 ;  /* 0x00000002ff038819 */ /* 0x001fe40000011602 */
[----:B--2---:R-:W-:Y:S02]  /*28bd0*/  @!P0 LEA R6, R13, R6, 0x18 ;  /* 0x000000060d068211 */ /* 0x004fe400078ec0ff */
[----:B------:R-:W-:-:S04]  /*28be0*/  @!P0 LOP3.LUT R3, R3, 0xf8, RZ, 0xc0, !PT ;  /* 0x000000f803038812 */ /* 0x000fc800078ec0ff */
[----:B------:R-:W-:Y:S01]  /*28bf0*/  @!P0 IADD3 R3, PT, PT, R3, R6, RZ ;  /* 0x0000000603038210 */ /* 0x000fe20007ffe0ff */
[----:B----4-:R-:W-:-:S05]  /*28c00*/  FADD R11, R0, R11 ;  /* 0x0000000b000b7221 */ /* 0x010fca0000000000 */
[----:B------:R1:W-:Y:S04]  /*28c10*/  ST.E desc[UR6][R36.64+0xfc], R11 ;  /* 0x0000fc0b24007985 */ /* 0x0003e8000c101906 */
[----:B------:R1:W-:Y:S02]  /*28c20*/  @!P0 STS.64 [R3+0x8], R36 ;  /* 0x0000082403008388 */ /* 0x0003e40000000a00 */
.L_x_44:
[----:B------:R-:W-:Y:S05]  /*28c30*/  BSYNC.RECONVERGENT B1 ;  /* 0x0000000000017941 */ /* 0x000fea0003800200 */
.L_x_43:
[----:B------:R-:W-:Y:S01]  /*28c40*/  BAR.SYNC.DEFER_BLOCKING 0x0 ;  /* 0x0000000000007b1d */ /* 0x000fe20000010000 */
[----:B------:R-:W-:-:S13]  /*28c50*/  ISETP.NE.AND P0, PT, R2, RZ, PT ;  /* 0x000000ff0200720c */ /* 0x000fda0003f05270 */
[----:B------:R-:W-:Y:S05]  /*28c60*/  @P0 BRA `(.L_x_19) ;  /* 0x0000005800280947 */ /* 0x000fea0003800000 */
[----:B------:R-:W5:Y:S01]  /*28c70*/  S2UR UR5, SR_CgaCtaId ;  /* 0x00000000000579c3 */ /* 0x000f620000008800 */
[----:B------:R-:W-:Y:S01]  /*28c80*/  UMOV UR4, 0x400 ;  /* 0x0000040000047882 */ /* 0x000fe20000000000 */
[----:B------:R-:W2:Y:S04]  /*28c90*/  LD.E R0, desc[UR6][R36.64] ;  /* 0x0000000624007980 */ /* 0x000ea8000c101900 */
[----:B-1----:R-:W3:Y:S04]  /*28ca0*/  LD.E R3, desc[UR6][R36.64+0x8] ;  /* 0x0000080624037980 */ /* 0x002ee8000c101900 */
[----:B------:R-:W4:Y:S01]  /*28cb0*/  LD.E R6, desc[UR6][R36.64+0x58] ;  /* 0x0000580624067980 */ /* 0x000f22000c101900 */
[----:B-----5:R-:W-:-:S09]  /*28cc0*/  ULEA UR4, UR5, UR4, 0x18 ;  /* 0x0000000405047291 */ /* 0x020fd2000f8ec0ff */
[----:B0-----:R-:W0:Y:S04]  /*28cd0*/  LDS.64 R4, [UR4+0x10] ;  /* 0x00001004ff047984 */ /* 0x001e280008000a00 */
[----:B0-----:R-:W2:Y:S02]  /*28ce0*/  LD.E R11, desc[UR6][R4.64] ;  /* 0x00000006040b7980 */ /* 0x001ea4000c101900 */
        /* <DEDUP_REMOVED lines=1409> */
[----:B------:R1:W-:Y:S02]  /*2e500*/  ST.E desc[UR6][R36.64+0xfc], R3 ;  /* 0x0000fc0324007985 */ /* 0x0003e4000c101906 */
.L_x_19:
[----:B------:R-:W-:Y:S05]  /*2e510*/  BSYNC.RECONVERGENT B0 ;  /* 0x0000000000007941 */ /* 0x000fea0003800200 */
.L_x_1:
[----:B0-----:R-:W0:Y:S02]  /*2e520*/  S2R R0, SR_TID.X ;  /* 0x0000000000007919 */ /* 0x001e240000002100 */
[----:B0-----:R-:W-:-:S13]  /*2e530*/  ISETP.NE.AND P0, PT, R0, RZ, PT ;  /* 0x000000ff0000720c */ /* 0x001fda0003f05270 */
[----:B------:R-:W-:Y:S05]  /*2e540*/  @P0 EXIT ;  /* 0x000000000000094d */ /* 0x000fea0003800000 */
[----:B-1----:R-:W0:Y:S01]  /*2e550*/  LDC.64 R2, c[0x0][0x398] ;  /* 0x0000e600ff027b82 */ /* 0x002e220000000a00 */
[----:B------:R-:W5:Y:S04]  /*2e560*/  LD.E R0, desc[UR6][R36.64] ;  /* 0x0000000624007980 */ /* 0x000f68000c101900 */
[----:B0-----:R-:W5:Y:S04]  /*2e570*/  LDG.E R5, desc[UR6][R2.64] ;  /* 0x0000000602057981 */ /* 0x001f68000c1e1900 */
[----:B--23--:R-:W2:Y:S04]  /*2e580*/  LDG.E R7, desc[UR6][R2.64+0x4] ;  /* 0x0000040602077981 */ /* 0x00cea8000c1e1900 */
[----:B------:R-:W3:Y:S04]  /*2e590*/  LDG.E R9, desc[UR6][R2.64+0x8] ;  /* 0x0000080602097981 */ /* 0x000ee8000c1e1900 */
[----:B----4-:R-:W4:Y:S01]  /*2e5a0*/  LDG.E R11, desc[UR6][R2.64+0xc] ;  /* 0x00000c06020b7981 */ /* 0x010f22000c1e1900 */
[----:B-----5:R-:W-:-:S05]  /*2e5b0*/  FADD R5, R0, R5 ;  /* 0x0000000500057221 */ /* 0x020fca0000000000 */
[----:B------:R0:W-:Y:S04]  /*2e5c0*/  STG.E desc[UR6][R2.64], R5 ;  /* 0x0000000502007986 */ /* 0x0001e8000c101906 */
[----:B------:R-:W2:Y:S04]  /*2e5d0*/  LD.E R0, desc[UR6][R36.64+0x4] ;  /* 0x0000040624007980 */ /* 0x000ea8000c101900 */
[----:B0-----:R-:W5:Y:S01]  /*2e5e0*/  LDG.E R5, desc[UR6][R2.64+0x10] ;  /* 0x0000100602057981 */ /* 0x001f62000c1e1900 */
[----:B--2---:R-:W-:-:S05]  /*2e5f0*/  FADD R7, R0, R7 ;  /* 0x0000000700077221 */ /* 0x004fca0000000000 */
[----:B------:R0:W-:Y:S04]  /*2e600*/  STG.E desc[UR6][R2.64+0x4], R7 ;  /* 0x0000040702007986 */ /* 0x0001e8000c101906 */
[----:B------:R-:W3:Y:S04]  /*2e610*/  LD.E R0, desc[UR6][R36.64+0x8] ;  /* 0x0000080624007980 */ /* 0x000ee8000c101900 */
[----:B0-----:R-:W2:Y:S01]  /*2e620*/  LDG.E R7, desc[UR6][R2.64+0x14] ;  /* 0x0000140602077981 */ /* 0x001ea2000c1e1900 */
[----:B---3--:R-:W-:-:S05]  /*2e630*/  FADD R9, R0, R9 ;  /* 0x0000000900097221 */ /* 0x008fca0000000000 */
[----:B------:R0:W-:Y:S04]  /*2e640*/  STG.E desc[UR6][R2.64+0x8], R9 ;  /* 0x0000080902007986 */ /* 0x0001e8000c101906 */
[----:B------:R-:W4:Y:S04]  /*2e650*/  LD.E R0, desc[UR6][R36.64+0xc] ;  /* 0x00000c0624007980 */ /* 0x000f28000c101900 */
[----:B0-----:R-:W3:Y:S01]  /*2e660*/  LDG.E R9, desc[UR6][R2.64+0x18] ;  /* 0x0000180602097981 */ /* 0x001ee2000c1e1900 */
[----:B----4-:R-:W-:-:S05]  /*2e670*/  FADD R11, R0, R11 ;  /* 0x0000000b000b7221 */ /* 0x010fca0000000000 */
[----:B------:R0:W-:Y:S04]  /*2e680*/  STG.E desc[UR6][R2.64+0xc], R11 ;  /* 0x00000c0b02007986 */ /* 0x0001e8000c101906 */
[----:B------:R-:W5:Y:S04]  /*2e690*/  LD.E R0, desc[UR6][R36.64+0x10] ;  /* 0x0000100624007980 */ /* 0x000f68000c101900 */
[----:B0-----:R-:W4:Y:S01]  /*2e6a0*/  LDG.E R11, desc[UR6][R2.64+0x1c] ;  /* 0x00001c06020b7981 */ /* 0x001f22000c1e1900 */
        /* <DEDUP_REMOVED lines=214> */
[----:B------:R-:W3:Y:S01]  /*2f410*/  LD.E R0, desc[UR6][R36.64+0xe8] ;  /* 0x0000e80624007980 */ /* 0x000ee2000c101900 */
[----:B0-----:R-:W0:Y:S01]  /*2f420*/  LDC.64 R6, c[0x0][0x398] ;  /* 0x0000e600ff067b82 */ /* 0x001e220000000a00 */
[----:B---3--:R-:W-:-:S05]  /*2f430*/  FADD R9, R0, R9 ;  /* 0x0000000900097221 */ /* 0x008fca0000000000 */
[----:B------:R-:W-:Y:S04]  /*2f440*/  STG.E desc[UR6][R2.64+0xe8], R9 ;  /* 0x0000e80902007986 */ /* 0x000fe8000c101906 */
[----:B------:R-:W4:Y:S02]  /*2f450*/  LD.E R0, desc[UR6][R36.64+0xec] ;  /* 0x0000ec0624007980 */ /* 0x000f24000c101900 */
[----:B----4-:R-:W-:-:S05]  /*2f460*/  FADD R11, R0, R11 ;  /* 0x0000000b000b7221 */ /* 0x010fca0000000000 */
[----:B------:R1:W-:Y:S04]  /*2f470*/  STG.E desc[UR6][R2.64+0xec], R11 ;  /* 0x0000ec0b02007986 */ /* 0x0003e8000c101906 */
[----:B------:R-:W5:Y:S04]  /*2f480*/  LD.E R0, desc[UR6][R36.64+0xf0] ;  /* 0x0000f00624007980 */ /* 0x000f68000c101900 */
[----:B-1----:R-:W2:Y:S01]  /*2f490*/  LDG.E R11, desc[UR6][R2.64+0xfc] ;  /* 0x0000fc06020b7981 */ /* 0x002ea2000c1e1900 */
[----:B-----5:R-:W-:-:S03]  /*2f4a0*/  FADD R13, R0, R5 ;  /* 0x00000005000d7221 */ /* 0x020fc60000000000 */
[----:B------:R-:W3:Y:S04]  /*2f4b0*/  LDG.E R5, desc[UR6][R2.64+0xf4] ;  /* 0x0000f40602057981 */ /* 0x000ee8000c1e1900 */
[----:B------:R-:W-:Y:S04]  /*2f4c0*/  STG.E desc[UR6][R2.64+0xf0], R13 ;  /* 0x0000f00d02007986 */ /* 0x000fe8000c101906 */
[----:B------:R-:W3:Y:S02]  /*2f4d0*/  LD.E R0, desc[UR6][R36.64+0xf4] ;  /* 0x0000f40624007980 */ /* 0x000ee4000c101900 */
[----:B---3--:R-:W-:-:S02]  /*2f4e0*/  FADD R15, R0, R5 ;  /* 0x00000005000f7221 */ /* 0x008fc40000000000 */
[----:B------:R-:W3:Y:S04]  /*2f4f0*/  LDG.E R5, desc[UR6][R2.64+0xf8] ;  /* 0x0000f80602057981 */ /* 0x000ee8000c1e1900 */
[----:B------:R-:W-:Y:S04]  /*2f500*/  STG.E desc[UR6][R2.64+0xf4], R15 ;  /* 0x0000f40f02007986 */ /* 0x000fe8000c101906 */
[----:B------:R-:W3:Y:S02]  /*2f510*/  LD.E R0, desc[UR6][R36.64+0xf8] ;  /* 0x0000f80624007980 */ /* 0x000ee4000c101900 */
[----:B---3--:R-:W-:-:S05]  /*2f520*/  FADD R9, R0, R5 ;  /* 0x0000000500097221 */ /* 0x008fca0000000000 */
[----:B------:R-:W-:Y:S04]  /*2f530*/  STG.E desc[UR6][R2.64+0xf8], R9 ;  /* 0x0000f80902007986 */ /* 0x000fe8000c101906 */
[----:B------:R-:W2:Y:S01]  /*2f540*/  LD.E R0, desc[UR6][R36.64+0xfc] ;  /* 0x0000fc0624007980 */ /* 0x000ea2000c101900 */
[----:B------:R-:W0:Y:S01]  /*2f550*/  LDC.64 R4, c[0x0][0x388] ;  /* 0x0000e200ff047b82 */ /* 0x000e220000000a00 */
[----:B--2---:R-:W-:-:S05]  /*2f560*/  FADD R11, R0, R11 ;  /* 0x0000000b000b7221 */ /* 0x004fca0000000000 */
[----:B------:R-:W-:Y:S04]  /*2f570*/  STG.E desc[UR6][R2.64+0xfc], R11 ;  /* 0x0000fc0b02007986 */ /* 0x000fe8000c101906 */
[----:B0-----:R-:W-:Y:S01]  /*2f580*/  STG.E.64 desc[UR6][R4.64], R6 ;  /* 0x0000000604007986 */ /* 0x001fe2000c101b06 */
[----:B------:R-:W-:Y:S05]  /*2f590*/  EXIT ;  /* 0x000000000000794d */ /* 0x000fea0003800000 */
.L_x_45:
[----:B------:R-:W-:-:S00]  /*2f5a0*/  BRA `(.L_x_45) ;  /* 0xfffffffc00fc7947 */ /* 0x000fc0000383ffff */
[----:B------:R-:W-:-:S00]  /*2f5b0*/  NOP ;  /* 0x0000000000007918 */ /* 0x000fc00000000000 */
        /* <DEDUP_REMOVED lines=12> */
.L_x_358:


//--------------------- .text._ZN3cub18CUB_300001_SM_10006detail6reduce18DeviceReduceKernelINS2_10policy_hubIPfy9sum_deltaE10Policy1000EN6thrust24THRUST_300001_SM_1000_NS6detail15normal_iteratorINSA_10device_ptrIS5_EEEEyS6_S5_N4cuda3std3__410__identityEEEvT0_PT3_T1_NS0_13GridEvenShareISN_EET2_T4_ --------------------------
	.section	.text._ZN3cub18CUB_300001_SM_10006detail6reduce18DeviceReduceKernelINS2_10policy_hubIPfy9sum_deltaE10Policy1000EN6thrust24THRUST_300001_SM_1000_NS6detail15normal_iteratorINSA_10device_ptrIS5_EEEEyS6_S5_N4cuda3std3__410__identityEEEvT0_PT3_T1_NS0_13GridEvenShareISN_EET2_T4_,"ax",@progbits
	.align	128
        .global         _ZN3cub18CUB_300001_SM_10006detail6reduce18DeviceReduceKernelINS2_10policy_hubIPfy9sum_deltaE10Policy1000EN6thrust24THRUST_300001_SM_1000_NS6detail15normal_iteratorINSA_10device_ptrIS5_EEEEyS6_S5_N4cuda3std3__410__identityEEEvT0_PT3_T1_NS0_13GridEvenShareISN_EET2_T4_
        .type           _ZN3cub18CUB_300001_SM_10006detail6reduce18DeviceReduceKernelINS2_10policy_hubIPfy9sum_deltaE10Policy1000EN6thrust24THRUST_300001_SM_1000_NS6detail15normal_iteratorINSA_10device_ptrIS5_EEEEyS6_S5_N4cuda3std3__410__identityEEEvT0_PT3_T1_NS0_13GridEvenShareISN_EET2_T4_,@function
        .size           _ZN3cub18CUB_300001_SM_10006detail6reduce18DeviceReduceKernelINS2_10policy_hubIPfy9sum_deltaE10Policy1000EN6thrust24THRUST_300001_SM_1000_NS6detail15normal_iteratorINSA_10device_ptrIS5_EEEEyS6_S5_N4cuda3std3__410__identityEEEvT0_PT3_T1_NS0_13GridEvenShareISN_EET2_T4_,(.L_x_359 - _ZN3cub18CUB_300001_SM_10006detail6reduce18DeviceReduceKernelINS2_10policy_hubIPfy9sum_deltaE10Policy1000EN6thrust24THRUST_300001_SM_1000_NS6detail15normal_iteratorINSA_10device_ptrIS5_EEEEyS6_S5_N4cuda3std3__410__identityEEEvT0_PT3_T1_NS0_13GridEvenShareISN_EET2_T4_)
        .other          _ZN3cub18CUB_300001_SM_10006detail6reduce18DeviceReduceKernelINS2_10policy_hubIPfy9sum_deltaE10Policy1000EN6thrust24THRUST_300001_SM_1000_NS6detail15normal_iteratorINSA_10device_ptrIS5_EEEEyS6_S5_N4cuda3std3__410__identityEEEvT0_PT3_T1_NS0_13GridEvenShareISN_EET2_T4_,@"STO_CUDA_ENTRY STV_DEFAULT"
_ZN3cub18CUB_300001_SM_10006detail6reduce18DeviceReduceKernelINS2_10policy_hubIPfy9sum_deltaE10Policy1000EN6thrust24THRUST_300001_SM_1000_NS6detail15normal_iteratorINSA_10device_ptrIS5_EEEEyS6_S5_N4cuda3std3__410__identityEEEvT0_PT3_T1_NS0_13GridEvenShareISN_EET2_T4_:
.text._ZN3cub18CUB_300001_SM_10006detail6reduce18DeviceReduceKernelINS2_10policy_hubIPfy9sum_deltaE10Policy1000EN6thrust24THRUST_300001_SM_1000_NS6detail15normal_iteratorINSA_10device_ptrIS5_EEEEyS6_S5_N4cuda3std3__410__identityEEEvT0_PT3_T1_NS0_13GridEvenShareISN_EET2_T4_:
[----:B------:R-:W-:Y:S08]  /*0000*/  LDC R1, c[0x0][0x37c] ;  /* 0x0000df00ff017b82 */ /* 0x000ff00000000800 */
[----:B------:R-:W0:Y:S01]  /*0010*/  S2UR UR8, SR_CTAID.X ;  /* 0x00000000000879c3 */ /* 0x000e220000002500 */
[----:B------:R-:W1:Y:S01]  /*0020*/  LDCU.64 UR6, c[0x0][0x3b8] ;  /* 0x00007700ff0677ac */ /* 0x000e620008000a00 */
[----:B------:R-:W-:Y:S01]  /*0030*/  BSSY.RECONVERGENT B0, `(.L_x_46) ;  /* 0x0002def000007945 */ /* 0x000fe20003800200 */
[----:B-1----:R-:W-:-:S02]  /*0040*/  MOV R56, UR6 ;  /* 0x0000000600387c02 */ /* 0x002fc40008000f00 */
[----:B------:R-:W-:Y:S01]  /*0050*/  MOV R57, UR7 ;  /* 0x0000000700397c02 */ /* 0x000fe20008000f00 */
[----:B------:R-:W1:Y:S01]  /*0060*/  LDCU.64 UR6, c[0x0][0x358] ;  /* 0x00006b00ff0677ac */ /* 0x000e620008000a00 */
[----:B0-----:R-:W-:-:S06]  /*0070*/  USHF.L.U32 UR4, UR8, 0xb, URZ ;  /* 0x0000000b08047899 */ /* 0x001fcc00080006ff */
[----:B------:R-:W-:-:S04]  /*0080*/  IADD3 R7, P1, PT, R56, -UR4, RZ ;  /* 0x8000000438077c10 */ /* 0x000fc8000ff3e0ff */
[----:B------:R-:W-:Y:S02]  /*0090*/  ISETP.GT.U32.AND P0, PT, R7, 0x7ff, PT ;  /* 0x000007ff0700780c */ /* 0x000fe40003f04070 */
[----:B------:R-:W-:-:S04]  /*00a0*/  IADD3.X R5, PT, PT, R57, -0x1, RZ, P1, !PT ;  /* 0xffffffff39057810 */ /* 0x000fc80000ffe4ff */
[----:B------:R-:W-:-:S13]  /*00b0*/  ISETP.GT.U32.AND.EX P0, PT, R5, RZ, PT, P0 ;  /* 0x000000ff0500720c */ /* 0x000fda0003f04100 */
[----:B-1----:R-:W-:Y:S05]  /*00c0*/  @P0 BRA `(.L_x_47) ;  /* 0x00000168008c0947 */ /* 0x002fea0003800000 */
[----:B------:R-:W0:Y:S01]  /*00d0*/  S2R R0, SR_TID.X ;  /* 0x0000000000007919 */ /* 0x000e220000002100 */
[----:B------:R-:W-:Y:S01]  /*00e0*/  IADD3 R5, PT, PT, R56, -UR4, RZ ;  /* 0x8000000438057c10 */ /* 0x000fe2000fffe0ff */
[----:B------:R-:W-:Y:S01]  /*00f0*/  BSSY.RECONVERGENT B1, `(.L_x_48) ;  /* 0x000000a000017945 */ /* 0x000fe20003800200 */
[----:B------:R-:W-:Y:S02]  /*0100*/  CS2R R54, SRZ ;  /* 0x0000000000367805 */ /* 0x000fe4000001ff00 */
[----:B0-----:R-:W-:Y:S02]  /*0110*/  ISETP.GE.AND P0, PT, R0, R5, PT ;  /* 0x000000050000720c */ /* 0x001fe40003f06270 */
[----:B------:R-:W-:-:S11]  /*0120*/  MOV R12, R0 ;  /* 0x00000000000c7202 */ /* 0x000fd60000000f00 */
[----:B------:R-:W-:Y:S05]  /*0130*/  @P0 BRA `(.L_x_49) ;  /* 0x0000000000140947 */ /* 0x000fea0003800000 */
[----:B------:R-:W0:Y:S01]  /*0140*/  LDC.64 R54, c[0x0][0x380] ;  /* 0x0000e000ff367b82 */ /* 0x000e220000000a00 */
[----:B------:R-:W-:-:S05]  /*0150*/  IADD3 R3, PT, PT, R0, UR4, RZ ;  /* 0x0000000400037c10 */ /* 0x000fca000fffe0ff */
[----:B0-----:R-:W-:-:S06]  /*0160*/  IMAD.WIDE.U32 R54, R3, 0x8, R54 ;  /* 0x0000000803367825 */ /* 0x001fcc00078e0036 */
[----:B------:R-:W5:Y:S01]  /*0170*/  LDG.E.64 R54, desc[UR6][R54.64] ;  /* 0x0000000636367981 */ /* 0x000f62000c1e1b00 */
[----:B------:R-:W-:-:S07]  /*0180*/  IADD3 R12, PT, PT, R0, 0x100, RZ ;  /* 0x00000100000c7810 */ /* 0x000fce0007ffe0ff */
.L_x_49:
[----:B------:R-:W-:Y:S05]  /*0190*/  BSYNC.RECONVERGENT B1 ;  /* 0x0000000000017941 */ /* 0x000fea0003800200 */
.L_x_48:
[----:B------:R-:W-:Y:S01]  /*01a0*/  ISETP.GE.AND P0, PT, R12, R5, PT ;  /* 0x000000050c00720c */ /* 0x000fe20003f06270 */
[----:B------:R-:W-:Y:S01]  /*01b0*/  BSSY.RECONVERGENT B1, `(.L_x_50) ;  /* 0x0000112000017945 */ /* 0x000fe20003800200 */
[----:B------:R-:W-:-:S11]  /*01c0*/  ISETP.GE.AND P1, PT, R5, 0x100, PT ;  /* 0x000001000500780c */ /* 0x000fd60003f26270 */
[----:B------:R-:W-:Y:S05]  /*01d0*/  @P0 BRA `(.L_x_51) ;  /* 0x00000010003c0947 */ /* 0x000fea0003800000 */
[----:B-----5:R0:W5:Y:S01]  /*01e0*/  LD.E R7, desc[UR6][R54.64] ;  /* 0x0000000636077980 */ /* 0x020162000c101900 */
[----:B------:R-:W1:Y:S03]  /*01f0*/  LDCU.64 UR10, c[0x0][0x380] ;  /* 0x00007000ff0a77ac */ /* 0x000e660008000a00 */
[----:B------:R0:W5:Y:S04]  /*0200*/  LD.E R9, desc[UR6][R54.64+0x4] ;  /* 0x0000040636097980 */ /* 0x000168000c101900 */
        /* <DEDUP_REMOVED lines=61> */
[----:B------:R0:W5:Y:S01]  /*05e0*/  LD.E R14, desc[UR6][R54.64+0xfc] ;  /* 0x0000fc06360e7980 */ /* 0x000162000c101900 */
[----:B------:R-:W-:Y:S01]  /*05f0*/  UIMAD.WIDE.U32 UR4, UR8, 0x4000, URZ ;  /* 0x00004000080478a5 */ /* 0x000fe2000f8e00ff */
[----:B------:R-:W-:-:S05]  /*0600*/  IMAD.WIDE.U32 R2, R12, 0x8, RZ ;  /* 0x000000080c027825 */ /* 0x000fca00078e00ff */
[----:B------:R-:W-:Y:S02]  /*0610*/  LOP3.LUT R4, R2, UR4, RZ, 0xfc, !PT ;  /* 0x0000000402047c12 */ /* 0x000fe4000f8efcff */
[----:B------:R-:W-:Y:S02]  /*0620*/  LOP3.LUT R2, R3, UR5, RZ, 0xfc, !PT ;  /* 0x0000000503027c12 */ /* 0x000fe4000f8efcff */
[----:B-1----:R-:W-:-:S04]  /*0630*/  IADD3 R4, P0, PT, R4, UR10, RZ ;  /* 0x0000000a04047c10 */ /* 0x002fc8000ff1e0ff */
[----:B0-----:R-:W-:-:S09]  /*0640*/  IADD3.X R18, PT, PT, R2, UR11, RZ, P0, !PT ;  /* 0x0000000b02127c10 */ /* 0x001fd200087fe4ff */
.L_x_52:
[----:B------:R-:W-:Y:S02]  /*0650*/  MOV R2, R4 ;  /* 0x0000000400027202 */ /* 0x000fe40000000f00 */
[----:B------:R-:W-:-:S06]  /*0660*/  MOV R3, R18 ;  /* 0x0000001200037202 */ /* 0x000fcc0000000f00 */
[----:B------:R-:W2:Y:S04]  /*0670*/  LDG.E.64 R2, desc[UR6][R2.64] ;  /* 0x0000000602027981 */ /* 0x000ea8000c1e1b00 */
[----:B--2---:R-:W2:Y:S02]  /*0680*/  LD.E R20, desc[UR6][R2.64] ;  /* 0x0000000602147980 */ /* 0x004ea4000c101900 */
[----:B0-2--5:R-:W-:-:S05]  /*0690*/  FADD R7, R20, R7 ;  /* 0x0000000714077221 */ /* 0x025fca0000000000 */
        /* <DEDUP_REMOVED lines=188> */
[----:B------:R-:W-:Y:S02]  /*1260*/  IADD3 R12, PT, PT, R12, 0x100, RZ ;  /* 0x000001000c0c7810 */ /* 0x000fe40007ffe0ff */
[----:B------:R-:W-:Y:S02]  /*1270*/  IADD3 R4, P2, PT, R4, 0x800, RZ ;  /* 0x0000080004047810 */ /* 0x000fe40007f5e0ff */
[----:B------:R-:W-:Y:S02]  /*1280*/  ISETP.GE.AND P0, PT, R12, R5, PT ;  /* 0x000000050c00720c */ /* 0x000fe40003f06270 */
[----:B------:R-:W-:Y:S01]  /*1290*/  IADD3.X R18, PT, PT, RZ, R18, RZ, P2, !PT ;  /* 0x00000012ff127210 */ /* 0x000fe200017fe4ff */
[----:B--2---:R-:W-:-:S05]  /*12a0*/  FADD R14, R20, R14 ;  /* 0x0000000e140e7221 */ /* 0x004fca0000000000 */
[----:B------:R0:W-:Y:S05]  /*12b0*/  ST.E desc[UR6][R54.64+0xfc], R14 ;  /* 0x0000fc0e36007985 */ /* 0x0001ea000c101906 */
[----:B------:R-:W-:Y:S05]  /*12c0*/  @!P0 BRA `(.L_x_52) ;  /* 0xfffffff000e08947 */ /* 0x000fea000383ffff */
.L_x_51:
[----:B------:R-:W-:Y:S05]  /*12d0*/  BSYNC.RECONVERGENT B1 ;  /* 0x0000000000017941 */ /* 0x000fea0003800200 */
.L_x_50:
[----:B------:R-:W-:Y:S05]  /*12e0*/  @!P1 BRA `(.L_x_53) ;  /* 0x000000a800d49947 */ /* 0x000fea0003800000 */
[----:B0-----:R-:W0:Y:S01]  /*12f0*/  S2R R6, SR_LANEID ;  /* 0x0000000000067919 */ /* 0x001e220000000000 */
[----:B------:R-:W-:Y:S01]  /*1300*/  BSSY.RECONVERGENT B1, `(.L_x_54) ;  /* 0x0000109000017945 */ /* 0x000fe20003800200 */
[----:B-----5:R1:W2:Y:S04]  /*1310*/  SHFL.DOWN PT, R2, R54, 0x1, 0x1f ;  /* 0x08201f0036027f89 */ /* 0x0202a800000e0000 */
[----:B------:R1:W3:Y:S01]  /*1320*/  SHFL.DOWN PT, R3, R55, 0x1, 0x1f ;  /* 0x08201f0037037f89 */ /* 0x0002e200000e0000 */
[C---:B0-----:R-:W-:Y:S02]  /*1330*/  ISETP.GT.AND P0, PT, R6.reuse, 0x1e, PT ;  /* 0x0000001e0600780c */ /* 0x041fe40003f04270 */
[C---:B------:R-:W-:Y:S02]  /*1340*/  ISETP.GT.AND P1, PT, R6.reuse, 0x1d, PT ;  /* 0x0000001d0600780c */ /* 0x040fe40003f24270 */
[----:B------:R-:W-:-:S02]  /*1350*/  ISETP.GT.AND P2, PT, R6, 0x1b, PT ;  /* 0x0000001b0600780c */ /* 0x000fc40003f44270 */
[C---:B------:R-:W-:Y:S02]  /*1360*/  ISETP.GT.AND P3, PT, R6.reuse, 0x17, PT ;  /* 0x000000170600780c */ /* 0x040fe40003f64270 */
[----:B------:R-:W-:-:S05]  /*1370*/  ISETP.GT.AND P4, PT, R6, 0xf, PT ;  /* 0x0000000f0600780c */ /* 0x000fca0003f84270 */
[----:B-123--:R-:W-:Y:S08]  /*1380*/  @P0 BRA `(.L_x_55) ;  /* 0x0000001000000947 */ /* 0x00eff00003800000 */
[----:B------:R-:W2:Y:S04]  /*1390*/  LD.E R5, desc[UR6][R54.64] ;  /* 0x0000000636057980 */ /* 0x000ea8000c101900 */
[----:B------:R-:W2:Y:S04]  /*13a0*/  LD.E R4, desc[UR6][R2.64] ;  /* 0x0000000602047980 */ /* 0x000ea8000c101900 */
[----:B------:R-:W3:Y:S04]  /*13b0*/  LD.E R7, desc[UR6][R54.64+0x4] ;  /* 0x0000040636077980 */ /* 0x000ee8000c101900 */
        /* <DEDUP_REMOVED lines=253> */
.L_x_55:
[----:B------:R-:W-:Y:S05]  /*2390*/  BSYNC.RECONVERGENT B1 ;  /* 0x0000000000017941 */ /* 0x000fea0003800200 */
.L_x_54:
[----:B------:R1:W2:Y:S01]  /*23a0*/  SHFL.DOWN PT, R2, R54, 0x2, 0x1f ;  /* 0x08401f0036027f89 */ /* 0x0002a200000e0000 */
[----:B------:R-:W-:Y:S03]  /*23b0*/  BSSY.RECONVERGENT B1, `(.L_x_56) ;  /* 0x0000103000017945 */ /* 0x000fe60003800200 */
[----:B------:R1:W3:Y:S01]  /*23c0*/  SHFL.DOWN PT, R3, R55, 0x2, 0x1f ;  /* 0x08401f0037037f89 */ /* 0x0002e200000e0000 */
[----:B------:R-:W-:Y:S05]  /*23d0*/  @P1 BRA `(.L_x_57) ;  /* 0x0000001000001947 */ /* 0x000fea0003800000 */
        /* <DEDUP_REMOVED lines=256> */
.L_x_57:
[----:B------:R-:W-:Y:S05]  /*33e0*/  BSYNC.RECONVERGENT B1 ;  /* 0x0000000000017941 */ /* 0x000fea0003800200 */
.L_x_56:
[----:B--2---:R2:W0:Y:S01]  /*33f0*/  SHFL.DOWN PT, R2, R54, 0x4, 0x1f ;  /* 0x08801f0036027f89 */ /* 0x00442200000e0000 */
[----:B------:R-:W-:Y:S03]  /*3400*/  BSSY.RECONVERGENT B1, `(.L_x_58) ;  /* 0x0000103000017945 */ /* 0x000fe60003800200 */
[----:B---3--:R2:W3:Y:S01]  /*3410*/  SHFL.DOWN PT, R3, R55, 0x4, 0x1f ;  /* 0x08801f0037037f89 */ /* 0x0084e200000e0000 */
        /* <DEDUP_REMOVED lines=257> */
.L_x_59:
[----:B------:R-:W-:Y:S05]  /*4430*/  BSYNC.RECONVERGENT B1 ;  /* 0x0000000000017941 */ /* 0x000fea0003800200 */
.L_x_58:
[----:B0-----:R0:W0:Y:S01]  /*4440*/  SHFL.DOWN PT, R2, R54, 0x8, 0x1f ;  /* 0x09001f0036027f89 */ /* 0x00102200000e0000 */
[----:B------:R-:W-:Y:S03]  /*4450*/  BSSY.RECONVERGENT B1, `(.L_x_60) ;  /* 0x0000103000017945 */ /* 0x000fe60003800200 */
[----:B---3--:R3:W0:Y:S01]  /*4460*/  SHFL.DOWN PT, R3, R55, 0x8, 0x1f ;  /* 0x09001f0037037f89 */ /* 0x00862200000e0000 */
        /* <DEDUP_REMOVED lines=257> */
.L_x_61:
[----:B------:R-:W-:Y:S05]  /*5480*/  BSYNC.RECONVERGENT B1 ;  /* 0x0000000000017941 */ /* 0x000fea0003800200 */
.L_x_60:
[----:B0-----:R0:W0:Y:S01]  /*5490*/  SHFL.DOWN PT, R2, R54, 0x10, 0x1f ;  /* 0x0a001f0036027f89 */ /* 0x00102200000e0000 */
[----:B------:R-:W-:Y:S03]  /*54a0*/  BSSY.RECONVERGENT B1, `(.L_x_62) ;  /* 0x000010b000017945 */ /* 0x000fe60003800200 */
[----:B------:R0:W0:Y:S01]  /*54b0*/  SHFL.DOWN PT, R3, R55, 0x10, 0x1f ;  /* 0x0a001f0037037f89 */ /* 0x00002200000e0000 */
        /* <DEDUP_REMOVED lines=251> */
[----:B------:R-:W2:Y:S01]  /*6470*/  LD.E R4, desc[UR6][R2.64+0xf8] ;  /* 0x0000f80602047980 */ /* 0x000ea2000c101900 */
[----:B------:R-:W-:-:S13]  /*6480*/  ISETP.NE.AND P0, PT, R6, RZ, PT ;  /* 0x000000ff0600720c */ /* 0x000fda0003f05270 */
[----:B------:R-:W5:Y:S01]  /*6490*/  @!P0 S2R R13, SR_CgaCtaId ;  /* 0x00000000000d8919 */ /* 0x000f620000008800 */
[----:B--2---:R-:W-:-:S05]  /*64a0*/  FADD R9, R4, R9 ;  /* 0x0000000904097221 */ /* 0x004fca0000000000 */
[----:B------:R4:W-:Y:S04]  /*64b0*/  ST.E desc[UR6][R54.64+0xf8], R9 ;  /* 0x0000f80936007985 */ /* 0x0009e8000c101906 */
[----:B------:R-:W3:Y:S01]  /*64c0*/  LD.E R4, desc[UR6][R2.64+0xfc] ;  /* 0x0000fc0602047980 */ /* 0x000ee2000c101900 */
[----:B------:R-:W-:Y:S02]  /*64d0*/  @!P0 MOV R6, 0x400 ;  /* 0x0000040000068802 */ /* 0x000fe40000000f00 */
[----:B0-----:R-:W-:Y:S02]  /*64e0*/  @!P0 SHF.R.U32.HI R5, RZ, 0x2, R0 ;  /* 0x00000002ff058819 */ /* 0x001fe40000011600 */
[----:B-----5:R-:W-:Y:S02]  /*64f0*/  @!P0 LEA R6, R13, R6, 0x18 ;  /* 0x000000060d068211 */ /* 0x020fe400078ec0ff */
[----:B------:R-:W-:-:S04]  /*6500*/  @!P0 LOP3.LUT R5, R5, 0xf8, RZ, 0xc0, !PT ;  /* 0x000000f805058812 */ /* 0x000fc800078ec0ff */
[----:B------:R-:W-:Y:S01]  /*6510*/  @!P0 IADD3 R5, PT, PT, R5, R6, RZ ;  /* 0x0000000605058210 */ /* 0x000fe20007ffe0ff */
[----:B---3--:R-:W-:-:S05]  /*6520*/  FADD R11, R4, R11 ;  /* 0x0000000b040b7221 */ /* 0x008fca0000000000 */
[----:B------:R4:W-:Y:S04]  /*6530*/  ST.E desc[UR6][R54.64+0xfc], R11 ;  /* 0x0000fc0b36007985 */ /* 0x0009e8000c101906 */
[----:B------:R4:W-:Y:S02]  /*6540*/  @!P0 STS.64 [R5+0x8], R54 ;  /* 0x0000083605008388 */ /* 0x0009e40000000a00 */
.L_x_63:
[----:B------:R-:W-:Y:S05]  /*6550*/  BSYNC.RECONVERGENT B1 ;  /* 0x0000000000017941 */ /* 0x000fea0003800200 */
.L_x_62:
[----:B------:R-:W-:Y:S01]  /*6560*/  BAR.SYNC.DEFER_BLOCKING 0x0 ;  /* 0x0000000000007b1d */ /* 0x000fe20000010000 */
[----:B------:R-:W-:-:S13]  /*6570*/  ISETP.NE.AND P0, PT, R0, RZ, PT ;  /* 0x000000ff0000720c */ /* 0x000fda0003f05270 */
[----:B------:R-:W-:Y:S05]  /*6580*/  @P0 BRA `(.L_x_64) ;  /* 0x0000027800640947 */ /* 0x000fea0003800000 */
[----:B------:R-:W5:Y:S01]  /*6590*/  S2UR UR5, SR_CgaCtaId ;  /* 0x00000000000579c3 */ /* 0x000f620000008800 */
[----:B------:R-:W-:Y:S01]  /*65a0*/  UMOV UR4, 0x400 ;  /* 0x0000040000047882 */ /* 0x000fe20000000000 */
[----:B0-----:R-:W2:Y:S04]  /*65b0*/  LD.E R2, desc[UR6][R54.64] ;  /* 0x0000000636027980 */ /* 0x001ea8000c101900 */
[----:B------:R-:W3:Y:S01]  /*65c0*/  LD.E R3, desc[UR6][R54.64+0xc8] ;  /* 0x0000c80636037980 */ /* 0x000ee2000c101900 */
[----:B-----5:R-:W-:-:S09]  /*65d0*/  ULEA UR4, UR5, UR4, 0x18 ;  /* 0x0000000405047291 */ /* 0x020fd2000f8ec0ff */
[----:B----4-:R-:W0:Y:S04]  /*65e0*/  LDS.64 R4, [UR4+0x10] ;  /* 0x00001004ff047984 */ /* 0x010e280008000a00 */
[----:B0-----:R-:W2:Y:S02]  /*65f0*/  LD.E R61, desc[UR6][R4.64] ;  /* 0x00000006043d7980 */ /* 0x001ea4000c101900 */
[----:B--2---:R-:W-:Y:S02]  /*6600*/  FADD R61, R61, R2 ;  /* 0x000000023d3d7221 */ /* 0x004fe40000000000 */
        /* <DEDUP_REMOVED lines=198> */
[----:B------:R-:W3:Y:S02]  /*7270*/  LD.E R6, desc[UR6][R4.64+0xc8] ;  /* 0x0000c80604067980 */ /* 0x000ee4000c101900 */
[----:B---3--:R-:W-:-:S02]  /*7280*/  FADD R6, R6, R3 ;  /* 0x0000000306067221 */ /* 0x008fc40000000000 */
[----:B------:R-:W3:Y:S04]  /*7290*/  LD.E R3, desc[UR6][R54.64+0xcc] ;  /* 0x0000cc0636037980 */ /* 0x000ee8000c101900 */
        /* <DEDUP_REMOVED lines=14> */
[----:B---3--:R-:W-:-:S05]  /*7380*/  FADD R14, R14, R3 ;  /* 0x000000030e0e7221 */ /* 0x008fca0000000000 */
[----:B------:R-:W-:Y:S04]  /*7390*/  ST.E desc[UR6][R54.64+0xd8], R14 ;  /* 0x0000d80e36007985 */ /* 0x000fe8000c101906 */
[----:B------:R-:W2:Y:S02]  /*73a0*/  LD.E R43, desc[UR6][R4.64+0xdc] ;  /* 0x0000dc06042b7980 */ /* 0x000ea4000c101900 */
        /* <DEDUP_REMOVED lines=1135> */
[----:B--2---:R-:W2:Y:S02]  /*baa0*/  LD.E R3, desc[UR6][R6.64+0xb4] ;  /* 0x0000b40606037980 */ /* 0x004ea4000c101900 */
        /* <DEDUP_REMOVED lines=55> */
[----:B------:R0:W-:Y:S01]  /*be20*/  ST.E desc[UR6][R54.64+0xfc], R65 ;  /* 0x0000fc4136007985 */ /* 0x0001e2000c101906 */
[----:B------:R-:W-:Y:S05]  /*be30*/  BRA `(.L_x_64) ;  /* 0x0000022000387947 */ /* 0x000fea0003800000 */
.L_x_53:
[----:B0-----:R-:W0:Y:S01]  /*be40*/  S2R R6, SR_LANEID ;  /* 0x0000000000067919 */ /* 0x001e220000000000 */
[----:B------:R-:W-:Y:S01]  /*be50*/  LOP3.LUT R2, R0, 0x3e0, RZ, 0xc0, !PT ;  /* 0x000003e000027812 */ /* 0x000fe200078ec0ff */
[----:B------:R-:W-:Y:S03]  /*be60*/  BSSY.RECONVERGENT B1, `(.L_x_65) ;  /* 0x0000119000017945 */ /* 0x000fe60003800200 */
[----:B------:R-:W-:Y:S02]  /*be70*/  IADD3 R4, PT, PT, R2, 0x20, RZ ;  /* 0x0000002002047810 */ /* 0x000fe40007ffe0ff */
[----:B------:R-:W-:Y:S02]  /*be80*/  LOP3.LUT R2, RZ, R2, RZ, 0x33, !PT ;  /* 0x00000002ff027212 */ /* 0x000fe400078e33ff */
[----:B------:R-:W-:Y:S02]  /*be90*/  ISETP.GT.AND P1, PT, R4, R5, PT ;  /* 0x000000050400720c */ /* 0x000fe40003f24270 */
[----:B------:R-:W-:-:S04]  /*bea0*/  IADD3 R2, PT, PT, R5, R2, RZ ;  /* 0x0000000205027210 */ /* 0x000fc80007ffe0ff */
[----:B------:R-:W-:Y:S02]  /*beb0*/  SEL R7, R2, 0x1f, P1 ;  /* 0x0000001f02077807 */ /* 0x000fe40000800000 */
[C---:B0-----:R-:W-:Y:S02]  /*bec0*/  ISETP.NE.AND P0, PT, R6.reuse, RZ, PT ;  /* 0x000000ff0600720c */ /* 0x041fe40003f05270 */
[CC--:B------:R-:W-:Y:S02]  /*bed0*/  ISETP.GE.AND P1, PT, R6.reuse, R7.reuse, PT ;  /* 0x000000070600720c */ /* 0x0c0fe40003f26270 */
[C---:B------:R-:W-:Y:S02]  /*bee0*/  IADD3 R4, PT, PT, R6.reuse, 0x2, RZ ;  /* 0x0000000206047810 */ /* 0x040fe40007ffe0ff */
[----:B------:R-:W-:Y:S02]  /*bef0*/  IADD3 R2, PT, PT, R6, 0x4, RZ ;  /* 0x0000000406027810 */ /* 0x000fe40007ffe0ff */
[----:B------:R-:W-:-:S02]  /*bf00*/  ISETP.GT.AND P2, PT, R4, R7, PT ;  /* 0x000000070400720c */ /* 0x000fc40003f44270 */
[C---:B------:R-:W-:Y:S02]  /*bf10*/  IADD3 R4, PT, PT, R6.reuse, 0x8, RZ ;  /* 0x0000000806047810 */ /* 0x040fe40007ffe0ff */
[----:B------:R-:W-:Y:S01]  /*bf20*/  IADD3 R6, PT, PT, R6, 0x10, RZ ;  /* 0x0000001006067810 */ /* 0x000fe20007ffe0ff */
[----:B------:R-:W0:Y:S01]  /*bf30*/  @!P0 S2R R8, SR_CgaCtaId ;  /* 0x0000000000088919 */ /* 0x000e220000008800 */
[----:B------:R-:W-:Y:S02]  /*bf40*/  @!P0 MOV R3, 0x400 ;  /* 0x0000040000038802 */ /* 0x000fe40000000f00 */
[-C--:B------:R-:W-:Y:S02]  /*bf50*/  ISETP.GT.AND P3, PT, R2, R7.reuse, PT ;  /* 0x000000070200720c */ /* 0x080fe40003f64270 */
[----:B-----5:R1:W2:Y:S01]  /*bf60*/  SHFL.DOWN PT, R2, R54, 0x1, R7 ;  /* 0x0820000036027989 */ /* 0x0202a200000e0007 */
[-C--:B------:R-:W-:Y:S02]  /*bf70*/  ISETP.GT.AND P4, PT, R4, R7.reuse, PT ;  /* 0x000000070400720c */ /* 0x080fe40003f84270 */
[----:B------:R-:W-:-:S02]  /*bf80*/  ISETP.GT.AND P5, PT, R6, R7, PT ;  /* 0x000000070600720c */ /* 0x000fc40003fa4270 */
[----:B0-----:R-:W-:Y:S02]  /*bf90*/  @!P0 LEA R8, R8, R3, 0x18 ;  /* 0x0000000308088211 */ /* 0x001fe400078ec0ff */
[----:B------:R-:W-:-:S04]  /*bfa0*/  @!P0 SHF.R.U32.HI R3, RZ, 0x2, R0 ;  /* 0x00000002ff038819 */ /* 0x000fc80000011600 */
[----:B------:R-:W-:-:S04]  /*bfb0*/  @!P0 LOP3.LUT R3, R3, 0xf8, RZ, 0xc0, !PT ;  /* 0x000000f803038812 */ /* 0x000fc800078ec0ff */
[----:B------:R-:W-:Y:S02]  /*bfc0*/  @!P0 IADD3 R9, PT, PT, R3, R8, RZ ;  /* 0x0000000803098210 */ /* 0x000fe40007ffe0ff */
[----:B------:R1:W0:Y:S01]  /*bfd0*/  SHFL.DOWN PT, R3, R55, 0x1, R7 ;  /* 0x0820000037037989 */ /* 0x00022200000e0007 */
[----:B--2---:R-:W-:Y:S05]  /*bfe0*/  @P1 BRA `(.L_x_66) ;  /* 0x0000001000001947 */ /* 0x004fea0003800000 */
[----:B------:R-:W2:Y:S04]  /*bff0*/  LD.E R11, desc[UR6][R54.64] ;  /* 0x00000006360b7980 */ /* 0x000ea8000c101900 */
[----:B0-----:R-:W2:Y:S04]  /*c000*/  LD.E R4, desc[UR6][R2.64] ;  /* 0x0000000602047980 */ /* 0x001ea8000c101900 */
        /* <DEDUP_REMOVED lines=254> */
.L_x_66:
[----:B------:R-:W-:Y:S05]  /*cff0*/  BSYNC.RECONVERGENT B1 ;  /* 0x0000000000017941 */ /* 0x000fea0003800200 */
.L_x_65:
[----:B------:R3:W4:Y:S01]  /*d000*/  SHFL.DOWN PT, R2, R54, 0x2, R7 ;  /* 0x0840000036027989 */ /* 0x00072200000e0007 */
[----:B------:R-:W-:Y:S03]  /*d010*/  BSSY.RECONVERGENT B1, `(.L_x_67) ;  /* 0x0000103000017945 */ /* 0x000fe60003800200 */
[----:B0-----:R3:W0:Y:S01]  /*d020*/  SHFL.DOWN PT, R3, R55, 0x2, R7 ;  /* 0x0840000037037989 */ /* 0x00162200000e0007 */
[----:B------:R-:W-:Y:S05]  /*d030*/  @P2 BRA `(.L_x_68) ;  /* 0x0000001000002947 */ /* 0x000fea0003800000 */
[----:B--2---:R-:W2:Y:S04]  /*d040*/  LD.E R11, desc[UR6][R54.64] ;  /* 0x00000006360b7980 */ /* 0x004ea8000c101900 */
[----:B0---4-:R-:W2:Y:S04]  /*d050*/  LD.E R4, desc[UR6][R2.64] ;  /* 0x0000000602047980 */ /* 0x011ea8000c101900 */
[----:B------:R-:W4:Y:S04]  /*d060*/  LD.E R13, desc[UR6][R54.64+0x4] ;  /* 0x00000406360d7980 */ /* 0x000f28000c101900 */
[----:B------:R-:W5:Y:S04]  /*d070*/  LD.E R15, desc[UR6][R54.64+0x8] ;  /* 0x00000806360f7980 */ /* 0x000f68000c101900 */
[----:B------:R-:W3:Y:S01]  /*d080*/  LD.E R17, desc[UR6][R54.64+0xc] ;  /* 0x00000c0636117980 */ /* 0x000ee2000c101900 */
[----:B--2---:R-:W-:-:S05]  /*d090*/  FADD R11, R4, R11 ;  /* 0x0000000b040b7221 */ /* 0x004fca0000000000 */
[----:B------:R0:W-:Y:S04]  /*d0a0*/  ST.E desc[UR6][R54.64], R11 ;  /* 0x0000000b36007985 */ /* 0x0001e8000c101906 */
[----:B------:R-:W4:Y:S04]  /*d0b0*/  LD.E R4, desc[UR6][R2.64+0x4] ;  /* 0x0000040602047980 */ /* 0x000f28000c101900 */
[----:B0-----:R-:W2:Y:S01]  /*d0c0*/  LD.E R11, desc[UR6][R54.64+0x10] ;  /* 0x00001006360b7980 */ /* 0x001ea2000c101900 */
[----:B----4-:R-:W-:-:S05]  /*d0d0*/  FADD R13, R4, R13 ;  /* 0x0000000d040d7221 */ /* 0x010fca0000000000 */
[----:B------:R0:W-:Y:S04]  /*d0e0*/  ST.E desc[UR6][R54.64+0x4], R13 ;  /* 0x0000040d36007985 */ /* 0x0001e8000c101906 */
[----:B------:R-:W5:Y:S04]  /*d0f0*/  LD.E R4, desc[UR6][R2.64+0x8] ;  /* 0x0000080602047980 */ /* 0x000f68000c101900 */
[----:B0-----:R-:W4:Y:S01]  /*d100*/  LD.E R13, desc[UR6][R54.64+0x14] ;  /* 0x00001406360d7980 */ /* 0x001f22000c101900 */
[----:B-----5:R-:W-:-:S05]  /*d110*/  FADD R15, R4, R15 ;  /* 0x0000000f040f7221 */ /* 0x020fca0000000000 */
[----:B------:R0:W-:Y:S04]  /*d120*/  ST.E desc[UR6][R54.64+0x8], R15 ;  /* 0x0000080f36007985 */ /* 0x0001e8000c101906 */
[----:B------:R-:W3:Y:S04]  /*d130*/  LD.E R4, desc[UR6][R2.64+0xc] ;  /* 0x00000c0602047980 */ /* 0x000ee8000c101900 */
[----:B0-----:R-:W5:Y:S01]  /*d140*/  LD.E R15, desc[UR6][R54.64+0x18] ;  /* 0x00001806360f7980 */ /* 0x001f62000c101900 */
        /* <DEDUP_REMOVED lines=238> */
[----:B------:R0:W-:Y:S02]  /*e030*/  ST.E desc[UR6][R54.64+0xfc], R17 ;  /* 0x0000fc1136007985 */ /* 0x0001e4000c101906 */
.L_x_68:
[----:B------:R-:W-:Y:S05]  /*e040*/  BSYNC.RECONVERGENT B1 ;  /* 0x0000000000017941 */ /* 0x000fea0003800200 */
.L_x_67:
[----:B----4-:R4:W1:Y:S01]  /*e050*/  SHFL.DOWN PT, R2, R54, 0x4, R7 ;  /* 0x0880000036027989 */ /* 0x01086200000e0007 */
[----:B------:R-:W-:Y:S03]  /*e060*/  BSSY.RECONVERGENT B1, `(.L_x_69) ;  /* 0x0000103000017945 */ /* 0x000fe60003800200 */
[----:B0-----:R4:W0:Y:S01]  /*e070*/  SHFL.DOWN PT, R3, R55, 0x4, R7 ;  /* 0x0880000037037989 */ /* 0x00182200000e0007 */
[----:B------:R-:W-:Y:S05]  /*e080*/  @P3 BRA `(.L_x_70) ;  /* 0x0000001000003947 */ /* 0x000fea0003800000 */
[----:B--2---:R-:W2:Y:S04]  /*e090*/  LD.E R11, desc[UR6][R54.64] ;  /* 0x00000006360b7980 */ /* 0x004ea8000c101900 */
[----:B01----:R-:W2:Y:S04]  /*e0a0*/  LD.E R4, desc[UR6][R2.64] ;  /* 0x0000000602047980 */ /* 0x003ea8000c101900 */
[----:B------:R-:W5:Y:S04]  /*e0b0*/  LD.E R13, desc[UR6][R54.64+0x4] ;  /* 0x00000406360d7980 */ /* 0x000f68000c101900 */
[----:B------:R-:W3:Y:S04]  /*e0c0*/  LD.E R15, desc[UR6][R54.64+0x8] ;  /* 0x00000806360f7980 */ /* 0x000ee8000c101900 */
[----:B------:R-:W4:Y:S01]  /*e0d0*/  LD.E R17, desc[UR6][R54.64+0xc] ;  /* 0x00000c0636117980 */ /* 0x000f22000c101900 */
        /* <DEDUP_REMOVED lines=242> */
[----:B------:R-:W5:Y:S02]  /*f000*/  LD.E R4, desc[UR6][R2.64+0xf4] ;  /* 0x0000f40602047980 */ /* 0x000f64000c101900 */
[----:B-----5:R-:W-:-:S05]  /*f010*/  FADD R13, R4, R13 ;  /* 0x0000000d040d7221 */ /* 0x020fca0000000000 */
[----:B------:R0:W-:Y:S04]  /*f020*/  ST.E desc[UR6][R54.64+0xf4], R13 ;  /* 0x0000f40d36007985 */ /* 0x0001e8000c101906 */
[----:B------:R-:W3:Y:S02]  /*f030*/  LD.E R4, desc[UR6][R2.64+0xf8] ;  /* 0x0000f80602047980 */ /* 0x000ee4000c101900 */
[----:B---3--:R-:W-:-:S05]  /*f040*/  FADD R15, R4, R15 ;  /* 0x0000000f040f7221 */ /* 0x008fca0000000000 */
[----:B------:R0:W-:Y:S04]  /*f050*/  ST.E desc[UR6][R54.64+0xf8], R15 ;  /* 0x0000f80f36007985 */ /* 0x0001e8000c101906 */
[----:B------:R-:W4:Y:S02]  /*f060*/  LD.E R4, desc[UR6][R2.64+0xfc] ;  /* 0x0000fc0602047980 */ /* 0x000f24000c101900 */
[----:B----4-:R-:W-:-:S05]  /*f070*/  FADD R17, R4, R17 ;  /* 0x0000001104117221 */ /* 0x010fca0000000000 */
[----:B------:R0:W-:Y:S02]  /*f080*/  ST.E desc[UR6][R54.64+0xfc], R17 ;  /* 0x0000fc1136007985 */ /* 0x0001e4000c101906 */
.L_x_70:
[----:B------:R-:W-:Y:S05]  /*f090*/  BSYNC.RECONVERGENT B1 ;  /* 0x0000000000017941 */ /* 0x000fea0003800200 */
.L_x_69:
[----:B-1----:R1:W1:Y:S01]  /*f0a0*/  SHFL.DOWN PT, R2, R54, 0x8, R7 ;  /* 0x0900000036027989 */ /* 0x00226200000e0007 */
        /* <DEDUP_REMOVED lines=259> */
.L_x_72:
[----:B------:R-:W-:Y:S05]  /*100e0*/  BSYNC.RECONVERGENT B1 ;  /* 0x0000000000017941 */ /* 0x000fea0003800200 */
.L_x_71:
[----:B-1----:R1:W1:Y:S01]  /*100f0*/  SHFL.DOWN PT, R2, R54, 0x10, R7 ;  /* 0x0a00000036027989 */ /* 0x00226200000e0007 */
[----:B------:R-:W-:Y:S03]  /*10100*/  BSSY.RECONVERGENT B1, `(.L_x_73) ;  /* 0x0000103000017945 */ /* 0x000fe60003800200 */
[----:B0-----:R0:W0:Y:S01]  /*10110*/  SHFL.DOWN PT, R3, R55, 0x10, R7 ;  /* 0x0a00000037037989 */ /* 0x00102200000e0007 */
[----:B------:R-:W-:Y:S05]  /*10120*/  @P5 BRA `(.L_x_74) ;  /* 0x0000001000005947 */ /* 0x000fea0003800000 */
[----:B01-34-:R-:W3:Y:S04]  /*10130*/  LD.E R7, desc[UR6][R54.64] ;  /* 0x0000000636077980 */ /* 0x01bee8000c101900 */
[----:B------:R-:W3:Y:S04]  /*10140*/  LD.E R4, desc[UR6][R2.64] ;  /* 0x0000000602047980 */ /* 0x000ee8000c101900 */
[----:B--2---:R-:W2:Y:S04]  /*10150*/  LD.E R11, desc[UR6][R54.64+0x4] ;  /* 0x00000406360b7980 */ /* 0x004ea8000c101900 */
[----:B------:R-:W4:Y:S04]  /*10160*/  LD.E R13, desc[UR6][R54.64+0x8] ;  /* 0x00000806360d7980 */ /* 0x000f28000c101900 */
[----:B------:R-:W5:Y:S01]  /*10170*/  LD.E R15, desc[UR6][R54.64+0xc] ;  /* 0x00000c06360f7980 */ /* 0x000f62000c101900 */
        /* <DEDUP_REMOVED lines=250> */
[----:B------:R0:W-:Y:S02]  /*11120*/  ST.E desc[UR6][R54.64+0xfc], R15 ;  /* 0x0000fc0f36007985 */ /* 0x0001e4000c101906 */
.L_x_74:
[----:B------:R-:W-:Y:S05]  /*11130*/  BSYNC.RECONVERGENT B1 ;  /* 0x0000000000017941 */ /* 0x000fea0003800200 */
.L_x_73:
        /* <DEDUP_REMOVED lines=9> */
[----:B------:R-:W2:Y:S01]  /*111d0*/  LD.E R14, desc[UR6][R54.64+0xd8] ;  /* 0x0000d806360e7980 */ /* 0x000ea2000c101900 */
[----:B0-----:R-:W-:-:S09]  /*111e0*/  ULEA UR4, UR5, UR4, 0x18 ;  /* 0x0000000405047291 */ /* 0x001fd2000f8ec0ff */
[----:B-1----:R-:W0:Y:S04]  /*111f0*/  LDS.64 R2, [UR4+0x10] ;  /* 0x00001004ff027984 */ /* 0x002e280008000a00 */
        /* <DEDUP_REMOVED lines=116> */
[----:B---34-:R-:W5:Y:S02]  /*11940*/  LD.E R7, desc[UR6][R2.64+0x74] ;  /* 0x0000740602077980 */ /* 0x018f64000c101900 */
[----:B-----5:R-:W-:-:S02]  /*11950*/  FADD R7, R7, R4 ;  /* 0x0000000407077221 */ /* 0x020fc40000000000 */
[----:B------:R-:W3:Y:S04]  /*11960*/  LD.E R4, desc[UR6][R54.64+0x78] ;  /* 0x0000780636047980 */ /* 0x000ee8000c101900 */
[----:B------:R0:W-:Y:S04]  /*11970*/  ST.E desc[UR6][R54.64+0x74], R7 ;  /* 0x0000740736007985 */ /* 0x0001e8000c101906 */
[----:B------:R-:W3:Y:S02]  /*11980*/  LD.E R9, desc[UR6][R2.64+0x78] ;  /* 0x0000780602097980 */ /* 0x000ee4000c101900 */
[----:B---3--:R-:W-:-:S02]  /*11990*/  FADD R9, R9, R4 ;  /* 0x0000000409097221 */ /* 0x008fc40000000000 */
[----:B------:R-:W3:Y:S04]  /*119a0*/  LD.E R4, desc[UR6][R54.64+0x7c] ;  /* 0x00007c0636047980 */ /* 0x000ee8000c101900 */
[----:B------:R0:W-:Y:S04]  /*119b0*/  ST.E desc[UR6][R54.64+0x78], R9 ;  /* 0x0000780936007985 */ /* 0x0001e8000c101906 */
[----:B--2---:R-:W3:Y:S02]  /*119c0*/  LD.E R11, desc[UR6][R2.64+0x7c] ;  /* 0x00007c06020b7980 */ /* 0x004ee4000c101900 */
[----:B---3--:R-:W-:-:S02]  /*119d0*/  FADD R11, R11, R4 ;  /* 0x000000040b0b7221 */ /* 0x008fc40000000000 */
        /* <DEDUP_REMOVED lines=1298> */
.L_x_47:
[----:B------:R-:W0:Y:S01]  /*16b00*/  S2R R3, SR_TID.X ;  /* 0x0000000000037919 */ /* 0x000e220000002100 */
[----:B------:R-:W1:Y:S01]  /*16b10*/  LDC.64 R8, c[0x0][0x380] ;  /* 0x0000e000ff087b82 */ /* 0x000e620000000a00 */
[----:B0-----:R-:W-:-:S05]  /*16b20*/  LOP3.LUT R3, R3, UR4, RZ, 0xfc, !PT ;  /* 0x0000000403037c12 */ /* 0x001fca000f8efcff */
[----:B-1----:R-:W-:-:S05]  /*16b30*/  IMAD.WIDE.U32 R8, R3, 0x8, R8 ;  /* 0x0000000803087825 */ /* 0x002fca00078e0008 */
[----:B------:R-:W2:Y:S04]  /*16b40*/  LDG.E.64 R54, desc[UR6][R8.64] ;  /* 0x0000000608367981 */ /* 0x000ea8000c1e1b00 */
[----:B------:R-:W3:Y:S04]  /*16b50*/  LDG.E.64 R20, desc[UR6][R8.64+0x800] ;  /* 0x0008000608147981 */ /* 0x000ee8000c1e1b00 */
[----:B------:R-:W4:Y:S04]  /*16b60*/  LDG.E.64 R18, desc[UR6][R8.64+0x1000] ;  /* 0x0010000608127981 */ /* 0x000f28000c1e1b00 */
[----:B------:R-:W5:Y:S04]  /*16b70*/  LDG.E.64 R16, desc[UR6][R8.64+0x1800] ;  /* 0x0018000608107981 */ /* 0x000f68000c1e1b00 */
[----:B------:R-:W5:Y:S04]  /*16b80*/  LDG.E.64 R14, desc[UR6][R8.64+0x2000] ;  /* 0x00200006080e7981 */ /* 0x000f68000c1e1b00 */
[----:B------:R-:W5:Y:S04]  /*16b90*/  LDG.E.64 R12, desc[UR6][R8.64+0x2800] ;  /* 0x00280006080c7981 */ /* 0x000f68000c1e1b00 */
[----:B------:R-:W5:Y:S04]  /*16ba0*/  LDG.E.64 R10, desc[UR6][R8.64+0x3000] ;  /* 0x00300006080a7981 */ /* 0x000f68000c1e1b00 */
[----:B------:R0:W5:Y:S04]  /*16bb0*/  LDG.E.64 R2, desc[UR6][R8.64+0x3800] ;  /* 0x0038000608027981 */ /* 0x000168000c1e1b00 */
[----:B--2---:R-:W2:Y:S04]  /*16bc0*/  LD.E R0, desc[UR6][R54.64] ;  /* 0x0000000636007980 */ /* 0x004ea8000c101900 */
[----:B---3--:R-:W2:Y:S04]  /*16bd0*/  LD.E R109, desc[UR6][R20.64] ;  /* 0x00000006146d7980 */ /* 0x008ea8000c101900 */
[----:B------:R-:W3:Y:S04]  /*16be0*/  LD.E R9, desc[UR6][R54.64+0x84] ;  /* 0x0000840636097980 */ /* 0x000ee8000c101900 */
[----:B------:R-:W4:Y:S04]  /*16bf0*/  LD.E R6, desc[UR6][R54.64+0xac] ;  /* 0x0000ac0636067980 */ /* 0x000f28000c101900 */
[----:B------:R-:W5:Y:S04]  /*16c00*/  LD.E R8, desc[UR6][R54.64+0xb4] ;  /* 0x0000b40636087980 */ /* 0x000f68000c101900 */
[----:B------:R-:W5:Y:S04]  /*16c10*/  LD.E R22, desc[UR6][R54.64+0xbc] ;  /* 0x0000bc0636167980 */ /* 0x000f68000c101900 */
        /* <DEDUP_REMOVED lines=176> */
[----:B------:R-:W0:Y:S04]  /*17720*/  LD.E R9, desc[UR6][R54.64+0xb8] ;  /* 0x0000b80636097980 */ /* 0x000e28000c101900 */
[----:B------:R2:W-:Y:S04]  /*17730*/  ST.E desc[UR6][R54.64+0xb0], R6 ;  /* 0x0000b00636007985 */ /* 0x0005e8000c101906 */
[----:B------:R-:W5:Y:S02]  /*17740*/  LD.E R113, desc[UR6][R20.64+0xb4] ;  /* 0x0000b40614717980 */ /* 0x000f64000c101900 */
[----:B-----5:R-:W-:-:S05]  /*17750*/  FADD R113, R113, R8 ;  /* 0x0000000871717221 */ /* 0x020fca0000000000 */
[----:B------:R5:W-:Y:S04]  /*17760*/  ST.E desc[UR6][R54.64+0xb4], R113 ;  /* 0x0000b47136007985 */ /* 0x000be8000c101906 */
[----:B------:R-:W0:Y:S02]  /*17770*/  LD.E R8, desc[UR6][R20.64+0xb8] ;  /* 0x0000b80614087980 */ /* 0x000e24000c101900 */
[----:B0-----:R-:W-:Y:S02]  /*17780*/  FADD R8, R8, R9 ;  /* 0x0000000908087221 */ /* 0x001fe40000000000 */
[----:B------:R-:W3:Y:S04]  /*17790*/  LD.E R9, desc[UR6][R54.64+0xc0] ;  /* 0x0000c00636097980 */ /* 0x000ee8000c101900 */
[----:B------:R0:W-:Y:S04]  /*177a0*/  ST.E desc[UR6][R54.64+0xb8], R8 ;  /* 0x0000b80836007985 */ /* 0x0001e8000c101906 */
[----:B------:R-:W4:Y:S02]  /*177b0*/  LD.E R111, desc[UR6][R20.64+0xbc] ;  /* 0x0000bc06146f7980 */ /* 0x000f24000c101900 */
[----:B----4-:R-:W-:-:S05]  /*177c0*/  FADD R111, R111, R22 ;  /* 0x000000166f6f7221 */ /* 0x010fca0000000000 */
        /* <DEDUP_REMOVED lines=63> */
[----:B------:R-:W1:Y:S02]  /*17bc0*/  LD.E R40, desc[UR6][R18.64] ;  /* 0x0000000612287980 */ /* 0x000e64000c101900 */
[----:B-1----:R-:W-:-:S05]  /*17bd0*/  FADD R109, R109, R40 ;  /* 0x000000286d6d7221 */ /* 0x002fca0000000000 */
[----:B------:R1:W-:Y:S04]  /*17be0*/  ST.E desc[UR6][R54.64], R109 ;  /* 0x0000006d36007985 */ /* 0x0003e8000c101906 */
[----:B------:R-:W5:Y:S02]  /*17bf0*/  LD.E R40, desc[UR6][R18.64+0x4] ;  /* 0x0000040612287980 */ /* 0x000f64000c101900 */
[----:B-----5:R-:W-:-:S05]  /*17c00*/  FADD R107, R107, R40 ;  /* 0x000000286b6b7221 */ /* 0x020fca0000000000 */
        /* <DEDUP_REMOVED lines=60> */
[----:B------:R-:W-:Y:S04]  /*17fd0*/  ST.E desc[UR6][R54.64+0x54], R20 ;  /* 0x0000541436007985 */ /* 0x000fe8000c101906 */
        /* <DEDUP_REMOVED lines=72> */
[----:B------:R-:W0:Y:S02]  /*18460*/  LD.E R21, desc[UR6][R18.64+0xb8] ;  /* 0x0000b80612157980 */ /* 0x000e24000c101900 */
[----:B0-----:R-:W-:-:S05]  /*18470*/  FADD R8, R8, R21 ;  /* 0x0000001508087221 */ /* 0x001fca0000000000 */
        /* <DEDUP_REMOVED lines=52> */
[----:B------:R-:W1:Y:S02]  /*187c0*/  LD.E R22, desc[UR6][R16.64] ;  /* 0x0000000610167980 */ /* 0x000e64000c101900 */
[----:B-1----:R-:W-:-:S05]  /*187d0*/  FADD R109, R109, R22 ;  /* 0x000000166d6d7221 */ /* 0x002fca0000000000 */
        /* <DEDUP_REMOVED lines=139> */
[----:B0-----:R-:W2:Y:S02]  /*19090*/  LD.E R8, desc[UR6][R16.64+0xbc] ;  /* 0x0000bc0610087980 */ /* 0x001ea4000c101900 */
[----:B--2---:R-:W-:-:S05]  /*190a0*/  FADD R111, R111, R8 ;  /* 0x000000086f6f7221 */ /* 0x004fca0000000000 */
        /* <DEDUP_REMOVED lines=49> */
[----:B------:R-:W1:Y:S02]  /*193c0*/  LD.E R8, desc[UR6][R14.64] ;  /* 0x000000060e087980 */ /* 0x000e64000c101900 */
[----:B-1----:R-:W-:-:S05]  /*193d0*/  FADD R109, R109, R8 ;  /* 0x000000086d6d7221 */ /* 0x002fca0000000000 */
        /* <DEDUP_REMOVED lines=139> */
[----:B------:R-:W0:Y:S02]  /*19c90*/  LD.E R6, desc[UR6][R14.64+0xbc] ;  /* 0x0000bc060e067980 */ /* 0x000e24000c101900 */
[----:B0-----:R-:W-:-:S05]  /*19ca0*/  FADD R111, R111, R6 ;  /* 0x000000066f6f7221 */ /* 0x001fca0000000000 */
        /* <DEDUP_REMOVED lines=382> */
[----:B------:R-:W0:Y:S02]  /*1b490*/  LD.E R0, desc[UR6][R10.64+0xbc] ;  /* 0x0000bc060a007980 */ /* 0x000e24000c101900 */
[----:B0-----:R-:W-:-:S05]  /*1b4a0*/  FADD R111, R111, R0 ;  /* 0x000000006f6f7221 */ /* 0x001fca0000000000 */
[----:B------:R-:W-:Y:S04]  /*1b4b0*/  ST.E desc[UR6][R54.64+0xbc], R111 ;  /* 0x0000bc6f36007985 */ /* 0x000fe8000c101906 */
[----:B------:R-:W3:Y:S02]  /*1b4c0*/  LD.E R0, desc[UR6][R10.64+0xc0] ;  /* 0x0000c0060a007980 */ /* 0x000ee4000c101900 */
[----:B---3--:R-:W-:-:S05]  /*1b4d0*/  FADD R21, R21, R0 ;  /* 0x0000000015157221 */ /* 0x008fca0000000000 */
[----:B------:R0:W-:Y:S04]  /*1b4e0*/  ST.E desc[UR6][R54.64+0xc0], R21 ;  /* 0x0000c01536007985 */ /* 0x0001e8000c101906 */
        /* <DEDUP_REMOVED lines=45> */
[----:B------:R-:W1:Y:S02]  /*1b7c0*/  LD.E R0, desc[UR6][R2.64] ;  /* 0x0000000602007980 */ /* 0x000e64000c101900 */
[----:B-1----:R-:W-:-:S05]  /*1b7d0*/  FADD R109, R109, R0 ;  /* 0x000000006d6d7221 */ /* 0x002fca0000000000 */
        /* <DEDUP_REMOVED lines=142> */
[----:B------:R-:W0:Y:S02]  /*1c0c0*/  LD.E R0, desc[UR6][R2.64+0xc0] ;  /* 0x0000c00602007980 */ /* 0x000e24000c101900 */
[----:B0-----:R-:W-:-:S05]  /*1c0d0*/  FADD R21, R21, R0 ;  /* 0x0000000015157221 */ /* 0x001fca0000000000 */
        /* <DEDUP_REMOVED lines=34> */
[----:B------:R-:W2:Y:S02]  /*1c300*/  LD.E R0, desc[UR6][R2.64+0xf0] ;  /* 0x0000f00602007980 */ /* 0x000ea4000c101900 */
[----:B--2---:R-:W-:-:S05]  /*1c310*/  FADD R33, R33, R0 ;  /* 0x0000000021217221 */ /* 0x004fca0000000000 */
[----:B------:R4:W-:Y:S04]  /*1c320*/  ST.E desc[UR6][R54.64+0xf0], R33 ;  /* 0x0000f02136007985 */ /* 0x0009e8000c101906 */
[----:B------:R-:W2:Y:S02]  /*1c330*/  LD.E R34, desc[UR6][R2.64+0xf4] ;  /* 0x0000f40602227980 */ /* 0x000ea4000c101900 */
[----:B--2---:R-:W-:-:S05]  /*1c340*/  FADD R34, R9, R34 ;  /* 0x0000002209227221 */ /* 0x004fca0000000000 */
[----:B------:R4:W-:Y:S04]  /*1c350*/  ST.E desc[UR6][R54.64+0xf4], R34 ;  /* 0x0000f42236007985 */ /* 0x0009e8000c101906 */
[----:B------:R-:W5:Y:S02]  /*1c360*/  LD.E R0, desc[UR6][R2.64+0xf8] ;  /* 0x0000f80602007980 */ /* 0x000f64000c101900 */
[----:B-----5:R-:W-:Y:S02]  /*1c370*/  FADD R35, R35, R0 ;  /* 0x0000000023237221 */ /* 0x020fe40000000000 */
[----:B------:R-:W0:Y:S03]  /*1c380*/  LDC R0, c[0x0][0x3c0] ;  /* 0x0000f000ff007b82 */ /* 0x000e260000000800 */
[----:B------:R4:W-:Y:S04]  /*1c390*/  ST.E desc[UR6][R54.64+0xf8], R35 ;  /* 0x0000f82336007985 */ /* 0x0009e8000c101906 */
[----:B------:R-:W2:Y:S01]  /*1c3a0*/  LD.E R36, desc[UR6][R2.64+0xfc] ;  /* 0x0000fc0602247980 */ /* 0x000ea2000c101900 */
[----:B0-----:R-:W-:-:S04]  /*1c3b0*/  SHF.L.U32 R0, R0, 0xb, RZ ;  /* 0x0000000b00007819 */ /* 0x001fc800000006ff */
[----:B------:R-:W-:Y:S02]  /*1c3c0*/  ISETP.GE.U32.AND P0, PT, R7, R0, PT ;  /* 0x000000000700720c */ /* 0x000fe40003f06070 */
[----:B------:R-:W-:-:S04]  /*1c3d0*/  SHF.R.S32.HI R6, RZ, 0x1f, R0 ;  /* 0x0000001fff067819 */ /* 0x000fc80000011400 */
[----:B------:R-:W-:Y:S01]  /*1c3e0*/  ISETP.GE.U32.AND.EX P0, PT, R5, R6, PT, P0 ;  /* 0x000000060500720c */ /* 0x000fe20003f06100 */
[----:B--2---:R-:W-:-:S05]  /*1c3f0*/  FADD R36, R59, R36 ;  /* 0x000000243b247221 */ /* 0x004fca0000000000 */
[----:B------:R4:W-:Y:S07]  /*1c400*/  ST.E desc[UR6][R54.64+0xfc], R36 ;  /* 0x0000fc2436007985 */ /* 0x0009ee000c101906 */
[----:B------:R-:W-:Y:S05]  /*1c410*/  @!P0 BRA `(.L_x_75) ;  /* 0x0000006c00ec8947 */ /* 0x000fea0003800000 */
[----:B------:R-:W0:Y:S01]  /*1c420*/  S2R R3, SR_TID.X ;  /* 0x0000000000037919 */ /* 0x000e220000002100 */
[----:B------:R-:W1:Y:S01]  /*1c430*/  LDCU.64 UR8, c[0x0][0x380] ;  /* 0x00007000ff0877ac */ /* 0x000e620008000a00 */
[----:B0-----:R-:W-:-:S04]  /*1c440*/  IADD3 R5, P0, P1, R3, UR4, R0 ;  /* 0x0000000403057c10 */ /* 0x001fc8000f91e000 */
[----:B------:R-:W-:Y:S02]  /*1c450*/  IADD3.X R4, PT, PT, RZ, RZ, R6, P0, P1 ;  /* 0x000000ffff047210 */ /* 0x000fe400007e2406 */
[----:B-1----:R-:W-:-:S04]  /*1c460*/  LEA R2, P0, R5, UR8, 0x3 ;  /* 0x0000000805027c11 */ /* 0x002fc8000f8018ff */
[----:B------:R-:W-:Y:S02]  /*1c470*/  LEA.HI.X R5, R5, UR9, R4, 0x3, P0 ;  /* 0x0000000905057c11 */ /* 0x000fe400080f1c04 */
[----:B------:R-:W-:Y:S01]  /*1c480*/  IADD3 R7, P0, PT, R0, UR4, RZ ;  /* 0x0000000400077c10 */ /* 0x000fe2000ff1e0ff */
[----:B------:R-:W0:Y:S01]  /*1c490*/  LDCU.64 UR4, c[0x0][0x380] ;  /* 0x00007000ff0477ac */ /* 0x000e220008000a00 */
[----:B------:R-:W-:Y:S02]  /*1c4a0*/  IADD3 R4, P1, PT, R56, -0x800, RZ ;  /* 0xfffff80038047810 */ /* 0x000fe40007f3e0ff */
[----:B------:R-:W-:Y:S02]  /*1c4b0*/  IADD3.X R6, PT, PT, RZ, R6, RZ, P0, !PT ;  /* 0x00000006ff067210 */ /* 0x000fe400007fe4ff */
[----:B------:R-:W-:Y:S02]  /*1c4c0*/  ISETP.GT.U32.AND P0, PT, R7, R4, PT ;  /* 0x000000040700720c */ /* 0x000fe40003f04070 */
[----:B------:R-:W-:-:S04]  /*1c4d0*/  IADD3.X R9, PT, PT, R57, -0x1, RZ, P1, !PT ;  /* 0xffffffff39097810 */ /* 0x000fc80000ffe4ff */
[----:B------:R-:W-:-:S13]  /*1c4e0*/  ISETP.GT.U32.AND.EX P0, PT, R6, R9, PT, P0 ;  /* 0x000000090600720c */ /* 0x000fda0003f04100 */
[----:B0-----:R-:W-:Y:S05]  /*1c4f0*/  @P0 BRA `(.L_x_76) ;  /* 0x0000006000740947 */ /* 0x001fea0003800000 */
.L_x_77:
[----:B------:R-:W-:-:S04]  /*1c500*/  IADD3 R56, P0, PT, R3, R7, RZ ;  /* 0x0000000703387210 */ /* 0x000fc80007f1e0ff */
[----:B------:R-:W-:Y:S02]  /*1c510*/  IADD3.X R57, PT, PT, RZ, R6, RZ, P0, !PT ;  /* 0x00000006ff397210 */ /* 0x000fe400007fe4ff */
[----:B------:R-:W-:-:S04]  /*1c520*/  LEA R110, P0, R56, UR4, 0x3 ;  /* 0x00000004386e7c11 */ /* 0x000fc8000f8018ff */
[----:B------:R-:W-:-:S05]  /*1c530*/  LEA.HI.X R111, R56, UR5, R57, 0x3, P0 ;  /* 0x00000005386f7c11 */ /* 0x000fca00080f1c39 */
[----:B------:R-:W2:Y:S04]  /*1c540*/  LDG.E.64 R56, desc[UR6][R110.64] ;  /* 0x000000066e387981 */ /* 0x000ea8000c1e1b00 */
[----:B----4-:R-:W3:Y:S04]  /*1c550*/  LDG.E.64 R58, desc[UR6][R110.64+0x800] ;  /* 0x000800066e3a7981 */ /* 0x010ee8000c1e1b00 */
[----:B------:R-:W4:Y:S04]  /*1c560*/  LDG.E.64 R60, desc[UR6][R110.64+0x1000] ;  /* 0x001000066e3c7981 */ /* 0x000f28000c1e1b00 */
[----:B------:R-:W5:Y:S04]  /*1c570*/  LDG.E.64 R64, desc[UR6][R110.64+0x2000] ;  /* 0x002000066e407981 */ /* 0x000f68000c1e1b00 */
[----:B------:R-:W5:Y:S04]  /*1c580*/  LDG.E.64 R66, desc[UR6][R110.64+0x2800] ;  /* 0x002800066e427981 */ /* 0x000f68000c1e1b00 */
[----:B------:R-:W5:Y:S04]  /*1c590*/  LDG.E.64 R68, desc[UR6][R110.64+0x3000] ;  /* 0x003000066e447981 */ /* 0x000f68000c1e1b00 */
[----:B------:R-:W5:Y:S04]  /*1c5a0*/  LDG.E.64 R70, desc[UR6][R110.64+0x3800] ;  /* 0x003800066e467981 */ /* 0x000f68000c1e1b00 */
[----:B--2---:R-:W2:Y:S02]  /*1c5b0*/  LD.E R62, desc[UR6][R56.64] ;  /* 0x00000006383e7980 */ /* 0x004ea4000c101900 */
[----:B--2---:R-:W-:-:S02]  /*1c5c0*/  FADD R109, R62, R109 ;  /* 0x0000006d3e6d7221 */ /* 0x004fc40000000000 */
[----:B------:R0:W2:Y:S04]  /*1c5d0*/  LDG.E.64 R62, desc[UR6][R110.64+0x1800] ;  /* 0x001800066e3e7981 */ /* 0x0000a8000c1e1b00 */
        /* <DEDUP_REMOVED lines=58> */
[----:B------:R-:W0:Y:S02]  /*1c980*/  LD.E R111, desc[UR6][R56.64+0x50] ;  /* 0x00005006386f7980 */ /* 0x000e24000c101900 */
[----:B0-----:R-:W-:-:S05]  /*1c990*/  FADD R111, R111, R52 ;  /* 0x000000346f6f7221 */ /* 0x001fca0000000000 */
        /* <DEDUP_REMOVED lines=514> */
[----:B------:R-:W1:Y:S02]  /*1e9c0*/  LD.E R8, desc[UR6][R62.64] ;  /* 0x000000063e087980 */ /* 0x000e64000c101900 */
[----:B-1----:R-:W-:-:S05]  /*1e9d0*/  FADD R109, R109, R8 ;  /* 0x000000086d6d7221 */ /* 0x002fca0000000000 */
        /* <DEDUP_REMOVED lines=250> */
[----:B------:R-:W0:Y:S02]  /*1f980*/  LD.E R8, desc[UR6][R64.64+0x50] ;  /* 0x0000500640087980 */ /* 0x000e24000c101900 */
[----:B0-----:R-:W-:-:S05]  /*1f990*/  FADD R111, R111, R8 ;  /* 0x000000086f6f7221 */ /* 0x001fca0000000000 */
        /* <DEDUP_REMOVED lines=577> */
[----:B------:R-:W0:Y:S02]  /*21db0*/  LD.E R8, desc[UR6][R70.64+0x54] ;  /* 0x0000540646087980 */ /* 0x000e24000c101900 */
        /* <DEDUP_REMOVED lines=123> */
[----:B----4-:R-:W-:Y:S02]  /*22570*/  FADD R35, R35, R56 ;  /* 0x0000003823237221 */ /* 0x010fe40000000000 */
[----:B------:R-:W0:Y:S03]  /*22580*/  LDC.64 R56, c[0x0][0x3b8] ;  /* 0x0000ee00ff387b82 */ /* 0x000e260000000a00 */
[----:B------:R1:W-:Y:S04]  /*22590*/  ST.E desc[UR6][R54.64+0xf8], R35 ;  /* 0x0000f82336007985 */ /* 0x0003e8000c101906 */
[----:B------:R-:W5:Y:S01]  /*225a0*/  LD.E R59, desc[UR6][R70.64+0xfc] ;  /* 0x0000fc06463b7980 */ /* 0x000f62000c101900 */
[----:B------:R-:W-:Y:S01]  /*225b0*/  SHF.R.S32.HI R61, RZ, 0x1f, R0 ;  /* 0x0000001fff3d7819 */ /* 0x000fe20000011400 */
[----:B-----5:R-:W-:Y:S01]  /*225c0*/  FADD R36, R36, R59 ;  /* 0x0000003b24247221 */ /* 0x020fe20000000000 */
[----:B0-----:R-:W-:-:S04]  /*225d0*/  IADD3 R59, P1, PT, -R7, R56, RZ ;  /* 0x00000038073b7210 */ /* 0x001fc80007f3e1ff */
[----:B------:R1:W-:Y:S01]  /*225e0*/  ST.E desc[UR6][R54.64+0xfc], R36 ;  /* 0x0000fc2436007985 */ /* 0x0003e2000c101906 */
[----:B------:R-:W-:Y:S02]  /*225f0*/  ISETP.GE.U32.AND P0, PT, R59, R0, PT ;  /* 0x000000003b00720c */ /* 0x000fe40003f06070 */
[----:B------:R-:W-:-:S04]  /*22600*/  IADD3.X R58, PT, PT, ~R6, R57, RZ, P1, !PT ;  /* 0x00000039063a7210 */ /* 0x000fc80000ffe5ff */
[----:B------:R-:W-:-:S13]  /*22610*/  ISETP.GE.U32.AND.EX P0, PT, R58, R61, PT, P0 ;  /* 0x0000003d3a00720c */ /* 0x000fda0003f06100 */
[----:B-1----:R-:W-:Y:S05]  /*22620*/  @!P0 BRA `(.L_x_75) ;  /* 0x0000000c00688947 */ /* 0x002fea0003800000 */
[----:B------:R-:W-:Y:S02]  /*22630*/  IADD3 R7, P0, PT, R0, R7, RZ ;  /* 0x0000000700077210 */ /* 0x000fe40007f1e0ff */
[----:B------:R-:W-:Y:S02]  /*22640*/  MOV R58, R2 ;  /* 0x00000002003a7202 */ /* 0x000fe40000000f00 */
[----:B------:R-:W-:Y:S02]  /*22650*/  IADD3.X R6, PT, PT, R61, R6, RZ, P0, !PT ;  /* 0x000000063d067210 */ /* 0x000fe400007fe4ff */
[----:B------:R-:W-:Y:S02]  /*22660*/  ISETP.GT.U32.AND P0, PT, R7, R4, PT ;  /* 0x000000040700720c */ /* 0x000fe40003f04070 */
[----:B------:R-:W-:Y:S02]  /*22670*/  MOV R59, R5 ;  /* 0x00000005003b7202 */ /* 0x000fe40000000f00 */
[----:B------:R-:W-:Y:S01]  /*22680*/  ISETP.GT.U32.AND.EX P0, PT, R6, R9, PT, P0 ;  /* 0x000000090600720c */ /* 0x000fe20003f04100 */
[----:B------:R-:W-:-:S03]  /*22690*/  IMAD.WIDE R58, R0, 0x8, R58 ;  /* 0x00000008003a7825 */ /* 0x000fc600078e023a */
[----:B------:R-:W-:Y:S02]  /*226a0*/  MOV R2, R58 ;  /* 0x0000003a00027202 */ /* 0x000fe40000000f00 */
[----:B------:R-:W-:-:S07]  /*226b0*/  MOV R5, R59 ;  /* 0x0000003b00057202 */ /* 0x000fce0000000f00 */
[----:B------:R-:W-:Y:S05]  /*226c0*/  @!P0 BRA `(.L_x_77) ;  /* 0xffffff9c008c8947 */ /* 0x000fea000383ffff */
.L_x_76:
[----:B------:R-:W-:-:S04]  /*226d0*/  ISETP.GE.U32.AND P0, PT, R7, R56, PT ;  /* 0x000000380700720c */ /* 0x000fc80003f06070 */
[----:B------:R-:W-:-:S13]  /*226e0*/  ISETP.GE.U32.AND.EX P0, PT, R6, R57, PT, P0 ;  /* 0x000000390600720c */ /* 0x000fda0003f06100 */
[----:B------:R-:W-:Y:S05]  /*226f0*/  @P0 BRA `(.L_x_75) ;  /* 0x0000000c00340947 */ /* 0x000fea0003800000 */
[----:B------:R-:W0:Y:S01]  /*22700*/  S2R R0, SR_TID.X ;  /* 0x0000000000007919 */ /* 0x000e220000002100 */
[----:B------:R-:W-:Y:S01]  /*22710*/  IADD3 R9, PT, PT, -R7, R56, RZ ;  /* 0x0000003807097210 */ /* 0x000fe20007ffe1ff */
[----:B------:R-:W-:Y:S03]  /*22720*/  BSSY.RECONVERGENT B1, `(.L_x_75) ;  /* 0x00000ca000017945 */ /* 0x000fe60003800200 */
[----:B0-----:R-:W-:-:S13]  /*22730*/  ISETP.GE.AND P0, PT, R0, R9, PT ;  /* 0x000000090000720c */ /* 0x001fda0003f06270 */
[----:B------:R-:W-:Y:S05]  /*22740*/  @P0 BRA `(.L_x_78) ;  /* 0x0000000c001c0947 */ /* 0x000fea0003800000 */
.L_x_79:
[----:B------:R-:W-:-:S05]  /*22750*/  MOV R3, R5 ;  /* 0x0000000500037202 */ /* 0x000fca0000000f00 */
[----:B------:R-:W2:Y:S04]  /*22760*/  LDG.E.64 R6, desc[UR6][R2.64] ;  /* 0x0000000602067981 */ /* 0x000ea8000c1e1b00 */
[----:B--2---:R-:W4:Y:S02]  /*22770*/  LD.E R4, desc[UR6][R6.64] ;  /* 0x0000000606047980 */ /* 0x004f24000c101900 */
[----:B0---4-:R-:W-:-:S05]  /*22780*/  FADD R109, R4, R109 ;  /* 0x0000006d046d7221 */ /* 0x011fca0000000000 */
        /* <DEDUP_REMOVED lines=195> */
.L_x_78:
[----:B------:R-:W-:Y:S05]  /*233c0*/  BSYNC.RECONVERGENT B1 ;  /* 0x0000000000017941 */ /* 0x000fea0003800200 */
.L_x_75:
[----:B------:R-:W1:Y:S01]  /*233d0*/  S2R R6, SR_LANEID ;  /* 0x0000000000067919 */ /* 0x000e620000000000 */
[----:B------:R-:W-:Y:S01]  /*233e0*/  BSSY.RECONVERGENT B1, `(.L_x_80) ;  /* 0x000010a000017945 */ /* 0x000fe20003800200 */
[----:B------:R-:W2:Y:S01]  /*233f0*/  S2R R0, SR_TID.X ;  /* 0x0000000000007919 */ /* 0x000ea20000002100 */
[----:B------:R3:W0:Y:S04]  /*23400*/  SHFL.DOWN PT, R2, R54, 0x1, 0x1f ;  /* 0x08201f0036027f89 */ /* 0x00062800000e0000 */
[----:B------:R3:W0:Y:S01]  /*23410*/  SHFL.DOWN PT, R3, R55, 0x1, 0x1f ;  /* 0x08201f0037037f89 */ /* 0x00062200000e0000 */
[C---:B-1----:R-:W-:Y:S02]  /*23420*/  ISETP.GT.AND P0, PT, R6.reuse, 0x1e, PT ;  /* 0x0000001e0600780c */ /* 0x042fe40003f04270 */
[----:B------:R-:W-:-:S02]  /*23430*/  ISETP.GT.AND P1, PT, R6, 0x1d, PT ;  /* 0x0000001d0600780c */ /* 0x000fc40003f24270 */
[C---:B------:R-:W-:Y:S02]  /*23440*/  ISETP.GT.AND P2, PT, R6.reuse, 0x1b, PT ;  /* 0x0000001b0600780c */ /* 0x040fe40003f44270 */
[C---:B------:R-:W-:Y:S02]  /*23450*/  ISETP.GT.AND P3, PT, R6.reuse, 0x17, PT ;  /* 0x000000170600780c */ /* 0x040fe40003f64270 */
[----:B------:R-:W-:-:S05]  /*23460*/  ISETP.GT.AND P4, PT, R6, 0xf, PT ;  /* 0x0000000f0600780c */ /* 0x000fca0003f84270 */
[----:B0-23--:R-:W-:Y:S08]  /*23470*/  @P0 BRA `(.L_x_81) ;  /* 0x0000001000000947 */ /* 0x00dff00003800000 */
[----:B------:R-:W2:Y:S04]  /*23480*/  LD.E R5, desc[UR6][R54.64] ;  /* 0x0000000636057980 */ /* 0x000ea8000c101900 */
[----:B------:R-:W2:Y:S04]  /*23490*/  LD.E R4, desc[UR6][R2.64] ;  /* 0x0000000602047980 */ /* 0x000ea8000c101900 */
[----:B------:R-:W3:Y:S04]  /*234a0*/  LD.E R7, desc[UR6][R54.64+0x4] ;  /* 0x0000040636077980 */ /* 0x000ee8000c101900 */
[----:B------:R-:W5:Y:S04]  /*234b0*/  LD.E R9, desc[UR6][R54.64+0x8] ;  /* 0x0000080636097980 */ /* 0x000f68000c101900 */
[----:B----4-:R-:W4:Y:S01]  /*234c0*/  LD.E R11, desc[UR6][R54.64+0xc] ;  /* 0x00000c06360b7980 */ /* 0x010f22000c101900 */
        /* <DEDUP_REMOVED lines=250> */
[----:B------:R0:W-:Y:S02]  /*24470*/  ST.E desc[UR6][R54.64+0xfc], R11 ;  /* 0x0000fc0b36007985 */ /* 0x0001e4000c101906 */
.L_x_81:
[----:B------:R-:W-:Y:S05]  /*24480*/  BSYNC.RECONVERGENT B1 ;  /* 0x0000000000017941 */ /* 0x000fea0003800200 */
.L_x_80:
[----:B------:R1:W2:Y:S01]  /*24490*/  SHFL.DOWN PT, R2, R54, 0x2, 0x1f ;  /* 0x08401f0036027f89 */ /* 0x0002a200000e0000 */
[----:B------:R-:W-:Y:S03]  /*244a0*/  BSSY.RECONVERGENT B1, `(.L_x_82) ;  /* 0x0000103000017945 */ /* 0x000fe60003800200 */
[----:B------:R1:W3:Y:S01]  /*244b0*/  SHFL.DOWN PT, R3, R55, 0x2, 0x1f ;  /* 0x08401f0037037f89 */ /* 0x0002e200000e0000 */
[----:B------:R-:W-:Y:S05]  /*244c0*/  @P1 BRA `(.L_x_83) ;  /* 0x0000001000001947 */ /* 0x000fea0003800000 */
[----:B0-----:R-:W5:Y:S04]  /*244d0*/  LD.E R5, desc[UR6][R54.64] ;  /* 0x0000000636057980 */ /* 0x001f68000c101900 */
[----:B--23--:R-:W5:Y:S04]  /*244e0*/  LD.E R4, desc[UR6][R2.64] ;  /* 0x0000000602047980 */ /* 0x00cf68000c101900 */
[----:B------:R-:W2:Y:S04]  /*244f0*/  LD.E R7, desc[UR6][R54.64+0x4] ;  /* 0x0000040636077980 */ /* 0x000ea8000c101900 */
[----:B------:R-:W3:Y:S04]  /*24500*/  LD.E R9, desc[UR6][R54.64+0x8] ;  /* 0x0000080636097980 */ /* 0x000ee8000c101900 */
[----:B----4-:R-:W4:Y:S01]  /*24510*/  LD.E R11, desc[UR6][R54.64+0xc] ;  /* 0x00000c06360b7980 */ /* 0x010f22000c101900 */
        /* <DEDUP_REMOVED lines=251> */
.L_x_83:
[----:B------:R-:W-:Y:S05]  /*254d0*/  BSYNC.RECONVERGENT B1 ;  /* 0x0000000000017941 */ /* 0x000fea0003800200 */
.L_x_82:
[----:B--2---:R2:W0:Y:S01]  /*254e0*/  SHFL.DOWN PT, R2, R54, 0x4, 0x1f ;  /* 0x08801f0036027f89 */ /* 0x00442200000e0000 */
[----:B------:R-:W-:Y:S03]  /*254f0*/  BSSY.RECONVERGENT B1, `(.L_x_84) ;  /* 0x0000103000017945 */ /* 0x000fe60003800200 */
[----:B---3--:R2:W3:Y:S01]  /*25500*/  SHFL.DOWN PT, R3, R55, 0x4, 0x1f ;  /* 0x08801f0037037f89 */ /* 0x0084e200000e0000 */
[----:B------:R-:W-:Y:S05]  /*25510*/  @P2 BRA `(.L_x_85) ;  /* 0x0000001000002947 */ /* 0x000fea0003800000 */
[----:B0-----:R-:W5:Y:S04]  /*25520*/  LD.E R5, desc[UR6][R54.64] ;  /* 0x0000000636057980 */ /* 0x001f68000c101900 */
[----:B---3--:R-:W5:Y:S04]  /*25530*/  LD.E R4, desc[UR6][R2.64] ;  /* 0x0000000602047980 */ /* 0x008f68000c101900 */
[----:B------:R-:W3:Y:S04]  /*25540*/  LD.E R7, desc[UR6][R54.64+0x4] ;  /* 0x0000040636077980 */ /* 0x000ee8000c101900 */
[----:B------:R-:W2:Y:S04]  /*25550*/  LD.E R9, desc[UR6][R54.64+0x8] ;  /* 0x0000080636097980 */ /* 0x000ea8000c101900 */
[----:B----4-:R-:W4:Y:S01]  /*25560*/  LD.E R11, desc[UR6][R54.64+0xc] ;  /* 0x00000c06360b7980 */ /* 0x010f22000c101900 */
        /* <DEDUP_REMOVED lines=250> */
[----:B------:R0:W-:Y:S02]  /*26510*/  ST.E desc[UR6][R54.64+0xfc], R11 ;  /* 0x0000fc0b36007985 */ /* 0x0001e4000c101906 */
.L_x_85:
[----:B------:R-:W-:Y:S05]  /*26520*/  BSYNC.RECONVERGENT B1 ;  /* 0x0000000000017941 */ /* 0x000fea0003800200 */
.L_x_84:
[----:B0-----:R0:W0:Y:S01]  /*26530*/  SHFL.DOWN PT, R2, R54, 0x8, 0x1f ;  /* 0x09001f0036027f89 */ /* 0x00102200000e0000 */
[----:B------:R-:W-:Y:S03]  /*26540*/  BSSY.RECONVERGENT B1, `(.L_x_86) ;  /* 0x0000103000017945 */ /* 0x000fe60003800200 */
[----:B---3--:R3:W0:Y:S01]  /*26550*/  SHFL.DOWN PT, R3, R55, 0x8, 0x1f ;  /* 0x09001f0037037f89 */ /* 0x00862200000e0000 */
[----:B------:R-:W-:Y:S05]  /*26560*/  @P3 BRA `(.L_x_87) ;  /* 0x0000001000003947 */ /* 0x000fea0003800000 */
[----:B------:R-:W5:Y:S04]  /*26570*/  LD.E R5, desc[UR6][R54.64] ;  /* 0x0000000636057980 */ /* 0x000f68000c101900 */
[----:B0-----:R-:W5:Y:S04]  /*26580*/  LD.E R4, desc[UR6][R2.64] ;  /* 0x0000000602047980 */ /* 0x001f68000c101900 */
        /* <DEDUP_REMOVED lines=254> */
.L_x_87:
[----:B------:R-:W-:Y:S05]  /*27570*/  BSYNC.RECONVERGENT B1 ;  /* 0x0000000000017941 */ /* 0x000fea0003800200 */
.L_x_86:
        /* <DEDUP_REMOVED lines=256> */
[----:B------:R-:W5:Y:S01]  /*28580*/  @!P0 S2R R13, SR_CgaCtaId ;  /* 0x00000000000d8919 */ /* 0x000f620000008800 */
[----:B---3--:R-:W-:-:S05]  /*28590*/  FADD R9, R4, R9 ;  /* 0x0000000904097221 */ /* 0x008fca0000000000 */
[----:B------:R2:W-:Y:S04]  /*285a0*/  ST.E desc[UR6][R54.64+0xf8], R9 ;  /* 0x0000f80936007985 */ /* 0x0005e8000c101906 */
[----:B------:R-:W4:Y:S01]  /*285b0*/  LD.E R4, desc[UR6][R2.64+0xfc] ;  /* 0x0000fc0602047980 */ /* 0x000f22000c101900 */
[----:B------:R-:W-:Y:S02]  /*285c0*/  @!P0 MOV R6, 0x400 ;  /* 0x0000040000068802 */ /* 0x000fe40000000f00 */
[----:B0-----:R-:W-:Y:S02]  /*285d0*/  @!P0 SHF.R.U32.HI R5, RZ, 0x2, R0 ;  /* 0x00000002ff058819 */ /* 0x001fe40000011600 */
[----:B-----5:R-:W-:Y:S02]  /*285e0*/  @!P0 LEA R6, R13, R6, 0x18 ;  /* 0x000000060d068211 */ /* 0x020fe400078ec0ff */
[----:B------:R-:W-:-:S04]  /*285f0*/  @!P0 LOP3.LUT R5, R5, 0xf8, RZ, 0xc0, !PT ;  /* 0x000000f805058812 */ /* 0x000fc800078ec0ff */
[----:B------:R-:W-:Y:S01]  /*28600*/  @!P0 IADD3 R5, PT, PT, R5, R6, RZ ;  /* 0x0000000605058210 */ /* 0x000fe20007ffe0ff */
[----:B----4-:R-:W-:-:S05]  /*28610*/  FADD R11, R4, R11 ;  /* 0x0000000b040b7221 */ /* 0x010fca0000000000 */
[----:B------:R2:W-:Y:S04]  /*28620*/  ST.E desc[UR6][R54.64+0xfc], R11 ;  /* 0x0000fc0b36007985 */ /* 0x0005e8000c101906 */
[----:B------:R2:W-:Y:S02]  /*28630*/  @!P0 STS.64 [R5+0x8], R54 ;  /* 0x0000083605008388 */ /* 0x0005e40000000a00 */
.L_x_89:
[----:B------:R-:W-:Y:S05]  /*28640*/  BSYNC.RECONVERGENT B1 ;  /* 0x0000000000017941 */ /* 0x000fea0003800200 */
.L_x_88:
[----:B------:R-:W-:Y:S01]  /*28650*/  BAR.SYNC.DEFER_BLOCKING 0x0 ;  /* 0x0000000000007b1d */ /* 0x000fe20000010000 */
[----:B------:R-:W-:-:S13]  /*28660*/  ISETP.NE.AND P0, PT, R0, RZ, PT ;  /* 0x000000ff0000720c */ /* 0x000fda0003f05270 */
[----:B------:R-:W-:Y:S05]  /*28670*/  @P0 BRA `(.L_x_64) ;  /* 0x0000005800280947 */ /* 0x000fea0003800000 */
[----:B------:R-:W5:Y:S01]  /*28680*/  S2UR UR5, SR_CgaCtaId ;  /* 0x00000000000579c3 */ /* 0x000f620000008800 */
[----:B------:R-:W-:Y:S01]  /*28690*/  UMOV UR4, 0x400 ;  /* 0x0000040000047882 */ /* 0x000fe20000000000 */
[----:B0-----:R-:W3:Y:S04]  /*286a0*/  LD.E R2, desc[UR6][R54.64] ;  /* 0x0000000636027980 */ /* 0x001ee8000c101900 */
[----:B------:R-:W4:Y:S01]  /*286b0*/  LD.E R3, desc[UR6][R54.64+0xc8] ;  /* 0x0000c80636037980 */ /* 0x000f22000c101900 */
[----:B-----5:R-:W-:-:S09]  /*286c0*/  ULEA UR4, UR5, UR4, 0x18 ;  /* 0x0000000405047291 */ /* 0x020fd2000f8ec0ff */
[----:B--2---:R-:W0:Y:S04]  /*286d0*/  LDS.64 R4, [UR4+0x10] ;  /* 0x00001004ff047984 */ /* 0x004e280008000a00 */
[----:B0-----:R-:W3:Y:S02]  /*286e0*/  LD.E R61, desc[UR6][R4.64] ;  /* 0x00000006043d7980 */ /* 0x001ee4000c101900 */
        /* <DEDUP_REMOVED lines=19> */
[----:B----4-:R-:W2:Y:S02]  /*28820*/  LD.E R73, desc[UR6][R4.64+0x14] ;  /* 0x0000140604497980 */ /* 0x010ea4000c101900 */
        /* <DEDUP_REMOVED lines=1390> */
[----:B------:R0:W-:Y:S02]  /*2df10*/  ST.E desc[UR6][R54.64+0xfc], R65 ;  /* 0x0000fc4136007985 */ /* 0x0001e4000c101906 */
.L_x_64:
[----:B------:R-:W-:Y:S05]  /*2df20*/  BSYNC.RECONVERGENT B0 ;  /* 0x0000000000007941 */ /* 0x000fea0003800200 */
.L_x_46:
[----:B------:R-:W-:-:S13]  /*2df30*/  ISETP.NE.AND P0, PT, R0, RZ, PT ;  /* 0x000000ff0000720c */ /* 0x000fda0003f05270 */
[----:B------:R-:W-:Y:S05]  /*2df40*/  @P0 EXIT ;  /* 0x000000000000094d */ /* 0x000fea0003800000 */
[----:B0-2-4-:R-:W0:Y:S01]  /*2df50*/  S2R R5, SR_CTAID.X ;  /* 0x0000000000057919 */ /* 0x015e220000002500 */
[----:B-1----:R-:W0:Y:S02]  /*2df60*/  LDC.64 R2, c[0x0][0x388] ;  /* 0x0000e200ff027b82 */ /* 0x002e240000000a00 */
[----:B0-----:R-:W-:-:S05]  /*2df70*/  IMAD.WIDE.U32 R2, R5, 0x8, R2 ;  /* 0x0000000805027825 */ /* 0x001fca00078e0002 */
[----:B------:R-:W-:Y:S01]  /*2df80*/  STG.E.64 desc[UR6][R2.64], R54 ;  /* 0x0000003602007986 */ /* 0x000fe2000c101b06 */
[----:B------:R-:W-:Y:S05]  /*2df90*/  EXIT ;  /* 0x000000000000794d */ /* 0x000fea0003800000 */
.L_x_90:
        /* <DEDUP_REMOVED lines=14> */
.L_x_359:


//--------------------- .text._ZN3cub18CUB_300001_SM_10006detail6reduce28DeviceReduceSingleTileKernelINS2_10policy_hubIPfy9sum_deltaE10Policy1000EN6thrust24THRUST_300001_SM_1000_NS6detail15normal_iteratorINSA_10device_ptrIS5_EEEEPS5_yS6_S5_S5_N4cuda3std3__410__identityEEEvT0_T1_T2_T3_T4_T6_ --------------------------
	.section	.text._ZN3cub18CUB_300001_SM_10006detail6reduce28DeviceReduceSingleTileKernelINS2_10policy_hubIPfy9sum_deltaE10Policy1000EN6thrust24THRUST_300001_SM_1000_NS6detail15normal_iteratorINSA_10device_ptrIS5_EEEEPS5_yS6_S5_S5_N4cuda3std3__410__identityEEEvT0_T1_T2_T3_T4_T6_,"ax",@progbits
	.align	128
        .global         _ZN3cub18CUB_300001_SM_10006detail6reduce28DeviceReduceSingleTileKernelINS2_10policy_hubIPfy9sum_deltaE10Policy1000EN6thrust24THRUST_300001_SM_1000_NS6detail15normal_iteratorINSA_10device_ptrIS5_EEEEPS5_yS6_S5_S5_N4cuda3std3__410__identityEEEvT0_T1_T2_T3_T4_T6_
        .type           _ZN3cub18CUB_300001_SM_10006detail6reduce28DeviceReduceSingleTileKernelINS2_10policy_hubIPfy9sum_deltaE10Policy1000EN6thrust24THRUST_300001_SM_1000_NS6detail15normal_iteratorINSA_10device_ptrIS5_EEEEPS5_yS6_S5_S5_N4cuda3std3__410__identityEEEvT0_T1_T2_T3_T4_T6_,@function
        .size           _ZN3cub18CUB_300001_SM_10006detail6reduce28DeviceReduceSingleTileKernelINS2_10policy_hubIPfy9sum_deltaE10Policy1000EN6thrust24THRUST_300001_SM_1000_NS6detail15normal_iteratorINSA_10device_ptrIS5_EEEEPS5_yS6_S5_S5_N4cuda3std3__410__identityEEEvT0_T1_T2_T3_T4_T6_,(.L_x_360 - _ZN3cub18CUB_300001_SM_10006detail6reduce28DeviceReduceSingleTileKernelINS2_10policy_hubIPfy9sum_deltaE10Policy1000EN6thrust24THRUST_300001_SM_1000_NS6detail15normal_iteratorINSA_10device_ptrIS5_EEEEPS5_yS6_S5_S5_N4cuda3std3__410__identityEEEvT0_T1_T2_T3_T4_T6_)
        .other          _ZN3cub18CUB_300001_SM_10006detail6reduce28DeviceReduceSingleTileKernelINS2_10policy_hubIPfy9sum_deltaE10Policy1000EN6thrust24THRUST_300001_SM_1000_NS6detail15normal_iteratorINSA_10device_ptrIS5_EEEEPS5_yS6_S5_S5_N4cuda3std3__410__identityEEEvT0_T1_T2_T3_T4_T6_,@"STO_CUDA_ENTRY STV_DEFAULT"
_ZN3cub18CUB_300001_SM_10006detail6reduce28DeviceReduceSingleTileKernelINS2_10policy_hubIPfy9sum_deltaE10Policy1000EN6thrust24THRUST_300001_SM_1000_NS6detail15normal_iteratorINSA_10device_ptrIS5_EEEEPS5_yS6_S5_S5_N4cuda3std3__410__identityEEEvT0_T1_T2_T3_T4_T6_:
.text._ZN3cub18CUB_300001_SM_10006detail6reduce28DeviceReduceSingleTileKernelINS2_10policy_hubIPfy9sum_deltaE10Policy1000EN6thrust24THRUST_300001_SM_1000_NS6detail15normal_iteratorINSA_10device_ptrIS5_EEEEPS5_yS6_S5_S5_N4cuda3std3__410__identityEEEvT0_T1_T2_T3_T4_T6_:
[----:B------:R-:W-:Y:S01]  /*0000*/  LDC R1, c[0x0][0x37c] ;  /* 0x0000df00ff017b82 */ /* 0x000fe20000000800 */
[----:B------:R-:W0:Y:S01]  /*0010*/  LDCU.64 UR4, c[0x0][0x390] ;  /* 0x00007200ff0477ac */ /* 0x000e220008000a00 */
[----:B------:R-:W1:Y:S01]  /*0020*/  LDCU.64 UR6, c[0x0][0x358] ;  /* 0x00006b00ff0677ac */ /* 0x000e620008000a00 */
[----:B0-----:R-:W-:Y:S02]  /*0030*/  MOV R40, UR4 ;  /* 0x0000000400287c02 */ /* 0x001fe40008000f00 */
[----:B------:R-:W-:Y:S02]  /*0040*/  MOV R41, UR5 ;  /* 0x0000000500297c02 */ /* 0x000fe40008000f00 */
[----:B------:R-:W-:-:S04]  /*0050*/  ISETP.NE.U32.AND P0, PT, R40, RZ, PT ;  /* 0x000000ff2800720c */ /* 0x000fc80003f05070 */
[----:B------:R-:W-:-:S13]  /*0060*/  ISETP.NE.AND.EX P0, PT, R41, RZ, PT, P0 ;  /* 0x000000ff2900720c */ /* 0x000fda0003f05300 */
        /* <DEDUP_REMOVED lines=8> */
.L_x_91:
[----:B------:R-:W-:Y:S01]  /*00f0*/  ISETP.GT.U32.AND P0, PT, R40, 0x7ff, PT ;  /* 0x000007ff2800780c */ /* 0x000fe20003f04070 */
[----:B------:R-:W-:Y:S03]  /*0100*/  BSSY.RECONVERGENT B0, `(.L_x_92) ;  /* 0x0002ddd000007945 */ /* 0x000fe60003800200 */
[----:B------:R-:W-:-:S13]  /*0110*/  ISETP.GT.U32.AND.EX P0, PT, R41, RZ, PT, P0 ;  /* 0x000000ff2900720c */ /* 0x000fda0003f04100 */
[----:B------:R-:W-:Y:S05]  /*0120*/  @P0 BRA `(.L_x_93) ;  /* 0x0000016800980947 */ /* 0x000fea0003800000 */
[----:B------:R-:W0:Y:S01]  /*0130*/  S2R R5, SR_TID.X ;  /* 0x0000000000057919 */ /* 0x000e220000002100 */
[----:B------:R-:W-:Y:S01]  /*0140*/  BSSY.RECONVERGENT B1, `(.L_x_94) ;  /* 0x000000a000017945 */ /* 0x000fe20003800200 */
[----:B------:R-:W-:Y:S02]  /*0150*/  ISETP.GE.U32.AND P0, PT, R40, 0x100, PT ;  /* 0x000001002800780c */ /* 0x000fe40003f06070 */
[----:B------:R-:W-:Y:S02]  /*0160*/  CS2R R38, SRZ ;  /* 0x0000000000267805 */ /* 0x000fe4000001ff00 */
[----:B0-----:R-:W-:Y:S02]  /*0170*/  ISETP.GE.U32.AND P1, PT, R5, R40, PT ;  /* 0x000000280500720c */ /* 0x001fe40003f26070 */
[----:B------:R-:W-:-:S11]  /*0180*/  MOV R46, R5 ;  /* 0x00000005002e7202 */ /* 0x000fd60000000f00 */
[----:B------:R-:W-:Y:S05]  /*0190*/  @P1 BRA `(.L_x_95) ;  /* 0x0000000000101947 */ /* 0x000fea0003800000 */
[----:B------:R-:W0:Y:S02]  /*01a0*/  LDC.64 R38, c[0x0][0x380] ;  /* 0x0000e000ff267b82 */ /* 0x000e240000000a00 */
[----:B0-----:R-:W-:-:S06]  /*01b0*/  IMAD.WIDE.U32 R38, R5, 0x8, R38 ;  /* 0x0000000805267825 */ /* 0x001fcc00078e0026 */
[----:B------:R-:W5:Y:S01]  /*01c0*/  LDG.E.64 R38, desc[UR6][R38.64] ;  /* 0x0000000626267981 */ /* 0x000f62000c1e1b00 */
[----:B------:R-:W-:-:S07]  /*01d0*/  IADD3 R46, PT, PT, R5, 0x100, RZ ;  /* 0x00000100052e7810 */ /* 0x000fce0007ffe0ff */
.L_x_95:
[----:B------:R-:W-:Y:S05]  /*01e0*/  BSYNC.RECONVERGENT B1 ;  /* 0x0000000000017941 */ /* 0x000fea0003800200 */
.L_x_94:
[----:B------:R-:W-:Y:S01]  /*01f0*/  ISETP.GE.U32.AND P1, PT, R46, R40, PT ;  /* 0x000000282e00720c */ /* 0x000fe20003f26070 */
[----:B------:R-:W-:Y:S01]  /*0200*/  BSSY.RECONVERGENT B1, `(.L_x_96) ;  /* 0x000010f000017945 */ /* 0x000fe20003800200 */
[----:B------:R-:W-:-:S11]  /*0210*/  ISETP.GE.U32.AND.EX P0, PT, R41, RZ, PT, P0 ;  /* 0x000000ff2900720c */ /* 0x000fd60003f06100 */
[----:B------:R-:W-:Y:S05]  /*0220*/  @P1 BRA `(.L_x_97) ;  /* 0x0000001000301947 */ /* 0x000fea0003800000 */
[----:B-----5:R0:W5:Y:S01]  /*0230*/  LD.E R7, desc[UR6][R38.64] ;  /* 0x0000000626077980 */ /* 0x020162000c101900 */
[----:B------:R-:W1:Y:S03]  /*0240*/  LDC.64 R2, c[0x0][0x380] ;  /* 0x0000e000ff027b82 */ /* 0x000e660000000a00 */
        /* <DEDUP_REMOVED lines=63> */
[----:B-1----:R-:W-:-:S03]  /*0640*/  IMAD.WIDE.U32 R2, R46, 0x8, R2 ;  /* 0x000000082e027825 */ /* 0x002fc600078e0002 */
[----:B------:R-:W-:Y:S02]  /*0650*/  MOV R52, R2 ;  /* 0x0000000200347202 */ /* 0x000fe40000000f00 */
[----:B------:R-:W-:-:S07]  /*0660*/  MOV R54, R3 ;  /* 0x0000000300367202 */ /* 0x000fce0000000f00 */
.L_x_98:
[----:B------:R-:W-:Y:S02]  /*0670*/  MOV R2, R52 ;  /* 0x0000003400027202 */ /* 0x000fe40000000f00 */
[----:B------:R-:W-:-:S06]  /*0680*/  MOV R3, R54 ;  /* 0x0000003600037202 */ /* 0x000fcc0000000f00 */
[----:B------:R-:W2:Y:S04]  /*0690*/  LDG.E.64 R2, desc[UR6][R2.64] ;  /* 0x0000000602027981 */ /* 0x000ea8000c1e1b00 */
[----:B--2---:R-:W2:Y:S02]  /*06a0*/  LD.E R56, desc[UR6][R2.64] ;  /* 0x0000000602387980 */ /* 0x004ea4000c101900 */
[----:B-12--5:R-:W-:-:S05]  /*06b0*/  FADD R7, R56, R7 ;  /* 0x0000000738077221 */ /* 0x026fca0000000000 */
        /* <DEDUP_REMOVED lines=195> */
.L_x_97:
[----:B------:R-:W-:Y:S05]  /*12f0*/  BSYNC.RECONVERGENT B1 ;  /* 0x0000000000017941 */ /* 0x000fea0003800200 */
.L_x_96:
[----:B------:R-:W-:Y:S05]  /*1300*/  @!P0 BRA `(.L_x_99) ;  /* 0x000000a800d48947 */ /* 0x000fea0003800000 */
[----:B-1----:R-:W1:Y:S01]  /*1310*/  S2R R4, SR_LANEID ;  /* 0x0000000000047919 */ /* 0x002e620000000000 */
        /* <DEDUP_REMOVED lines=17> */
[----:B-1----:R-:W2:Y:S01]  /*1430*/  LD.E R7, desc[UR6][R38.64+0x10] ;  /* 0x0000100626077980 */ /* 0x002ea2000c101900 */
[----:B---3--:R-:W-:-:S05]  /*1440*/  FADD R9, R0, R9 ;  /* 0x0000000900097221 */ /* 0x008fca0000000000 */
[----:B------:R1:W-:Y:S04]  /*1450*/  ST.E desc[UR6][R38.64+0x4], R9 ;  /* 0x0000040926007985 */ /* 0x0003e8000c101906 */
[----:B------:R-:W4:Y:S04]  /*1460*/  LD.E R0, desc[UR6][R2.64+0x8] ;  /* 0x0000080602007980 */ /* 0x000f28000c101900 */
[----:B-1----:R-:W3:Y:S01]  /*1470*/  LD.E R9, desc[UR6][R38.64+0x14] ;  /* 0x0000140626097980 */ /* 0x002ee2000c101900 */
[----:B----4-:R-:W-:-:S05]  /*1480*/  FADD R11, R0, R11 ;  /* 0x0000000b000b7221 */ /* 0x010fca0000000000 */
[----:B------:R1:W-:Y:S04]  /*1490*/  ST.E desc[UR6][R38.64+0x8], R11 ;  /* 0x0000080b26007985 */ /* 0x0003e8000c101906 */
[----:B------:R-:W5:Y:S04]  /*14a0*/  LD.E R0, desc[UR6][R2.64+0xc] ;  /* 0x00000c0602007980 */ /* 0x000f68000c101900 */
[----:B-1----:R-:W4:Y:S01]  /*14b0*/  LD.E R11, desc[UR6][R38.64+0x18] ;  /* 0x00001806260b7980 */ /* 0x002f22000c101900 */
[----:B-----5:R-:W-:-:S05]  /*14c0*/  FADD R13, R0, R13 ;  /* 0x0000000d000d7221 */ /* 0x020fca0000000000 */
[----:B------:R1:W-:Y:S04]  /*14d0*/  ST.E desc[UR6][R38.64+0xc], R13 ;  /* 0x00000c0d26007985 */ /* 0x0003e8000c101906 */
[----:B------:R-:W2:Y:S04]  /*14e0*/  LD.E R0, desc[UR6][R2.64+0x10] ;  /* 0x0000100602007980 */ /* 0x000ea8000c101900 */
[----:B-1----:R-:W5:Y:S01]  /*14f0*/  LD.E R13, desc[UR6][R38.64+0x1c] ;  /* 0x00001c06260d7980 */ /* 0x002f62000c101900 */
        /* <DEDUP_REMOVED lines=235> */
.L_x_101:
[----:B------:R-:W-:Y:S05]  /*23b0*/  BSYNC.RECONVERGENT B1 ;  /* 0x0000000000017941 */ /* 0x000fea0003800200 */
.L_x_100:
[----:B------:R2:W3:Y:S01]  /*23c0*/  SHFL.DOWN PT, R2, R38, 0x2, 0x1f ;  /* 0x08401f0026027f89 */ /* 0x0004e200000e0000 */
[----:B------:R-:W-:Y:S03]  /*23d0*/  BSSY.RECONVERGENT B1, `(.L_x_102) ;  /* 0x0000103000017945 */ /* 0x000fe60003800200 */
[----:B------:R2:W4:Y:S01]  /*23e0*/  SHFL.DOWN PT, R3, R39, 0x2, 0x1f ;  /* 0x08401f0027037f89 */ /* 0x00052200000e0000 */
[----:B------:R-:W-:Y:S05]  /*23f0*/  @P1 BRA `(.L_x_103) ;  /* 0x0000001000001947 */ /* 0x000fea0003800000 */
[----:B-1----:R-:W5:Y:S04]  /*2400*/  LD.E R7, desc[UR6][R38.64] ;  /* 0x0000000626077980 */ /* 0x002f68000c101900 */
[----:B---34-:R-:W5:Y:S04]  /*2410*/  LD.E R0, desc[UR6][R2.64] ;  /* 0x0000000602007980 */ /* 0x018f68000c101900 */
[----:B------:R-:W3:Y:S04]  /*2420*/  LD.E R9, desc[UR6][R38.64+0x4] ;  /* 0x0000040626097980 */ /* 0x000ee8000c101900 */
[----:B------:R-:W4:Y:S04]  /*2430*/  LD.E R11, desc[UR6][R38.64+0x8] ;  /* 0x00000806260b7980 */ /* 0x000f28000c101900 */
[----:B------:R-:W2:Y:S01]  /*2440*/  LD.E R13, desc[UR6][R38.64+0xc] ;  /* 0x00000c06260d7980 */ /* 0x000ea2000c101900 */
[----:B-----5:R-:W-:-:S05]  /*2450*/  FADD R7, R0, R7 ;  /* 0x0000000700077221 */ /* 0x020fca0000000000 */
[----:B------:R1:W-:Y:S04]  /*2460*/  ST.E desc[UR6][R38.64], R7 ;  /* 0x0000000726007985 */ /* 0x0003e8000c101906 */
[----:B------:R-:W3:Y:S04]  /*2470*/  LD.E R0, desc[UR6][R2.64+0x4] ;  /* 0x0000040602007980 */ /* 0x000ee8000c101900 */
[----:B-1----:R-:W5:Y:S01]  /*2480*/  LD.E R7, desc[UR6][R38.64+0x10] ;  /* 0x0000100626077980 */ /* 0x002f62000c101900 */
[----:B---3--:R-:W-:-:S05]  /*2490*/  FADD R9, R0, R9 ;  /* 0x0000000900097221 */ /* 0x008fca0000000000 */
[----:B------:R1:W-:Y:S04]  /*24a0*/  ST.E desc[UR6][R38.64+0x4], R9 ;  /* 0x0000040926007985 */ /* 0x0003e8000c101906 */
[----:B------:R-:W4:Y:S04]  /*24b0*/  LD.E R0, desc[UR6][R2.64+0x8] ;  /* 0x0000080602007980 */ /* 0x000f28000c101900 */
[----:B-1----:R-:W3:Y:S01]  /*24c0*/  LD.E R9, desc[UR6][R38.64+0x14] ;  /* 0x0000140626097980 */ /* 0x002ee2000c101900 */
[----:B----4-:R-:W-:-:S05]  /*24d0*/  FADD R11, R0, R11 ;  /* 0x0000000b000b7221 */ /* 0x010fca0000000000 */
[----:B------:R1:W-:Y:S04]  /*24e0*/  ST.E desc[UR6][R38.64+0x8], R11 ;  /* 0x0000080b26007985 */ /* 0x0003e8000c101906 */
[----:B------:R-:W2:Y:S04]  /*24f0*/  LD.E R0, desc[UR6][R2.64+0xc] ;  /* 0x00000c0602007980 */ /* 0x000ea8000c101900 */
[----:B-1----:R-:W4:Y:S01]  /*2500*/  LD.E R11, desc[UR6][R38.64+0x18] ;  /* 0x00001806260b7980 */ /* 0x002f22000c101900 */
[----:B--2---:R-:W-:-:S05]  /*2510*/  FADD R13, R0, R13 ;  /* 0x0000000d000d7221 */ /* 0x004fca0000000000 */
[----:B------:R1:W-:Y:S04]  /*2520*/  ST.E desc[UR6][R38.64+0xc], R13 ;  /* 0x00000c0d26007985 */ /* 0x0003e8000c101906 */
[----:B------:R-:W5:Y:S04]  /*2530*/  LD.E R0, desc[UR6][R2.64+0x10] ;  /* 0x0000100602007980 */ /* 0x000f68000c101900 */
[----:B-1----:R-:W2:Y:S01]  /*2540*/  LD.E R13, desc[UR6][R38.64+0x1c] ;  /* 0x00001c06260d7980 */ /* 0x002ea2000c101900 */
        /* <DEDUP_REMOVED lines=235> */
.L_x_103:
[----:B------:R-:W-:Y:S05]  /*3400*/  BSYNC.RECONVERGENT B1 ;  /* 0x0000000000017941 */ /* 0x000fea0003800200 */
.L_x_102:
[----:B---3--:R3:W0:Y:S01]  /*3410*/  SHFL.DOWN PT, R2, R38, 0x4, 0x1f ;  /* 0x08801f0026027f89 */ /* 0x00862200000e0000 */
[----:B------:R-:W-:Y:S03]  /*3420*/  BSSY.RECONVERGENT B1, `(.L_x_104) ;  /* 0x0000103000017945 */ /* 0x000fe60003800200 */
[----:B----4-:R3:W4:Y:S01]  /*3430*/  SHFL.DOWN PT, R3, R39, 0x4, 0x1f ;  /* 0x08801f0027037f89 */ /* 0x01072200000e0000 */
[----:B------:R-:W-:Y:S05]  /*3440*/  @P2 BRA `(.L_x_105) ;  /* 0x0000001000002947 */ /* 0x000fea0003800000 */
[----:B-1----:R-:W5:Y:S04]  /*3450*/  LD.E R7, desc[UR6][R38.64] ;  /* 0x0000000626077980 */ /* 0x002f68000c101900 */
[----:B0---4-:R-:W5:Y:S04]  /*3460*/  LD.E R0, desc[UR6][R2.64] ;  /* 0x0000000602007980 */ /* 0x011f68000c101900 */
        /* <DEDUP_REMOVED lines=254> */
.L_x_105:
[----:B------:R-:W-:Y:S05]  /*4450*/  BSYNC.RECONVERGENT B1 ;  /* 0x0000000000017941 */ /* 0x000fea0003800200 */
.L_x_104:
        /* <DEDUP_REMOVED lines=260> */
.L_x_107:
[----:B------:R-:W-:Y:S05]  /*54a0*/  BSYNC.RECONVERGENT B1 ;  /* 0x0000000000017941 */ /* 0x000fea0003800200 */
.L_x_106:
        /* <DEDUP_REMOVED lines=268> */
.L_x_109:
[----:B------:R-:W-:Y:S05]  /*6570*/  BSYNC.RECONVERGENT B1 ;  /* 0x0000000000017941 */ /* 0x000fea0003800200 */
.L_x_108:
        /* <DEDUP_REMOVED lines=168> */
[----:B------:R-:W4:Y:S02]  /*7000*/  LD.E R83, desc[UR6][R4.64+0xa0] ;  /* 0x0000a00604537980 */ /* 0x000f24000c101900 */
[----:B----4-:R-:W-:Y:S02]  /*7010*/  FADD R83, R83, R2 ;  /* 0x0000000253537221 */ /* 0x010fe40000000000 */
        /* <DEDUP_REMOVED lines=1122> */
[----:B0-----:R-:W2:Y:S02]  /*b640*/  LD.E R5, desc[UR6][R12.64+0x54] ;  /* 0x000054060c057980 */ /* 0x001ea4000c101900 */
        /* <DEDUP_REMOVED lines=14> */
[----:B0-----:R-:W5:Y:S02]  /*b730*/  LD.E R5, desc[UR6][R12.64+0x68] ;  /* 0x000068060c057980 */ /* 0x001f64000c101900 */
        /* <DEDUP_REMOVED lines=104> */
[----:B-1----:R-:W3:Y:S02]  /*bdc0*/  LD.E R3, desc[UR6][R12.64+0xf4] ;  /* 0x0000f4060c037980 */ /* 0x002ee4000c101900 */
[----:B---3--:R-:W-:-:S05]  /*bdd0*/  FADD R3, R2, R3 ;  /* 0x0000000302037221 */ /* 0x008fca0000000000 */
[----:B------:R2:W-:Y:S04]  /*bde0*/  ST.E desc[UR6][R38.64+0xf4], R3 ;  /* 0x0000f40326007985 */ /* 0x0005e8000c101906 */
[----:B0-----:R-:W3:Y:S02]  /*bdf0*/  LD.E R5, desc[UR6][R12.64+0xf8] ;  /* 0x0000f8060c057980 */ /* 0x001ee4000c101900 */
[----:B---3--:R-:W-:-:S05]  /*be00*/  FADD R5, R46, R5 ;  /* 0x000000052e057221 */ /* 0x008fca0000000000 */
[----:B------:R2:W-:Y:S04]  /*be10*/  ST.E desc[UR6][R38.64+0xf8], R5 ;  /* 0x0000f80526007985 */ /* 0x0005e8000c101906 */
[----:B------:R-:W3:Y:S02]  /*be20*/  LD.E R0, desc[UR6][R12.64+0xfc] ;  /* 0x0000fc060c007980 */ /* 0x000ee4000c101900 */
[----:B---3--:R-:W-:-:S05]  /*be30*/  FADD R89, R89, R0 ;  /* 0x0000000059597221 */ /* 0x008fca0000000000 */
[----:B------:R2:W-:Y:S01]  /*be40*/  ST.E desc[UR6][R38.64+0xfc], R89 ;  /* 0x0000fc5926007985 */ /* 0x0005e2000c101906 */
[----:B------:R-:W-:Y:S05]  /*be50*/  BRA `(.L_x_110) ;  /* 0x00000220001c7947 */ /* 0x000fea0003800000 */
.L_x_99:
[----:B-1----:R-:W1:Y:S01]  /*be60*/  S2R R4, SR_LANEID ;  /* 0x0000000000047919 */ /* 0x002e620000000000 */
[----:B------:R-:W-:Y:S01]  /*be70*/  LOP3.LUT R0, R5, 0x3e0, RZ, 0xc0, !PT ;  /* 0x000003e005007812 */ /* 0x000fe200078ec0ff */
[----:B------:R-:W-:Y:S03]  /*be80*/  BSSY.RECONVERGENT B1, `(.L_x_111) ;  /* 0x0000119000017945 */ /* 0x000fe60003800200 */
[----:B------:R-:W-:Y:S02]  /*be90*/  IADD3 R3, PT, PT, R0, 0x20, RZ ;  /* 0x0000002000037810 */ /* 0x000fe40007ffe0ff */
[----:B------:R-:W-:Y:S02]  /*bea0*/  LOP3.LUT R7, RZ, R0, RZ, 0x33, !PT ;  /* 0x00000000ff077212 */ /* 0x000fe400078e33ff */
[-C--:B------:R-:W-:Y:S02]  /*beb0*/  ISETP.GT.U32.AND P1, PT, R3, R40.reuse, PT ;  /* 0x000000280300720c */ /* 0x080fe40003f24070 */
        /* <DEDUP_REMOVED lines=21> */
[----:B------:R-:W4:Y:S04]  /*c010*/  LD.E R11, desc[UR6][R38.64] ;  /* 0x00000006260b7980 */ /* 0x000f28000c101900 */
[----:B--23--:R-:W4:Y:S04]  /*c020*/  LD.E R0, desc[UR6][R2.64] ;  /* 0x0000000602007980 */ /* 0x00cf28000c101900 */
[----:B------:R-:W2:Y:S04]  /*c030*/  LD.E R13, desc[UR6][R38.64+0x4] ;  /* 0x00000406260d7980 */ /* 0x000ea8000c101900 */
[----:B------:R-:W3:Y:S04]  /*c040*/  LD.E R15, desc[UR6][R38.64+0x8] ;  /* 0x00000806260f7980 */ /* 0x000ee8000c101900 */
[----:B------:R-:W5:Y:S01]  /*c050*/  LD.E R17, desc[UR6][R38.64+0xc] ;  /* 0x00000c0626117980 */ /* 0x000f62000c101900 */
[----:B----4-:R-:W-:-:S05]  /*c060*/  FADD R11, R0, R11 ;  /* 0x0000000b000b7221 */ /* 0x010fca0000000000 */
[----:B------:R4:W-:Y:S04]  /*c070*/  ST.E desc[UR6][R38.64], R11 ;  /* 0x0000000b26007985 */ /* 0x0009e8000c101906 */
[----:B------:R-:W2:Y:S04]  /*c080*/  LD.E R0, desc[UR6][R2.64+0x4] ;  /* 0x0000040602007980 */ /* 0x000ea8000c101900 */
[----:B----4-:R-:W4:Y:S01]  /*c090*/  LD.E R11, desc[UR6][R38.64+0x10] ;  /* 0x00001006260b7980 */ /* 0x010f22000c101900 */
[----:B--2---:R-:W-:-:S05]  /*c0a0*/  FADD R13, R0, R13 ;  /* 0x0000000d000d7221 */ /* 0x004fca0000000000 */
[----:B------:R2:W-:Y:S04]  /*c0b0*/  ST.E desc[UR6][R38.64+0x4], R13 ;  /* 0x0000040d26007985 */ /* 0x0005e8000c101906 */
[----:B------:R-:W3:Y:S04]  /*c0c0*/  LD.E R0, desc[UR6][R2.64+0x8] ;  /* 0x0000080602007980 */ /* 0x000ee8000c101900 */
[----:B--2---:R-:W2:Y:S01]  /*c0d0*/  LD.E R13, desc[UR6][R38.64+0x14] ;  /* 0x00001406260d7980 */ /* 0x004ea2000c101900 */
[----:B---3--:R-:W-:-:S05]  /*c0e0*/  FADD R15, R0, R15 ;  /* 0x0000000f000f7221 */ /* 0x008fca0000000000 */
[----:B------:R3:W-:Y:S04]  /*c0f0*/  ST.E desc[UR6][R38.64+0x8], R15 ;  /* 0x0000080f26007985 */ /* 0x0007e8000c101906 */
[----:B------:R-:W5:Y:S04]  /*c100*/  LD.E R0, desc[UR6][R2.64+0xc] ;  /* 0x00000c0602007980 */ /* 0x000f68000c101900 */
[----:B---3--:R-:W3:Y:S01]  /*c110*/  LD.E R15, desc[UR6][R38.64+0x18] ;  /* 0x00001806260f7980 */ /* 0x008ee2000c101900 */
[----:B-----5:R-:W-:-:S05]  /*c120*/  FADD R17, R0, R17 ;  /* 0x0000001100117221 */ /* 0x020fca0000000000 */
[----:B------:R5:W-:Y:S04]  /*c130*/  ST.E desc[UR6][R38.64+0xc], R17 ;  /* 0x00000c1126007985 */ /* 0x000be8000c101906 */
[----:B------:R-:W4:Y:S04]  /*c140*/  LD.E R0, desc[UR6][R2.64+0x10] ;  /* 0x0000100602007980 */ /* 0x000f28000c101900 */
[----:B-----5:R-:W5:Y:S01]  /*c150*/  LD.E R17, desc[UR6][R38.64+0x1c] ;  /* 0x00001c0626117980 */ /* 0x020f62000c101900 */
        /* <DEDUP_REMOVED lines=235> */
.L_x_112:
[----:B------:R-:W-:Y:S05]  /*d010*/  BSYNC.RECONVERGENT B1 ;  /* 0x0000000000017941 */ /* 0x000fea0003800200 */
.L_x_111:
[----:B--2---:R2:W0:Y:S01]  /*d020*/  SHFL.DOWN PT, R2, R38, 0x2, R7 ;  /* 0x0840000026027989 */ /* 0x00442200000e0007 */
[----:B------:R-:W-:Y:S03]  /*d030*/  BSSY.RECONVERGENT B1, `(.L_x_113) ;  /* 0x0000103000017945 */ /* 0x000fe60003800200 */
[----:B---3--:R2:W3:Y:S01]  /*d040*/  SHFL.DOWN PT, R3, R39, 0x2, R7 ;  /* 0x0840000027037989 */ /* 0x0084e200000e0007 */
[----:B------:R-:W-:Y:S05]  /*d050*/  @P2 BRA `(.L_x_114) ;  /* 0x0000001000002947 */ /* 0x000fea0003800000 */
[----:B----4-:R-:W4:Y:S04]  /*d060*/  LD.E R11, desc[UR6][R38.64] ;  /* 0x00000006260b7980 */ /* 0x010f28000c101900 */
[----:B0--3--:R-:W4:Y:S04]  /*d070*/  LD.E R0, desc[UR6][R2.64] ;  /* 0x0000000602007980 */ /* 0x009f28000c101900 */
        /* <DEDUP_REMOVED lines=254> */
.L_x_114:
[----:B------:R-:W-:Y:S05]  /*e060*/  BSYNC.RECONVERGENT B1 ;  /* 0x0000000000017941 */ /* 0x000fea0003800200 */
.L_x_113:
        /* <DEDUP_REMOVED lines=260> */
.L_x_116:
[----:B------:R-:W-:Y:S05]  /*f0b0*/  BSYNC.RECONVERGENT B1 ;  /* 0x0000000000017941 */ /* 0x000fea0003800200 */
.L_x_115:
        /* <DEDUP_REMOVED lines=260> */
.L_x_118:
[----:B------:R-:W-:Y:S05]  /*10100*/  BSYNC.RECONVERGENT B1 ;  /* 0x0000000000017941 */ /* 0x000fea0003800200 */
.L_x_117:
        /* <DEDUP_REMOVED lines=260> */
.L_x_120:
[----:B------:R-:W-:Y:S05]  /*11150*/  BSYNC.RECONVERGENT B1 ;  /* 0x0000000000017941 */ /* 0x000fea0003800200 */
.L_x_119:
[----:B------:R0:W-:Y:S01]  /*11160*/  @!P0 STS.64 [R9+0x8], R38 ;  /* 0x0000082609008388 */ /* 0x0001e20000000a00 */
[----:B------:R-:W-:Y:S01]  /*11170*/  BAR.SYNC.DEFER_BLOCKING 0x0 ;  /* 0x0000000000007b1d */ /* 0x000fe20000010000 */
[----:B------:R-:W-:-:S04]  /*11180*/  ISETP.GE.U32.AND P0, PT, R40, 0x21, PT ;  /* 0x000000212800780c */ /* 0x000fc80003f06070 */
[----:B------:R-:W-:-:S04]  /*11190*/  ISETP.GE.U32.AND.EX P0, PT, R41, RZ, PT, P0 ;  /* 0x000000ff2900720c */ /* 0x000fc80003f06100 */
[----:B------:R-:W-:-:S13]  /*111a0*/  ISETP.NE.OR P0, PT, R5, RZ, !P0 ;  /* 0x000000ff0500720c */ /* 0x000fda0004705670 */
[----:B0-----:R-:W-:Y:S05]  /*111b0*/  @P0 BRA `(.L_x_110) ;  /* 0x000001cc00440947 */ /* 0x001fea0003800000 */
[----:B------:R-:W0:Y:S01]  /*111c0*/  S2UR UR5, SR_CgaCtaId ;  /* 0x00000000000579c3 */ /* 0x000e220000008800 */
[----:B------:R-:W-:Y:S01]  /*111d0*/  UMOV UR4, 0x400 ;  /* 0x0000040000047882 */ /* 0x000fe20000000000 */
[----:B------:R-:W5:Y:S04]  /*111e0*/  LD.E R0, desc[UR6][R38.64] ;  /* 0x0000000626007980 */ /* 0x000f68000c101900 */
[----:B------:R-:W2:Y:S04]  /*111f0*/  LD.E R5, desc[UR6][R38.64+0x40] ;  /* 0x0000400626057980 */ /* 0x000ea8000c101900 */
        /* <DEDUP_REMOVED lines=146> */
[----:B------:R-:W5:Y:S02]  /*11b20*/  LD.E R93, desc[UR6][R2.64+0x90] ;  /* 0x00009006025d7980 */ /* 0x000f64000c101900 */
[----:B-----5:R-:W-:Y:S02]  /*11b30*/  FADD R93, R93, R0 ;  /* 0x000000005d5d7221 */ /* 0x020fe40000000000 */
        /* <DEDUP_REMOVED lines=10> */
[----:B-1-3--:R-:W2:Y:S02]  /*11be0*/  LD.E R7, desc[UR6][R2.64+0x9c] ;  /* 0x00009c0602077980 */ /* 0x00aea4000c101900 */
        /* <DEDUP_REMOVED lines=95> */
[----:B------:R-:W-:-:S04]  /*121e0*/  ISETP.GE.U32.AND P0, PT, R40, 0x41, PT ;  /* 0x000000412800780c */ /* 0x000fc80003f06070 */
[----:B------:R-:W-:Y:S01]  /*121f0*/  ISETP.GE.U32.AND.EX P0, PT, R41, RZ, PT, P0 ;  /* 0x000000ff2900720c */ /* 0x000fe20003f06100 */
        /* <DEDUP_REMOVED lines=1082> */
[----:B------:R-:W-:Y:S04]  /*165a0*/  ST.E desc[UR6][R38.64+0x80], R59 ;  /* 0x0000803b26007985 */ /* 0x000fe8000c101906 */
[----:B-1----:R-:W4:Y:S02]  /*165b0*/  LD.E R61, desc[UR6][R2.64+0x84] ;  /* 0x00008406023d7980 */ /* 0x002f24000c101900 */
[----:B----4-:R-:W-:-:S05]  /*165c0*/  FADD R61, R8, R61 ;  /* 0x0000003d083d7221 */ /* 0x010fca0000000000 */
[----:B------:R-:W-:Y:S04]  /*165d0*/  ST.E desc[UR6][R38.64+0x84], R61 ;  /* 0x0000843d26007985 */ /* 0x000fe8000c101906 */
[----:B--2---:R-:W2:Y:S02]  /*165e0*/  LD.E R63, desc[UR6][R2.64+0x88] ;  /* 0x00008806023f7980 */ /* 0x004ea4000c101900 */
[----:B--2---:R-:W-:-:S05]  /*165f0*/  FADD R63, R6, R63 ;  /* 0x0000003f063f7221 */ /* 0x004fca0000000000 */
[----:B------:R-:W-:Y:S04]  /*16600*/  ST.E desc[UR6][R38.64+0x88], R63 ;  /* 0x0000883f26007985 */ /* 0x000fe8000c101906 */
[----:B---3--:R-:W2:Y:S02]  /*16610*/  LD.E R65, desc[UR6][R2.64+0x8c] ;  /* 0x00008c0602417980 */ /* 0x008ea4000c101900 */
        /* <DEDUP_REMOVED lines=87> */
.L_x_93:
[----:B------:R-:W0:Y:S01]  /*16b90*/  S2R R0, SR_TID.X ;  /* 0x0000000000007919 */ /* 0x000e220000002100 */
[----:B------:R-:W0:Y:S02]  /*16ba0*/  LDC.64 R36, c[0x0][0x380] ;  /* 0x0000e000ff247b82 */ /* 0x000e240000000a00 */
[----:B0-----:R-:W-:-:S05]  /*16bb0*/  IMAD.WIDE.U32 R36, R0, 0x8, R36 ;  /* 0x0000000800247825 */ /* 0x001fca00078e0024 */
[----:B------:R-:W2:Y:S04]  /*16bc0*/  LDG.E.64 R38, desc[UR6][R36.64] ;  /* 0x0000000624267981 */ /* 0x000ea8000c1e1b00 */
[----:B------:R-:W3:Y:S04]  /*16bd0*/  LDG.E.64 R16, desc[UR6][R36.64+0x800] ;  /* 0x0008000624107981 */ /* 0x000ee8000c1e1b00 */
[----:B------:R-:W4:Y:S04]  /*16be0*/  LDG.E.64 R14, desc[UR6][R36.64+0x1000] ;  /* 0x00100006240e7981 */ /* 0x000f28000c1e1b00 */
[----:B------:R-:W5:Y:S04]  /*16bf0*/  LDG.E.64 R12, desc[UR6][R36.64+0x1800] ;  /* 0x00180006240c7981 */ /* 0x000f68000c1e1b00 */
[----:B------:R-:W5:Y:S04]  /*16c00*/  LDG.E.64 R10, desc[UR6][R36.64+0x2000] ;  /* 0x00200006240a7981 */ /* 0x000f68000c1e1b00 */
[----:B------:R-:W5:Y:S04]  /*16c10*/  LDG.E.64 R8, desc[UR6][R36.64+0x2800] ;  /* 0x0028000624087981 */ /* 0x000f68000c1e1b00 */
[----:B------:R-:W5:Y:S04]  /*16c20*/  LDG.E.64 R6, desc[UR6][R36.64+0x3000] ;  /* 0x0030000624067981 */ /* 0x000f68000c1e1b00 */
[----:B------:R-:W5:Y:S04]  /*16c30*/  LDG.E.64 R42, desc[UR6][R36.64+0x3800] ;  /* 0x00380006242a7981 */ /* 0x000f68000c1e1b00 */
[----:B--2---:R-:W2:Y:S04]  /*16c40*/  LD.E R2, desc[UR6][R38.64] ;  /* 0x0000000626027980 */ /* 0x004ea8000c101900 */
[----:B---3--:R-:W2:Y:S04]  /*16c50*/  LD.E R49, desc[UR6][R16.64] ;  /* 0x0000000610317980 */ /* 0x008ea8000c101900 */
[----:B------:R-:W3:Y:S04]  /*16c60*/  LD.E R3, desc[UR6][R38.64+0x4] ;  /* 0x0000040626037980 */ /* 0x000ee8000c101900 */
[----:B------:R-:W4:Y:S04]  /*16c70*/  LD.E R20, desc[UR6][R38.64+0x50] ;  /* 0x0000500626147980 */ /* 0x000f28000c101900 */
[----:B------:R-:W5:Y:S04]  /*16c80*/  LD.E R22, desc[UR6][R38.64+0x58] ;  /* 0x0000580626167980 */ /* 0x000f68000c101900 */
[----:B------:R-:W5:Y:S04]  /*16c90*/  LD.E R24, desc[UR6][R38.64+0x60] ;  /* 0x0000600626187980 */ /* 0x000f68000c101900 */
[----:B------:R-:W5:Y:S04]  /*16ca0*/  LD.E R26, desc[UR6][R38.64+0x68] ;  /* 0x00006806261a7980 */ /* 0x000f68000c101900 */
[----:B------:R-:W5:Y:S04]  /*16cb0*/  LD.E R28, desc[UR6][R38.64+0x70] ;  /* 0x00007006261c7980 */ /* 0x000f68000c101900 */
[----:B------:R-:W5:Y:S01]  /*16cc0*/  LD.E R58, desc[UR6][R38.64+0x78] ;  /* 0x00007806263a7980 */ /* 0x000f62000c101900 */
[----:B--2---:R-:W-:-:S05]  /*16cd0*/  FADD R49, R49, R2 ;  /* 0x0000000231317221 */ /* 0x004fca0000000000 */
[----:B------:R0:W-:Y:S04]  /*16ce0*/  ST.E desc[UR6][R38.64], R49 ;  /* 0x0000003126007985 */ /* 0x0001e8000c101906 */
[----:B------:R-:W3:Y:S02]  /*16cf0*/  LD.E R76, desc[UR6][R16.64+0x4] ;  /* 0x00000406104c7980 */ /* 0x000ee4000c101900 */
[----:B---3--:R-:W-:Y:S02]  /*16d00*/  FADD R76, R76, R3 ;  /* 0x000000034c4c7221 */ /* 0x008fe40000000000 */
        /* <DEDUP_REMOVED lines=243> */
[----:B------:R-:W0:Y:S02]  /*17c40*/  LD.E R58, desc[UR6][R14.64] ;  /* 0x000000060e3a7980 */ /* 0x000e24000c101900 */
        /* <DEDUP_REMOVED lines=1149> */
[----:B------:R-:W-:-:S04]  /*1c420*/  IADD3 R2, P1, PT, R40, -0x800, RZ ;  /* 0xfffff80028027810 */ /* 0x000fc80007f3e0ff */
[----:B------:R-:W-:Y:S02]  /*1c430*/  ISETP.GE.U32.AND P0, PT, R2, 0x800, PT ;  /* 0x000008000200780c */ /* 0x000fe40003f06070 */
[----:B-----5:R-:W-:-:S04]  /*1c440*/  IADD3.X R3, PT, PT, R41, -0x1, RZ, P1, !PT ;  /* 0xffffffff29037810 */ /* 0x020fc80000ffe4ff */
[----:B------:R-:W-:Y:S01]  /*1c450*/  ISETP.GE.U32.AND.EX P0, PT, R3, RZ, PT, P0 ;  /* 0x000000ff0300720c */ /* 0x000fe20003f06100 */
[----:B------:R-:W-:Y:S01]  /*1c460*/  HFMA2 R5, -RZ, RZ, 0, 0.0001220703125 ;  /* 0x00000800ff057431 */ /* 0x000fe200000001ff */
[----:B------:R-:W-:Y:S01]  /*1c470*/  MOV R4, RZ ;  /* 0x000000ff00047202 */ /* 0x000fe20000000f00 */
[----:B---3--:R-:W-:-:S05]  /*1c480*/  FADD R80, R45, R80 ;  /* 0x000000502d507221 */ /* 0x008fca0000000000 */
[----:B------:R2:W-:Y:S05]  /*1c490*/  ST.E desc[UR6][R38.64+0xfc], R80 ;  /* 0x0000fc5026007985 */ /* 0x0005ea000c101906 */
[----:B------:R-:W-:Y:S05]  /*1c4a0*/  @!P0 BRA `(.L_x_121) ;  /* 0x0000006000608947 */ /* 0x000fea0003800000 */
[----:B------:R-:W0:Y:S01]  /*1c4b0*/  LDC.64 R40, c[0x0][0x390] ;  /* 0x0000e400ff287b82 */ /* 0x000e220000000a00 */
[----:B------:R-:W-:Y:S02]  /*1c4c0*/  MOV R5, 0x800 ;  /* 0x0000080000057802 */ /* 0x000fe40000000f00 */
[----:B------:R-:W-:-:S07]  /*1c4d0*/  MOV R4, RZ ;  /* 0x000000ff00047202 */ /* 0x000fce0000000f00 */
.L_x_123:
[----:B------:R-:W-:-:S04]  /*1c4e0*/  LEA R56, P0, R5, R36, 0x3 ;  /* 0x0000002405387211 */ /* 0x000fc800078018ff */
[----:B------:R-:W-:-:S05]  /*1c4f0*/  LEA.HI.X R57, R5, R37, R4, 0x3, P0 ;  /* 0x0000002505397211 */ /* 0x000fca00000f1c04 */
[----:B------:R-:W3:Y:S04]  /*1c500*/  LDG.E.64 R42, desc[UR6][R56.64] ;  /* 0x00000006382a7981 */ /* 0x000ee8000c1e1b00 */
[----:B--2---:R-:W2:Y:S04]  /*1c510*/  LDG.E.64 R44, desc[UR6][R56.64+0x800] ;  /* 0x00080006382c7981 */ /* 0x004ea8000c1e1b00 */
[----:B------:R-:W4:Y:S04]  /*1c520*/  LDG.E.64 R46, desc[UR6][R56.64+0x1000] ;  /* 0x00100006382e7981 */ /* 0x000f28000c1e1b00 */
[----:B------:R-:W5:Y:S04]  /*1c530*/  LDG.E.64 R50, desc[UR6][R56.64+0x2000] ;  /* 0x0020000638327981 */ /* 0x000f68000c1e1b00 */
[----:B------:R-:W5:Y:S04]  /*1c540*/  LDG.E.64 R52, desc[UR6][R56.64+0x2800] ;  /* 0x0028000638347981 */ /* 0x000f68000c1e1b00 */
[----:B------:R-:W5:Y:S04]  /*1c550*/  LDG.E.64 R54, desc[UR6][R56.64+0x3000] ;  /* 0x0030000638367981 */ /* 0x000f68000c1e1b00 */
[----:B-1-3--:R-:W3:Y:S02]  /*1c560*/  LD.E R78, desc[UR6][R42.64] ;  /* 0x000000062a4e7980 */ /* 0x00aee4000c101900 */
[----:B---3--:R-:W-:-:S02]  /*1c570*/  FADD R78, R78, R49 ;  /* 0x000000314e4e7221 */ /* 0x008fc40000000000 */
[----:B------:R-:W3:Y:S04]  /*1c580*/  LDG.E.64 R48, desc[UR6][R56.64+0x1800] ;  /* 0x0018000638307981 */ /* 0x000ee8000c1e1b00 */
[----:B------:R-:W5:Y:S04]  /*1c590*/  LDG.E.64 R56, desc[UR6][R56.64+0x3800] ;  /* 0x0038000638387981 */ /* 0x000f68000c1e1b00 */
        /* <DEDUP_REMOVED lines=1531> */
[----:B------:R-:W4:Y:S01]  /*22550*/  LD.E R43, desc[UR6][R56.64+0xfc] ;  /* 0x0000fc06382b7980 */ /* 0x000f22000c101900 */
[----:B0-----:R-:W-:-:S04]  /*22560*/  IADD3 R42, P1, PT, -R5, R40, RZ ;  /* 0x00000028052a7210 */ /* 0x001fc80007f3e1ff */
[----:B------:R-:W-:Y:S02]  /*22570*/  ISETP.GE.U32.AND P0, PT, R42, 0x800, PT ;  /* 0x000008002a00780c */ /* 0x000fe40003f06070 */
[----:B------:R-:W-:-:S04]  /*22580*/  IADD3.X R42, PT, PT, ~R4, R41, RZ, P1, !PT ;  /* 0x00000029042a7210 */ /* 0x000fc80000ffe5ff */
[----:B------:R-:W-:Y:S01]  /*22590*/  ISETP.GE.U32.AND.EX P0, PT, R42, RZ, PT, P0 ;  /* 0x000000ff2a00720c */ /* 0x000fe20003f06100 */
[----:B----4-:R-:W-:-:S05]  /*225a0*/  FADD R80, R80, R43 ;  /* 0x0000002b50507221 */ /* 0x010fca0000000000 */
[----:B------:R1:W-:Y:S07]  /*225b0*/  ST.E desc[UR6][R38.64+0xfc], R80 ;  /* 0x0000fc5026007985 */ /* 0x0003ee000c101906 */
[----:B------:R-:W-:Y:S05]  /*225c0*/  @!P0 BRA `(.L_x_122) ;  /* 0x0000000c00708947 */ /* 0x000fea0003800000 */
[----:B------:R-:W-:Y:S02]  /*225d0*/  IADD3 R5, P0, PT, R5, 0x800, RZ ;  /* 0x0000080005057810 */ /* 0x000fe40007f1e0ff */
[----:B------:R-:W-:Y:S02]  /*225e0*/  MOV R49, R78 ;  /* 0x0000004e00317202 */ /* 0x000fe40000000f00 */
[----:B------:R-:W-:Y:S02]  /*225f0*/  IADD3.X R4, PT, PT, RZ, R4, RZ, P0, !PT ;  /* 0x00000004ff047210 */ /* 0x000fe400007fe4ff */
[----:B------:R-:W-:-:S04]  /*22600*/  ISETP.GT.U32.AND P0, PT, R5, R2, PT ;  /* 0x000000020500720c */ /* 0x000fc80003f04070 */
[----:B------:R-:W-:-:S13]  /*22610*/  ISETP.GT.U32.AND.EX P0, PT, R4, R3, PT, P0 ;  /* 0x000000030400720c */ /* 0x000fda0003f04100 */
[----:B------:R-:W-:Y:S05]  /*22620*/  @!P0 BRA `(.L_x_123) ;  /* 0xffffff9c00ac8947 */ /* 0x000fea000383ffff */
.L_x_121:
[----:B------:R-:W-:-:S04]  /*22630*/  ISETP.GE.U32.AND P0, PT, R5, R40, PT ;  /* 0x000000280500720c */ /* 0x000fc80003f06070 */
[----:B------:R-:W-:-:S13]  /*22640*/  ISETP.GE.U32.AND.EX P0, PT, R4, R41, PT, P0 ;  /* 0x000000290400720c */ /* 0x000fda0003f06100 */
[----:B------:R-:W-:Y:S05]  /*22650*/  @P0 BRA `(.L_x_122) ;  /* 0x0000000c004c0947 */ /* 0x000fea0003800000 */
[----:B------:R-:W-:Y:S01]  /*22660*/  IADD3 R37, PT, PT, -R5, R40, RZ ;  /* 0x0000002805257210 */ /* 0x000fe20007ffe1ff */
[----:B------:R-:W-:Y:S03]  /*22670*/  BSSY.RECONVERGENT B1, `(.L_x_122) ;  /* 0x00000d1000017945 */ /* 0x000fe60003800200 */
[----:B------:R-:W-:-:S13]  /*22680*/  ISETP.GE.AND P0, PT, R0, R37, PT ;  /* 0x000000250000720c */ /* 0x000fda0003f06270 */
[----:B------:R-:W-:Y:S05]  /*22690*/  @P0 BRA `(.L_x_124) ;  /* 0x0000000c00380947 */ /* 0x000fea0003800000 */
[----:B------:R-:W0:Y:S01]  /*226a0*/  LDCU.64 UR4, c[0x0][0x380] ;  /* 0x00007000ff0477ac */ /* 0x000e220008000a00 */
[----:B------:R-:W-:-:S04]  /*226b0*/  IADD3 R36, P0, PT, R0, R5, RZ ;  /* 0x0000000500247210 */ /* 0x000fc80007f1e0ff */
[----:B------:R-:W-:Y:S02]  /*226c0*/  IADD3.X R3, PT, PT, RZ, R4, RZ, P0, !PT ;  /* 0x00000004ff037210 */ /* 0x000fe400007fe4ff */
[----:B------:R-:W-:Y:S02]  /*226d0*/  MOV R4, R0 ;  /* 0x0000000000047202 */ /* 0x000fe40000000f00 */
[----:B0-----:R-:W-:-:S04]  /*226e0*/  LEA R5, P1, R36, UR4, 0x3 ;  /* 0x0000000424057c11 */ /* 0x001fc8000f8218ff */
[----:B------:R-:W-:-:S09]  /*226f0*/  LEA.HI.X R36, R36, UR5, R3, 0x3, P1 ;  /* 0x0000000524247c11 */ /* 0x000fd200088f1c03 */
.L_x_125:
[----:B------:R-:W-:Y:S02]  /*22700*/  MOV R2, R5 ;  /* 0x0000000500027202 */ /* 0x000fe40000000f00 */
[----:B------:R-:W-:-:S06]  /*22710*/  MOV R3, R36 ;  /* 0x0000002400037202 */ /* 0x000fcc0000000f00 */
[----:B------:R-:W3:Y:S04]  /*22720*/  LDG.E.64 R2, desc[UR6][R2.64] ;  /* 0x0000000602027981 */ /* 0x000ee8000c1e1b00 */
[----:B---3--:R-:W2:Y:S02]  /*22730*/  LD.E R40, desc[UR6][R2.64] ;  /* 0x0000000602287980 */ /* 0x008ea4000c101900 */
[----:B0-2---:R-:W-:-:S05]  /*22740*/  FADD R49, R40, R49 ;  /* 0x0000003128317221 */ /* 0x005fca0000000000 */
        /* <DEDUP_REMOVED lines=195> */
.L_x_124:
[----:B------:R-:W-:Y:S05]  /*23380*/  BSYNC.RECONVERGENT B1 ;  /* 0x0000000000017941 */ /* 0x000fea0003800200 */
.L_x_122:
[----:B012---:R-:W0:Y:S01]  /*23390*/  S2R R6, SR_LANEID ;  /* 0x0000000000067919 */ /* 0x007e220000000000 */
[----:B------:R-:W-:Y:S01]  /*233a0*/  BSSY.RECONVERGENT B1, `(.L_x_126) ;  /* 0x0000109000017945 */ /* 0x000fe20003800200 */
[----:B------:R1:W2:Y:S04]  /*233b0*/  SHFL.DOWN PT, R2, R38, 0x1, 0x1f ;  /* 0x08201f0026027f89 */ /* 0x0002a800000e0000 */
        /* <DEDUP_REMOVED lines=263> */
.L_x_127:
[----:B------:R-:W-:Y:S05]  /*24430*/  BSYNC.RECONVERGENT B1 ;  /* 0x0000000000017941 */ /* 0x000fea0003800200 */
.L_x_126:
        /* <DEDUP_REMOVED lines=260> */
.L_x_129:
[----:B------:R-:W-:Y:S05]  /*25480*/  BSYNC.RECONVERGENT B1 ;  /* 0x0000000000017941 */ /* 0x000fea0003800200 */
.L_x_128:
        /* <DEDUP_REMOVED lines=260> */
.L_x_131:
[----:B------:R-:W-:Y:S05]  /*264d0*/  BSYNC.RECONVERGENT B1 ;  /* 0x0000000000017941 */ /* 0x000fea0003800200 */
.L_x_130:
        /* <DEDUP_REMOVED lines=260> */
.L_x_133:
[----:B------:R-:W-:Y:S05]  /*27520*/  BSYNC.RECONVERGENT B1 ;  /* 0x0000000000017941 */ /* 0x000fea0003800200 */
.L_x_132:
        /* <DEDUP_REMOVED lines=268> */
.L_x_135:
[----:B------:R-:W-:Y:S05]  /*285f0*/  BSYNC.RECONVERGENT B1 ;  /* 0x0000000000017941 */ /* 0x000fea0003800200 */
.L_x_134:
[----:B------:R-:W-:Y:S01]  /*28600*/  BAR.SYNC.DEFER_BLOCKING 0x0 ;  /* 0x0000000000007b1d */ /* 0x000fe20000010000 */
[----:B------:R-:W-:-:S13]  /*28610*/  ISETP.NE.AND P0, PT, R0, RZ, PT ;  /* 0x000000ff0000720c */ /* 0x000fda0003f05270 */
[----:B------:R-:W-:Y:S05]  /*28620*/  @P0 BRA `(.L_x_110) ;  /* 0x0000005800280947 */ /* 0x000fea0003800000 */
[----:B------:R-:W5:Y:S01]  /*28630*/  S2UR UR5, SR_CgaCtaId ;  /* 0x00000000000579c3 */ /* 0x000f620000008800 */
[----:B------:R-:W-:Y:S01]  /*28640*/  UMOV UR4, 0x400 ;  /* 0x0000040000047882 */ /* 0x000fe20000000000 */
[----:B------:R-:W2:Y:S04]  /*28650*/  LD.E R0, desc[UR6][R38.64] ;  /* 0x0000000626007980 */ /* 0x000ea8000c101900 */
[----:B0-----:R-:W3:Y:S04]  /*28660*/  LD.E R3, desc[UR6][R38.64+0x4c] ;  /* 0x00004c0626037980 */ /* 0x001ee8000c101900 */
        /* <DEDUP_REMOVED lines=1306> */
[----:B----4-:R-:W4:Y:S02]  /*2d810*/  LD.E R9, desc[UR6][R12.64+0x70] ;  /* 0x000070060c097980 */ /* 0x010f24000c101900 */
[----:B----4-:R-:W-:-:S05]  /*2d820*/  FADD R9, R32, R9 ;  /* 0x0000000920097221 */ /* 0x010fca0000000000 */
[----:B------:R4:W-:Y:S04]  /*2d830*/  ST.E desc[UR6][R38.64+0x70], R9 ;  /* 0x0000700926007985 */ /* 0x0009e8000c101906 */
[----:B-----5:R-:W5:Y:S02]  /*2d840*/  LD.E R11, desc[UR6][R12.64+0x74] ;  /* 0x000074060c0b7980 */ /* 0x020f64000c101900 */
        /* <DEDUP_REMOVED lines=29> */
[----:B-----5:R-:W4:Y:S02]  /*2da20*/  LD.E R11, desc[UR6][R12.64+0x9c] ;  /* 0x00009c060c0b7980 */ /* 0x020f24000c101900 */
[----:B----4-:R-:W-:-:S05]  /*2da30*/  FADD R11, R10, R11 ;  /* 0x0000000b0a0b7221 */ /* 0x010fca0000000000 */
[----:B------:R3:W-:Y:S04]  /*2da40*/  ST.E desc[UR6][R38.64+0x9c], R11 ;  /* 0x00009c0b26007985 */ /* 0x0007e8000c101906 */
[----:B------:R-:W4:Y:S02]  /*2da50*/  LD.E R0, desc[UR6][R12.64+0xa0] ;  /* 0x0000a0060c007980 */ /* 0x000f24000c101900 */
        /* <DEDUP_REMOVED lines=65> */
[----:B0-----:R-:W2:Y:S02]  /*2de70*/  LD.E R5, desc[UR6][R12.64+0xf8] ;  /* 0x0000f8060c057980 */ /* 0x001ea4000c101900 */
[----:B--2---:R-:W-:-:S05]  /*2de80*/  FADD R5, R46, R5 ;  /* 0x000000052e057221 */ /* 0x004fca0000000000 */
[----:B------:R3:W-:Y:S04]  /*2de90*/  ST.E desc[UR6][R38.64+0xf8], R5 ;  /* 0x0000f80526007985 */ /* 0x0007e8000c101906 */
[----:B------:R-:W2:Y:S02]  /*2dea0*/  LD.E R0, desc[UR6][R12.64+0xfc] ;  /* 0x0000fc060c007980 */ /* 0x000ea4000c101900 */
[----:B--2---:R-:W-:-:S05]  /*2deb0*/  FADD R89, R89, R0 ;  /* 0x0000000059597221 */ /* 0x004fca0000000000 */
[----:B------:R3:W-:Y:S02]  /*2dec0*/  ST.E desc[UR6][R38.64+0xfc], R89 ;  /* 0x0000fc5926007985 */ /* 0x0007e4000c101906 */
.L_x_110:
[----:B------:R-:W-:Y:S05]  /*2ded0*/  BSYNC.RECONVERGENT B0 ;  /* 0x0000000000007941 */ /* 0x000fea0003800200 */
.L_x_92:
[----:B0-----:R-:W0:Y:S02]  /*2dee0*/  S2R R0, SR_TID.X ;  /* 0x0000000000007919 */ /* 0x001e240000002100 */
[----:B0-----:R-:W-:-:S13]  /*2def0*/  ISETP.NE.AND P0, PT, R0, RZ, PT ;  /* 0x000000ff0000720c */ /* 0x001fda0003f05270 */
[----:B------:R-:W-:Y:S05]  /*2df00*/  @P0 EXIT ;  /* 0x000000000000094d */ /* 0x000fea0003800000 */
[----:B--23--:R-:W1:Y:S01]  /*2df10*/  LDC.64 R2, c[0x0][0x3a0] ;  /* 0x0000e800ff027b82 */ /* 0x00ce620000000a00 */
[----:B------:R-:W2:Y:S04]  /*2df20*/  LD.E R0, desc[UR6][R38.64] ;  /* 0x0000000626007980 */ /* 0x000ea8000c101900 */
[----:B-1--4-:R-:W2:Y:S04]  /*2df30*/  LDG.E R5, desc[UR6][R2.64] ;  /* 0x0000000602057981 */ /* 0x012ea8000c1e1900 */
[----:B------:R-:W3:Y:S04]  /*2df40*/  LDG.E R7, desc[UR6][R2.64+0x4] ;  /* 0x0000040602077981 */ /* 0x000ee8000c1e1900 */
[----:B------:R-:W4:Y:S04]  /*2df50*/  LDG.E R9, desc[UR6][R2.64+0x8] ;  /* 0x0000080602097981 */ /* 0x000f28000c1e1900 */
[----:B------:R-:W5:Y:S01]  /*2df60*/  LDG.E R11, desc[UR6][R2.64+0xc] ;  /* 0x00000c06020b7981 */ /* 0x000f62000c1e1900 */
        /* <DEDUP_REMOVED lines=230> */
[----:B------:R-:W4:Y:S01]  /*2edd0*/  LD.E R0, desc[UR6][R38.64+0xe8] ;  /* 0x0000e80626007980 */ /* 0x000f22000c101900 */
[----:B0-----:R-:W0:Y:S01]  /*2ede0*/  LDC.64 R6, c[0x0][0x3a0] ;  /* 0x0000e800ff067b82 */ /* 0x001e220000000a00 */
[----:B----4-:R-:W-:-:S05]  /*2edf0*/  FADD R9, R0, R9 ;  /* 0x0000000900097221 */ /* 0x010fca0000000000 */
[----:B------:R-:W-:Y:S04]  /*2ee00*/  STG.E desc[UR6][R2.64+0xe8], R9 ;  /* 0x0000e80902007986 */ /* 0x000fe8000c101906 */
[----:B------:R-:W5:Y:S02]  /*2ee10*/  LD.E R0, desc[UR6][R38.64+0xec] ;  /* 0x0000ec0626007980 */ /* 0x000f64000c101900 */
[----:B-----5:R-:W-:-:S05]  /*2ee20*/  FADD R11, R0, R11 ;  /* 0x0000000b000b7221 */ /* 0x020fca0000000000 */
[----:B------:R1:W-:Y:S04]  /*2ee30*/  STG.E desc[UR6][R2.64+0xec], R11 ;  /* 0x0000ec0b02007986 */ /* 0x0003e8000c101906 */
[----:B------:R-:W2:Y:S04]  /*2ee40*/  LD.E R0, desc[UR6][R38.64+0xf0] ;  /* 0x0000f00626007980 */ /* 0x000ea8000c101900 */
[----:B-1----:R-:W3:Y:S01]  /*2ee50*/  LDG.E R11, desc[UR6][R2.64+0xfc] ;  /* 0x0000fc06020b7981 */ /* 0x002ee2000c1e1900 */
[----:B--2---:R-:W-:-:S03]  /*2ee60*/  FADD R13, R0, R5 ;  /* 0x00000005000d7221 */ /* 0x004fc60000000000 */
[----:B------:R-:W2:Y:S04]  /*2ee70*/  LDG.E R5, desc[UR6][R2.64+0xf4] ;  /* 0x0000f40602057981 */ /* 0x000ea8000c1e1900 */
[----:B------:R-:W-:Y:S04]  /*2ee80*/  STG.E desc[UR6][R2.64+0xf0], R13 ;  /* 0x0000f00d02007986 */ /* 0x000fe8000c101906 */
[----:B------:R-:W2:Y:S02]  /*2ee90*/  LD.E R0, desc[UR6][R38.64+0xf4] ;  /* 0x0000f40626007980 */ /* 0x000ea4000c101900 */
[----:B--2---:R-:W-:-:S02]  /*2eea0*/  FADD R15, R0, R5 ;  /* 0x00000005000f7221 */ /* 0x004fc40000000000 */
[----:B------:R-:W2:Y:S04]  /*2eeb0*/  LDG.E R5, desc[UR6][R2.64+0xf8] ;  /* 0x0000f80602057981 */ /* 0x000ea8000c1e1900 */
[----:B------:R-:W-:Y:S04]  /*2eec0*/  STG.E desc[UR6][R2.64+0xf4], R15 ;  /* 0x0000f40f02007986 */ /* 0x000fe8000c101906 */
[----:B------:R-:W2:Y:S02]  /*2eed0*/  LD.E R0, desc[UR6][R38.64+0xf8] ;  /* 0x0000f80626007980 */ /* 0x000ea4000c101900 */
[----:B--2---:R-:W-:-:S05]  /*2eee0*/  FADD R9, R0, R5 ;  /* 0x0000000500097221 */ /* 0x004fca0000000000 */
[----:B------:R-:W-:Y:S04]  /*2eef0*/  STG.E desc[UR6][R2.64+0xf8], R9 ;  /* 0x0000f80902007986 */ /* 0x000fe8000c101906 */
[----:B------:R-:W3:Y:S01]  /*2ef00*/  LD.E R0, desc[UR6][R38.64+0xfc] ;  /* 0x0000fc0626007980 */ /* 0x000ee2000c101900 */
[----:B------:R-:W0:Y:S01]  /*2ef10*/  LDC.64 R4, c[0x0][0x388] ;  /* 0x0000e200ff047b82 */ /* 0x000e220000000a00 */
[----:B---3--:R-:W-:-:S05]  /*2ef20*/  FADD R11, R0, R11 ;  /* 0x0000000b000b7221 */ /* 0x008fca0000000000 */
[----:B------:R-:W-:Y:S04]  /*2ef30*/  STG.E desc[UR6][R2.64+0xfc], R11 ;  /* 0x0000fc0b02007986 */ /* 0x000fe8000c101906 */
[----:B0-----:R-:W-:Y:S01]  /*2ef40*/  STG.E.64 desc[UR6][R4.64], R6 ;  /* 0x0000000604007986 */ /* 0x001fe2000c101b06 */
[----:B------:R-:W-:Y:S05]  /*2ef50*/  EXIT ;  /* 0x000000000000794d */ /* 0x000fea0003800000 */
.L_x_136:
        /* <DEDUP_REMOVED lines=10> */
.L_x_360:


//--------------------- .text._ZN3cub18CUB_300001_SM_10006detail6reduce28DeviceReduceSingleTileKernelINS2_10policy_hubIPfj9sum_deltaE10Policy1000EPS5_S9_iS6_S5_S5_N4cuda3std3__410__identityEEEvT0_T1_T2_T3_T4_T6_ --------------------------
	.section	.text._ZN3cub18CUB_300001_SM_10006detail6reduce28DeviceReduceSingleTileKernelINS2_10policy_hubIPfj9sum_deltaE10Policy1000EPS5_S9_iS6_S5_S5_N4cuda3std3__410__identityEEEvT0_T1_T2_T3_T4_T6_,"ax",@progbits
	.align	128
        .global         _ZN3cub18CUB_300001_SM_10006detail6reduce28DeviceReduceSingleTileKernelINS2_10policy_hubIPfj9sum_deltaE10Policy1000EPS5_S9_iS6_S5_S5_N4cuda3std3__410__identityEEEvT0_T1_T2_T3_T4_T6_
        .type           _ZN3cub18CUB_300001_SM_10006detail6reduce28DeviceReduceSingleTileKernelINS2_10policy_hubIPfj9sum_deltaE10Policy1000EPS5_S9_iS6_S5_S5_N4cuda3std3__410__identityEEEvT0_T1_T2_T3_T4_T6_,@function
        .size           _ZN3cub18CUB_300001_SM_10006detail6reduce28DeviceReduceSingleTileKernelINS2_10policy_hubIPfj9sum_deltaE10Policy1000EPS5_S9_iS6_S5_S5_N4cuda3std3__410__identityEEEvT0_T1_T2_T3_T4_T6_,(.L_x_361 - _ZN3cub18CUB_300001_SM_10006detail6reduce28DeviceReduceSingleTileKernelINS2_10policy_hubIPfj9sum_deltaE10Policy1000EPS5_S9_iS6_S5_S5_N4cuda3std3__410__identityEEEvT0_T1_T2_T3_T4_T6_)
        .other          _ZN3cub18CUB_300001_SM_10006detail6reduce28DeviceReduceSingleTileKernelINS2_10policy_hubIPfj9sum_deltaE10Policy1000EPS5_S9_iS6_S5_S5_N4cuda3std3__410__identityEEEvT0_T1_T2_T3_T4_T6_,@"STO_CUDA_ENTRY STV_DEFAULT"
_ZN3cub18CUB_300001_SM_10006detail6reduce28DeviceReduceSingleTileKernelINS2_10policy_hubIPfj9sum_deltaE10Policy1000EPS5_S9_iS6_S5_S5_N4cuda3std3__410__identityEEEvT0_T1_T2_T3_T4_T6_:
.text._ZN3cub18CUB_300001_SM_10006detail6reduce28DeviceReduceSingleTileKernelINS2_10policy_hubIPfj9sum_deltaE10Policy1000EPS5_S9_iS6_S5_S5_N4cuda3std3__410__identityEEEvT0_T1_T2_T3_T4_T6_:
        /* <DEDUP_REMOVED lines=13> */
.L_x_137:
        /* <DEDUP_REMOVED lines=13> */
.L_x_141:
[----:B------:R-:W-:Y:S05]  /*01a0*/  BSYNC.RECONVERGENT B1 ;  /* 0x0000000000017941 */ /* 0x000fea0003800200 */
.L_x_140:
[----:B------:R-:W-:Y:S01]  /*01b0*/  ISETP.GE.AND P0, PT, R7, R6, PT ;  /* 0x000000060700720c */ /* 0x000fe20003f06270 */
[----:B------:R-:W-:Y:S01]  /*01c0*/  BSSY.RECONVERGENT B1, `(.L_x_142) ;  /* 0x000010d000017945 */ /* 0x000fe20003800200 */
[----:B------:R-:W-:-:S11]  /*01d0*/  ISETP.GE.AND P1, PT, R6, 0x100, PT ;  /* 0x000001000600780c */ /* 0x000fd60003f26270 */
[----:B------:R-:W-:Y:S05]  /*01e0*/  @P0 BRA `(.L_x_143) ;  /* 0x0000001000280947 */ /* 0x000fea0003800000 */
[----:B------:R-:W0:Y:S02]  /*01f0*/  LDC.64 R8, c[0x0][0x380] ;  /* 0x0000e000ff087b82 */ /* 0x000e240000000a00 */
[----:B0-----:R-:W-:-:S03]  /*0200*/  IMAD.WIDE.U32 R8, R7, 0x8, R8 ;  /* 0x0000000807087825 */ /* 0x001fc600078e0008 */
[----:B------:R-:W-:-:S07]  /*0210*/  MOV R0, R8 ;  /* 0x0000000800007202 */ /* 0x000fce0000000f00 */
.L_x_144:
        /* <DEDUP_REMOVED lines=263> */
.L_x_143:
[----:B------:R-:W-:Y:S05]  /*1290*/  BSYNC.RECONVERGENT B1 ;  /* 0x0000000000017941 */ /* 0x000fea0003800200 */
.L_x_142:
        /* <DEDUP_REMOVED lines=267> */
.L_x_147:
[----:B------:R-:W-:Y:S05]  /*2350*/  BSYNC.RECONVERGENT B1 ;  /* 0x0000000000017941 */ /* 0x000fea0003800200 */
.L_x_146:
        /* <DEDUP_REMOVED lines=260> */
.L_x_149:
[----:B------:R-:W-:Y:S05]  /*33a0*/  BSYNC.RECONVERGENT B1 ;  /* 0x0000000000017941 */ /* 0x000fea0003800200 */
.L_x_148:
        /* <DEDUP_REMOVED lines=260> */
.L_x_151:
[----:B------:R-:W-:Y:S05]  /*43f0*/  BSYNC.RECONVERGENT B1 ;  /* 0x0000000000017941 */ /* 0x000fea0003800200 */
.L_x_150:
        /* <DEDUP_REMOVED lines=260> */
.L_x_153:
[----:B------:R-:W-:Y:S05]  /*5440*/  BSYNC.RECONVERGENT B1 ;  /* 0x0000000000017941 */ /* 0x000fea0003800200 */
.L_x_152:
        /* <DEDUP_REMOVED lines=268> */
.L_x_155:
[----:B------:R-:W-:Y:S05]  /*6510*/  BSYNC.RECONVERGENT B1 ;  /* 0x0000000000017941 */ /* 0x000fea0003800200 */
.L_x_154:
        /* <DEDUP_REMOVED lines=1422> */
.L_x_145:
        /* <DEDUP_REMOVED lines=283> */
.L_x_158:
[----:B------:R-:W-:Y:S05]  /*cfb0*/  BSYNC.RECONVERGENT B1 ;  /* 0x0000000000017941 */ /* 0x000fea0003800200 */
.L_x_157:
        /* <DEDUP_REMOVED lines=260> */
.L_x_160:
[----:B------:R-:W-:Y:S05]  /*e000*/  BSYNC.RECONVERGENT B1 ;  /* 0x0000000000017941 */ /* 0x000fea0003800200 */
.L_x_159:
        /* <DEDUP_REMOVED lines=260> */
.L_x_162:
[----:B------:R-:W-:Y:S05]  /*f050*/  BSYNC.RECONVERGENT B1 ;  /* 0x0000000000017941 */ /* 0x000fea0003800200 */
.L_x_161:
        /* <DEDUP_REMOVED lines=260> */
.L_x_164:
[----:B------:R-:W-:Y:S05]  /*100a0*/  BSYNC.RECONVERGENT B1 ;  /* 0x0000000000017941 */ /* 0x000fea0003800200 */
.L_x_163:
        /* <DEDUP_REMOVED lines=260> */
.L_x_166:
[----:B------:R-:W-:Y:S05]  /*110f0*/  BSYNC.RECONVERGENT B1 ;  /* 0x0000000000017941 */ /* 0x000fea0003800200 */
.L_x_165:
        /* <DEDUP_REMOVED lines=1436> */
.L_x_139:
        /* <DEDUP_REMOVED lines=1425> */
.L_x_169:
        /* <DEDUP_REMOVED lines=1616> */
.L_x_167:
        /* <DEDUP_REMOVED lines=9> */
.L_x_171:
        /* <DEDUP_REMOVED lines=262> */
.L_x_170:
[----:B------:R-:W-:Y:S05]  /*239c0*/  BSYNC.RECONVERGENT B1 ;  /* 0x0000000000017941 */ /* 0x000fea0003800200 */
.L_x_168:
        /* <DEDUP_REMOVED lines=266> */
.L_x_173:
[----:B------:R-:W-:Y:S05]  /*24a70*/  BSYNC.RECONVERGENT B1 ;  /* 0x0000000000017941 */ /* 0x000fea0003800200 */
.L_x_172:
        /* <DEDUP_REMOVED lines=260> */
.L_x_175:
[----:B------:R-:W-:Y:S05]  /*25ac0*/  BSYNC.RECONVERGENT B1 ;  /* 0x0000000000017941 */ /* 0x000fea0003800200 */
.L_x_174:
        /* <DEDUP_REMOVED lines=260> */
.L_x_177:
[----:B------:R-:W-:Y:S05]  /*26b10*/  BSYNC.RECONVERGENT B1 ;  /* 0x0000000000017941 */ /* 0x000fea0003800200 */
.L_x_176:
        /* <DEDUP_REMOVED lines=260> */
.L_x_179:
[----:B------:R-:W-:Y:S05]  /*27b60*/  BSYNC.RECONVERGENT B1 ;  /* 0x0000000000017941 */ /* 0x000fea0003800200 */
.L_x_178:
        /* <DEDUP_REMOVED lines=268> */
.L_x_181:
[----:B------:R-:W-:Y:S05]  /*28c30*/  BSYNC.RECONVERGENT B1 ;  /* 0x0000000000017941 */ /* 0x000fea0003800200 */
.L_x_180:
        /* <DEDUP_REMOVED lines=1421> */
.L_x_156:
[----:B------:R-:W-:Y:S05]  /*2e510*/  BSYNC.RECONVERGENT B0 ;  /* 0x0000000000007941 */ /* 0x000fea0003800200 */
.L_x_138:
        /* <DEDUP_REMOVED lines=264> */
.L_x_182:
        /* <DEDUP_REMOVED lines=14> */
.L_x_361:


//--------------------- .text._ZN3cub18CUB_300001_SM_10006detail6reduce18DeviceReduceKernelINS2_10policy_hubIPfj9sum_deltaE10Policy1000EN6thrust24THRUST_300001_SM_1000_NS6detail15normal_iteratorINSA_10device_ptrIS5_EEEEjS6_S5_N4cuda3std3__410__identityEEEvT0_PT3_T1_NS0_13GridEvenShareISN_EET2_T4_ --------------------------
	.section	.text._ZN3cub18CUB_300001_SM_10006detail6reduce18DeviceReduceKernelINS2_10policy_hubIPfj9sum_deltaE10Policy1000EN6thrust24THRUST_300001_SM_1000_NS6detail15normal_iteratorINSA_10device_ptrIS5_EEEEjS6_S5_N4cuda3std3__410__identityEEEvT0_PT3_T1_NS0_13GridEvenShareISN_EET2_T4_,"ax",@progbits
	.align	128
        .global         _ZN3cub18CUB_300001_SM_10006detail6reduce18DeviceReduceKernelINS2_10policy_hubIPfj9sum_deltaE10Policy1000EN6thrust24THRUST_300001_SM_1000_NS6detail15normal_iteratorINSA_10device_ptrIS5_EEEEjS6_S5_N4cuda3std3__410__identityEEEvT0_PT3_T1_NS0_13GridEvenShareISN_EET2_T4_
        .type           _ZN3cub18CUB_300001_SM_10006detail6reduce18DeviceReduceKernelINS2_10policy_hubIPfj9sum_deltaE10Policy1000EN6thrust24THRUST_300001_SM_1000_NS6detail15normal_iteratorINSA_10device_ptrIS5_EEEEjS6_S5_N4cuda3std3__410__identityEEEvT0_PT3_T1_NS0_13GridEvenShareISN_EET2_T4_,@function
        .size           _ZN3cub18CUB_300001_SM_10006detail6reduce18DeviceReduceKernelINS2_10policy_hubIPfj9sum_deltaE10Policy1000EN6thrust24THRUST_300001_SM_1000_NS6detail15normal_iteratorINSA_10device_ptrIS5_EEEEjS6_S5_N4cuda3std3__410__identityEEEvT0_PT3_T1_NS0_13GridEvenShareISN_EET2_T4_,(.L_x_362 - _ZN3cub18CUB_300001_SM_10006detail6reduce18DeviceReduceKernelINS2_10policy_hubIPfj9sum_deltaE10Policy1000EN6thrust24THRUST_300001_SM_1000_NS6detail15normal_iteratorINSA_10device_ptrIS5_EEEEjS6_S5_N4cuda3std3__410__identityEEEvT0_PT3_T1_NS0_13GridEvenShareISN_EET2_T4_)
        .other          _ZN3cub18CUB_300001_SM_10006detail6reduce18DeviceReduceKernelINS2_10policy_hubIPfj9sum_deltaE10Policy1000EN6thrust24THRUST_300001_SM_1000_NS6detail15normal_iteratorINSA_10device_ptrIS5_EEEEjS6_S5_N4cuda3std3__410__identityEEEvT0_PT3_T1_NS0_13GridEvenShareISN_EET2_T4_,@"STO_CUDA_ENTRY STV_DEFAULT"
_ZN3cub18CUB_300001_SM_10006detail6reduce18DeviceReduceKernelINS2_10policy_hubIPfj9sum_deltaE10Policy1000EN6thrust24THRUST_300001_SM_1000_NS6detail15normal_iteratorINSA_10device_ptrIS5_EEEEjS6_S5_N4cuda3std3__410__identityEEEvT0_PT3_T1_NS0_13GridEvenShareISN_EET2_T4_:
.text._ZN3cub18CUB_300001_SM_10006detail6reduce18DeviceReduceKernelINS2_10policy_hubIPfj9sum_deltaE10Policy1000EN6thrust24THRUST_300001_SM_1000_NS6detail15normal_iteratorINSA_10device_ptrIS5_EEEEjS6_S5_N4cuda3std3__410__identityEEEvT0_PT3_T1_NS0_13GridEvenShareISN_EET2_T4_:
[----:B------:R-:W-:Y:S01]  /*0000*/  LDC R1, c[0x0][0x37c] ;  /* 0x0000df00ff017b82 */ /* 0x000fe20000000800 */
[----:B------:R-:W0:Y:S07]  /*0010*/  S2R R2, SR_CTAID.X ;  /* 0x0000000000027919 */ /* 0x000e2e0000002500 */
[----:B------:R-:W0:Y:S01]  /*0020*/  LDC R5, c[0x0][0x3a8] ;  /* 0x0000ea00ff057b82 */ /* 0x000e220000000800 */
[----:B------:R-:W1:Y:S01]  /*0030*/  LDCU.64 UR6, c[0x0][0x358] ;  /* 0x00006b00ff0677ac */ /* 0x000e620008000a00 */
[----:B------:R-:W-:Y:S01]  /*0040*/  BSSY.RECONVERGENT B0, `(.L_x_183) ;  /* 0x0002ddb000007945 */ /* 0x000fe20003800200 */
[----:B0-----:R-:W-:-:S05]  /*0050*/  IMAD R0, R2, -0x800, R5 ;  /* 0xfffff80002007824 */ /* 0x001fca00078e0205 */
[----:B------:R-:W-:-:S13]  /*0060*/  ISETP.GT.U32.AND P0, PT, R0, 0x7ff, PT ;  /* 0x000007ff0000780c */ /* 0x000fda0003f04070 */
[----:B-1----:R-:W-:Y:S05]  /*0070*/  @P0 BRA `(.L_x_184) ;  /* 0x00000168006c0947 */ /* 0x002fea0003800000 */
[----:B------:R-:W0:Y:S01]  /*0080*/  S2R R35, SR_TID.X ;  /* 0x0000000000237919 */ /* 0x000e220000002100 */
[----:B------:R-:W-:Y:S01]  /*0090*/  BSSY.RECONVERGENT B1, `(.L_x_185) ;  /* 0x000000a000017945 */ /* 0x000fe20003800200 */
[----:B------:R-:W-:Y:S02]  /*00a0*/  CS2R R54, SRZ ;  /* 0x0000000000367805 */ /* 0x000fe4000001ff00 */
[----:B0-----:R-:W-:Y:S02]  /*00b0*/  ISETP.GE.U32.AND P0, PT, R35, R0, PT ;  /* 0x000000002300720c */ /* 0x001fe40003f06070 */
[----:B------:R-:W-:-:S11]  /*00c0*/  MOV R12, R35 ;  /* 0x00000023000c7202 */ /* 0x000fd60000000f00 */
[----:B------:R-:W-:Y:S05]  /*00d0*/  @P0 BRA `(.L_x_186) ;  /* 0x0000000000140947 */ /* 0x000fea0003800000 */
[----:B------:R-:W0:Y:S01]  /*00e0*/  LDC.64 R54, c[0x0][0x380] ;  /* 0x0000e000ff367b82 */ /* 0x000e220000000a00 */
[----:B------:R-:W-:-:S05]  /*00f0*/  LEA R3, R2, R35, 0xb ;  /* 0x0000002302037211 */ /* 0x000fca00078e58ff */
[----:B0-----:R-:W-:-:S06]  /*0100*/  IMAD.WIDE.U32 R54, R3, 0x8, R54 ;  /* 0x0000000803367825 */ /* 0x001fcc00078e0036 */
[----:B------:R-:W5:Y:S01]  /*0110*/  LDG.E.64 R54, desc[UR6][R54.64] ;  /* 0x0000000636367981 */ /* 0x000f62000c1e1b00 */
[----:B------:R-:W-:-:S07]  /*0120*/  IADD3 R12, PT, PT, R35, 0x100, RZ ;  /* 0x00000100230c7810 */ /* 0x000fce0007ffe0ff */
.L_x_186:
[----:B------:R-:W-:Y:S05]  /*0130*/  BSYNC.RECONVERGENT B1 ;  /* 0x0000000000017941 */ /* 0x000fea0003800200 */
.L_x_185:
[----:B------:R-:W-:Y:S01]  /*0140*/  ISETP.GE.U32.AND P0, PT, R12, R0, PT ;  /* 0x000000000c00720c */ /* 0x000fe20003f06070 */
[----:B------:R-:W-:Y:S01]  /*0150*/  BSSY.RECONVERGENT B1, `(.L_x_187) ;  /* 0x000010b000017945 */ /* 0x000fe20003800200 */
[----:B------:R-:W-:-:S11]  /*0160*/  ISETP.GE.U32.AND P1, PT, R0, 0x100, PT ;  /* 0x000001000000780c */ /* 0x000fd60003f26070 */
[----:B------:R-:W-:Y:S05]  /*0170*/  @P0 BRA `(.L_x_188) ;  /* 0x0000001000200947 */ /* 0x000fea0003800000 */
[----:B-----5:R0:W5:Y:S04]  /*0180*/  LD.E R7, desc[UR6][R54.64] ;  /* 0x0000000636077980 */ /* 0x020168000c101900 */
        /* <DEDUP_REMOVED lines=63> */
[----:B------:R-:W-:-:S07]  /*0580*/  LEA R5, R2, R12, 0xb ;  /* 0x0000000c02057211 */ /* 0x000fce00078e58ff */
.L_x_189:
[----:B-1----:R-:W1:Y:S02]  /*0590*/  LDC.64 R2, c[0x0][0x380] ;  /* 0x0000e000ff027b82 */ /* 0x002e640000000a00 */
[----:B-1----:R-:W-:-:S06]  /*05a0*/  IMAD.WIDE.U32 R2, R5, 0x8, R2 ;  /* 0x0000000805027825 */ /* 0x002fcc00078e0002 */
[----:B------:R-:W2:Y:S04]  /*05b0*/  LDG.E.64 R2, desc[UR6][R2.64] ;  /* 0x0000000602027981 */ /* 0x000ea8000c1e1b00 */
[----:B--2---:R-:W2:Y:S02]  /*05c0*/  LD.E R18, desc[UR6][R2.64] ;  /* 0x0000000602127980 */ /* 0x004ea4000c101900 */
[----:B--2--5:R-:W-:-:S05]  /*05d0*/  FADD R7, R18, R7 ;  /* 0x0000000712077221 */ /* 0x024fca0000000000 */
        /* <DEDUP_REMOVED lines=189> */
[----:B------:R-:W-:Y:S02]  /*11b0*/  IADD3 R5, PT, PT, R5, 0x100, RZ ;  /* 0x0000010005057810 */ /* 0x000fe40007ffe0ff */
[----:B------:R-:W-:Y:S01]  /*11c0*/  ISETP.GE.AND P0, PT, R12, R0, PT ;  /* 0x000000000c00720c */ /* 0x000fe20003f06270 */
[----:B--2---:R-:W-:-:S05]  /*11d0*/  FADD R14, R18, R14 ;  /* 0x0000000e120e7221 */ /* 0x004fca0000000000 */
[----:B------:R1:W-:Y:S07]  /*11e0*/  ST.E desc[UR6][R54.64+0xfc], R14 ;  /* 0x0000fc0e36007985 */ /* 0x0003ee000c101906 */
[----:B------:R-:W-:Y:S05]  /*11f0*/  @!P0 BRA `(.L_x_189) ;  /* 0xfffffff000e48947 */ /* 0x000fea000383ffff */
.L_x_188:
[----:B------:R-:W-:Y:S05]  /*1200*/  BSYNC.RECONVERGENT B1 ;  /* 0x0000000000017941 */ /* 0x000fea0003800200 */
.L_x_187:
        /* <DEDUP_REMOVED lines=267> */
.L_x_192:
[----:B------:R-:W-:Y:S05]  /*22c0*/  BSYNC.RECONVERGENT B1 ;  /* 0x0000000000017941 */ /* 0x000fea0003800200 */
.L_x_191:
        /* <DEDUP_REMOVED lines=260> */
.L_x_194:
[----:B------:R-:W-:Y:S05]  /*3310*/  BSYNC.RECONVERGENT B1 ;  /* 0x0000000000017941 */ /* 0x000fea0003800200 */
.L_x_193:
        /* <DEDUP_REMOVED lines=260> */
.L_x_196:
[----:B------:R-:W-:Y:S05]  /*4360*/  BSYNC.RECONVERGENT B1 ;  /* 0x0000000000017941 */ /* 0x000fea0003800200 */
.L_x_195:
        /* <DEDUP_REMOVED lines=260> */
.L_x_198:
[----:B------:R-:W-:Y:S05]  /*53b0*/  BSYNC.RECONVERGENT B1 ;  /* 0x0000000000017941 */ /* 0x000fea0003800200 */
.L_x_197:
        /* <DEDUP_REMOVED lines=260> */
[----:B0-----:R-:W-:Y:S02]  /*6400*/  @!P0 MOV R5, 0x400 ;  /* 0x0000040000058802 */ /* 0x001fe40000000f00 */
[----:B------:R-:W-:Y:S02]  /*6410*/  @!P0 SHF.R.U32.HI R4, RZ, 0x2, R35 ;  /* 0x00000002ff048819 */ /* 0x000fe40000011623 */
[----:B--2---:R-:W-:Y:S02]  /*6420*/  @!P0 LEA R5, R6, R5, 0x18 ;  /* 0x0000000506058211 */ /* 0x004fe400078ec0ff */
[----:B------:R-:W-:-:S04]  /*6430*/  @!P0 LOP3.LUT R4, R4, 0xf8, RZ, 0xc0, !PT ;  /* 0x000000f804048812 */ /* 0x000fc800078ec0ff */
[----:B------:R-:W-:Y:S01]  /*6440*/  @!P0 IADD3 R5, PT, PT, R4, R5, RZ ;  /* 0x0000000504058210 */ /* 0x000fe20007ffe0ff */
[----:B----4-:R-:W-:-:S05]  /*6450*/  FADD R11, R0, R11 ;  /* 0x0000000b000b7221 */ /* 0x010fca0000000000 */
[----:B------:R1:W-:Y:S04]  /*6460*/  ST.E desc[UR6][R54.64+0xfc], R11 ;  /* 0x0000fc0b36007985 */ /* 0x0003e8000c101906 */
[----:B------:R1:W-:Y:S02]  /*6470*/  @!P0 STS.64 [R5+0x8], R54 ;  /* 0x0000083605008388 */ /* 0x0003e40000000a00 */
.L_x_200:
[----:B------:R-:W-:Y:S05]  /*6480*/  BSYNC.RECONVERGENT B1 ;  /* 0x0000000000017941 */ /* 0x000fea0003800200 */
.L_x_199:
        /* <DEDUP_REMOVED lines=9> */
[----:B-1----:R-:W0:Y:S04]  /*6520*/  LDS.64 R4, [UR4+0x10] ;  /* 0x00001004ff047984 */ /* 0x002e280008000a00 */
        /* <DEDUP_REMOVED lines=1412> */
.L_x_190:
[----:B-1----:R-:W1:Y:S01]  /*bd70*/  S2R R6, SR_LANEID ;  /* 0x0000000000067919 */ /* 0x002e620000000000 */
[----:B------:R-:W-:Y:S01]  /*bd80*/  LOP3.LUT R2, R35, 0x3e0, RZ, 0xc0, !PT ;  /* 0x000003e023027812 */ /* 0x000fe200078ec0ff */
[----:B------:R-:W-:Y:S03]  /*bd90*/  BSSY.RECONVERGENT B1, `(.L_x_202) ;  /* 0x0000119000017945 */ /* 0x000fe60003800200 */
[----:B------:R-:W-:Y:S02]  /*bda0*/  IADD3 R3, PT, PT, R2, 0x20, RZ ;  /* 0x0000002002037810 */ /* 0x000fe40007ffe0ff */
[----:B------:R-:W-:Y:S02]  /*bdb0*/  LOP3.LUT R5, RZ, R2, RZ, 0x33, !PT ;  /* 0x00000002ff057212 */ /* 0x000fe400078e33ff */
[----:B------:R-:W-:Y:S02]  /*bdc0*/  ISETP.GT.U32.AND P1, PT, R3, R0, PT ;  /* 0x000000000300720c */ /* 0x000fe40003f24070 */
        /* <DEDUP_REMOVED lines=9> */
[----:B------:R-:W-:Y:S02]  /*be60*/  ISETP.GT.AND P4, PT, R2, R5, PT ;  /* 0x000000050200720c */ /* 0x000fe40003f84270 */
[----:B-----5:R2:W3:Y:S01]  /*be70*/  SHFL.DOWN PT, R2, R54, 0x1, R5 ;  /* 0x0820000036027989 */ /* 0x0204e200000e0005 */
[----:B-1----:R-:W-:Y:S02]  /*be80*/  @!P0 LEA R8, R4, R3, 0x18 ;  /* 0x0000000304088211 */ /* 0x002fe400078ec0ff */
[----:B------:R-:W-:Y:S02]  /*be90*/  @!P0 SHF.R.U32.HI R3, RZ, 0x2, R35 ;  /* 0x00000002ff038819 */ /* 0x000fe40000011623 */
[----:B------:R-:W-:-:S02]  /*bea0*/  IADD3 R4, PT, PT, R6, 0x4, RZ ;  /* 0x0000000406047810 */ /* 0x000fc40007ffe0ff */
[----:B------:R-:W-:Y:S02]  /*beb0*/  @!P0 LOP3.LUT R3, R3, 0xf8, RZ, 0xc0, !PT ;  /* 0x000000f803038812 */ /* 0x000fe400078ec0ff */
[----:B------:R-:W-:Y:S02]  /*bec0*/  IADD3 R6, PT, PT, R6, 0x10, RZ ;  /* 0x0000001006067810 */ /* 0x000fe40007ffe0ff */
[----:B------:R-:W-:Y:S02]  /*bed0*/  @!P0 IADD3 R7, PT, PT, R3, R8, RZ ;  /* 0x0000000803078210 */ /* 0x000fe40007ffe0ff */
[----:B------:R2:W1:Y:S01]  /*bee0*/  SHFL.DOWN PT, R3, R55, 0x1, R5 ;  /* 0x0820000037037989 */ /* 0x00046200000e0005 */
[-C--:B------:R-:W-:Y:S02]  /*bef0*/  ISETP.GT.AND P3, PT, R4, R5.reuse, PT ;  /* 0x000000050400720c */ /* 0x080fe40003f64270 */
[----:B------:R-:W-:Y:S01]  /*bf00*/  ISETP.GT.AND P5, PT, R6, R5, PT ;  /* 0x000000050600720c */ /* 0x000fe20003fa4270 */
[----:B---3--:R-:W-:-:S12]  /*bf10*/  @P1 BRA `(.L_x_203) ;  /* 0x0000001000001947 */ /* 0x008fd80003800000 */
[----:B------:R-:W3:Y:S04]  /*bf20*/  LD.E R9, desc[UR6][R54.64] ;  /* 0x0000000636097980 */ /* 0x000ee8000c101900 */
[----:B-1----:R-:W3:Y:S04]  /*bf30*/  LD.E R4, desc[UR6][R2.64] ;  /* 0x0000000602047980 */ /* 0x002ee8000c101900 */
[----:B------:R-:W4:Y:S04]  /*bf40*/  LD.E R11, desc[UR6][R54.64+0x4] ;  /* 0x00000406360b7980 */ /* 0x000f28000c101900 */
[----:B------:R-:W5:Y:S04]  /*bf50*/  LD.E R13, desc[UR6][R54.64+0x8] ;  /* 0x00000806360d7980 */ /* 0x000f68000c101900 */
[----:B------:R-:W2:Y:S01]  /*bf60*/  LD.E R15, desc[UR6][R54.64+0xc] ;  /* 0x00000c06360f7980 */ /* 0x000ea2000c101900 */
        /* <DEDUP_REMOVED lines=250> */
[----:B------:R3:W-:Y:S02]  /*cf10*/  ST.E desc[UR6][R54.64+0xfc], R15 ;  /* 0x0000fc0f36007985 */ /* 0x0007e4000c101906 */
.L_x_203:
[----:B------:R-:W-:Y:S05]  /*cf20*/  BSYNC.RECONVERGENT B1 ;  /* 0x0000000000017941 */ /* 0x000fea0003800200 */
.L_x_202:
[----:B------:R4:W0:Y:S01]  /*cf30*/  SHFL.DOWN PT, R2, R54, 0x2, R5 ;  /* 0x0840000036027989 */ /* 0x00082200000e0005 */
[----:B------:R-:W-:Y:S03]  /*cf40*/  BSSY.RECONVERGENT B1, `(.L_x_204) ;  /* 0x0000103000017945 */ /* 0x000fe60003800200 */
[----:B-1----:R4:W1:Y:S01]  /*cf50*/  SHFL.DOWN PT, R3, R55, 0x2, R5 ;  /* 0x0840000037037989 */ /* 0x00286200000e0005 */
[----:B------:R-:W-:Y:S05]  /*cf60*/  @P2 BRA `(.L_x_205) ;  /* 0x0000001000002947 */ /* 0x000fea0003800000 */
[----:B---3--:R-:W3:Y:S04]  /*cf70*/  LD.E R9, desc[UR6][R54.64] ;  /* 0x0000000636097980 */ /* 0x008ee8000c101900 */
[----:B01----:R-:W3:Y:S04]  /*cf80*/  LD.E R4, desc[UR6][R2.64] ;  /* 0x0000000602047980 */ /* 0x003ee8000c101900 */
[----:B------:R-:W5:Y:S04]  /*cf90*/  LD.E R11, desc[UR6][R54.64+0x4] ;  /* 0x00000406360b7980 */ /* 0x000f68000c101900 */
[----:B------:R-:W2:Y:S04]  /*cfa0*/  LD.E R13, desc[UR6][R54.64+0x8] ;  /* 0x00000806360d7980 */ /* 0x000ea8000c101900 */
[----:B------:R-:W4:Y:S01]  /*cfb0*/  LD.E R15, desc[UR6][R54.64+0xc] ;  /* 0x00000c06360f7980 */ /* 0x000f22000c101900 */
        /* <DEDUP_REMOVED lines=250> */
[----:B------:R0:W-:Y:S02]  /*df60*/  ST.E desc[UR6][R54.64+0xfc], R15 ;  /* 0x0000fc0f36007985 */ /* 0x0001e4000c101906 */
.L_x_205:
[----:B------:R-:W-:Y:S05]  /*df70*/  BSYNC.RECONVERGENT B1 ;  /* 0x0000000000017941 */ /* 0x000fea0003800200 */
.L_x_204:
[----:B0-----:R0:W0:Y:S01]  /*df80*/  SHFL.DOWN PT, R2, R54, 0x4, R5 ;  /* 0x0880000036027989 */ /* 0x00102200000e0005 */
[----:B------:R-:W-:Y:S03]  /*df90*/  BSSY.RECONVERGENT B1, `(.L_x_206) ;  /* 0x0000103000017945 */ /* 0x000fe60003800200 */
[----:B-1----:R1:W0:Y:S01]  /*dfa0*/  SHFL.DOWN PT, R3, R55, 0x4, R5 ;  /* 0x0880000037037989 */ /* 0x00222200000e0005 */
[----:B------:R-:W-:Y:S05]  /*dfb0*/  @P3 BRA `(.L_x_207) ;  /* 0x0000001000003947 */ /* 0x000fea0003800000 */
[----:B---3--:R-:W3:Y:S04]  /*dfc0*/  LD.E R9, desc[UR6][R54.64] ;  /* 0x0000000636097980 */ /* 0x008ee8000c101900 */
[----:B0-----:R-:W3:Y:S04]  /*dfd0*/  LD.E R4, desc[UR6][R2.64] ;  /* 0x0000000602047980 */ /* 0x001ee8000c101900 */
        /* <DEDUP_REMOVED lines=254> */
.L_x_207:
[----:B------:R-:W-:Y:S05]  /*efc0*/  BSYNC.RECONVERGENT B1 ;  /* 0x0000000000017941 */ /* 0x000fea0003800200 */
.L_x_206:
[----:B0-----:R0:W0:Y:S01]  /*efd0*/  SHFL.DOWN PT, R2, R54, 0x8, R5 ;  /* 0x0900000036027989 */ /* 0x00102200000e0005 */
[----:B------:R-:W-:Y:S03]  /*efe0*/  BSSY.RECONVERGENT B1, `(.L_x_208) ;  /* 0x0000103000017945 */ /* 0x000fe60003800200 */
[----:B------:R0:W0:Y:S01]  /*eff0*/  SHFL.DOWN PT, R3, R55, 0x8, R5 ;  /* 0x0900000037037989 */ /* 0x00002200000e0005 */
        /* <DEDUP_REMOVED lines=257> */
.L_x_209:
[----:B------:R-:W-:Y:S05]  /*10010*/  BSYNC.RECONVERGENT B1 ;  /* 0x0000000000017941 */ /* 0x000fea0003800200 */
.L_x_208:
[----:B0-----:R0:W0:Y:S01]  /*10020*/  SHFL.DOWN PT, R2, R54, 0x10, R5 ;  /* 0x0a00000036027989 */ /* 0x00102200000e0005 */
[----:B------:R-:W-:Y:S03]  /*10030*/  BSSY.RECONVERGENT B1, `(.L_x_210) ;  /* 0x0000103000017945 */ /* 0x000fe60003800200 */
[----:B------:R0:W0:Y:S01]  /*10040*/  SHFL.DOWN PT, R3, R55, 0x10, R5 ;  /* 0x0a00000037037989 */ /* 0x00002200000e0005 */
[----:B------:R-:W-:Y:S05]  /*10050*/  @P5 BRA `(.L_x_211) ;  /* 0x0000001000005947 */ /* 0x000fea0003800000 */
[----:B012-4-:R-:W2:Y:S04]  /*10060*/  LD.E R5, desc[UR6][R54.64] ;  /* 0x0000000636057980 */ /* 0x017ea8000c101900 */
[----:B------:R-:W2:Y:S04]  /*10070*/  LD.E R4, desc[UR6][R2.64] ;  /* 0x0000000602047980 */ /* 0x000ea8000c101900 */
[----:B---3--:R-:W3:Y:S04]  /*10080*/  LD.E R9, desc[UR6][R54.64+0x4] ;  /* 0x0000040636097980 */ /* 0x008ee8000c101900 */
        /* <DEDUP_REMOVED lines=253> */
.L_x_211:
[----:B------:R-:W-:Y:S05]  /*11060*/  BSYNC.RECONVERGENT B1 ;  /* 0x0000000000017941 */ /* 0x000fea0003800200 */
.L_x_210:
[----:B------:R0:W-:Y:S01]  /*11070*/  @!P0 STS.64 [R7+0x8], R54 ;  /* 0x0000083607008388 */ /* 0x0001e20000000a00 */
[----:B------:R-:W-:Y:S01]  /*11080*/  BAR.SYNC.DEFER_BLOCKING 0x0 ;  /* 0x0000000000007b1d */ /* 0x000fe20000010000 */
[----:B------:R-:W-:-:S04]  /*11090*/  ISETP.GE.U32.AND P0, PT, R0, 0x21, PT ;  /* 0x000000210000780c */ /* 0x000fc80003f06070 */
[----:B------:R-:W-:-:S13]  /*110a0*/  ISETP.NE.OR P0, PT, R35, RZ, !P0 ;  /* 0x000000ff2300720c */ /* 0x000fda0004705670 */
[----:B0-----:R-:W-:Y:S05]  /*110b0*/  @P0 BRA `(.L_x_201) ;  /* 0x000001cc004c0947 */ /* 0x001fea0003800000 */
[----:B------:R-:W0:Y:S01]  /*110c0*/  S2UR UR5, SR_CgaCtaId ;  /* 0x00000000000579c3 */ /* 0x000e220000008800 */
[----:B------:R-:W-:Y:S01]  /*110d0*/  UMOV UR4, 0x400 ;  /* 0x0000040000047882 */ /* 0x000fe20000000000 */
[----:B------:R-:W5:Y:S04]  /*110e0*/  LD.E R4, desc[UR6][R54.64] ;  /* 0x0000000636047980 */ /* 0x000f68000c101900 */
[----:B------:R-:W3:Y:S04]  /*110f0*/  LD.E R47, desc[UR6][R54.64+0xc4] ;  /* 0x0000c406362f7980 */ /* 0x000ee8000c101900 */
[----:B------:R-:W3:Y:S01]  /*11100*/  LD.E R14, desc[UR6][R54.64+0xd8] ;  /* 0x0000d806360e7980 */ /* 0x000ee2000c101900 */
        /* <DEDUP_REMOVED lines=118> */
[----:B-12-4-:R-:W5:Y:S02]  /*11870*/  LD.E R5, desc[UR6][R2.64+0x74] ;  /* 0x0000740602057980 */ /* 0x016f64000c101900 */
[----:B-----5:R-:W-:-:S02]  /*11880*/  FADD R5, R5, R4 ;  /* 0x0000000405057221 */ /* 0x020fc40000000000 */
[----:B------:R-:W2:Y:S04]  /*11890*/  LD.E R4, desc[UR6][R54.64+0x78] ;  /* 0x0000780636047980 */ /* 0x000ea8000c101900 */
[----:B------:R0:W-:Y:S04]  /*118a0*/  ST.E desc[UR6][R54.64+0x74], R5 ;  /* 0x0000740536007985 */ /* 0x0001e8000c101906 */
[----:B------:R-:W2:Y:S02]  /*118b0*/  LD.E R7, desc[UR6][R2.64+0x78] ;  /* 0x0000780602077980 */ /* 0x000ea4000c101900 */
[----:B--2---:R-:W-:-:S02]  /*118c0*/  FADD R7, R7, R4 ;  /* 0x0000000407077221 */ /* 0x004fc40000000000 */
[----:B------:R-:W2:Y:S04]  /*118d0*/  LD.E R4, desc[UR6][R54.64+0x7c] ;  /* 0x00007c0636047980 */ /* 0x000ea8000c101900 */
[----:B------:R0:W-:Y:S04]  /*118e0*/  ST.E desc[UR6][R54.64+0x78], R7 ;  /* 0x0000780736007985 */ /* 0x0001e8000c101906 */
[----:B---3--:R-:W2:Y:S02]  /*118f0*/  LD.E R9, desc[UR6][R2.64+0x7c] ;  /* 0x00007c0602097980 */ /* 0x008ea4000c101900 */
        /* <DEDUP_REMOVED lines=1205> */
[----:B----4-:R-:W2:Y:S02]  /*16450*/  LD.E R77, desc[UR6][R2.64+0x84] ;  /* 0x00008406024d7980 */ /* 0x010ea4000c101900 */
        /* <DEDUP_REMOVED lines=93> */
.L_x_184:
[----:B------:R-:W0:Y:S01]  /*16a30*/  S2R R35, SR_TID.X ;  /* 0x0000000000237919 */ /* 0x000e220000002100 */
[----:B------:R-:W1:Y:S01]  /*16a40*/  LDCU.64 UR4, c[0x0][0x380] ;  /* 0x00007000ff0477ac */ /* 0x000e620008000a00 */
[----:B------:R-:W-:Y:S02]  /*16a50*/  SHF.L.U32 R4, R2, 0xb, RZ ;  /* 0x0000000b02047819 */ /* 0x000fe400000006ff */
[----:B-1----:R-:W-:Y:S01]  /*16a60*/  MOV R72, UR4 ;  /* 0x0000000400487c02 */ /* 0x002fe20008000f00 */
[----:B------:R-:W1:Y:S01]  /*16a70*/  LDCU UR4, c[0x0][0x3ac] ;  /* 0x00007580ff0477ac */ /* 0x000e620008000800 */
[----:B------:R-:W-:Y:S02]  /*16a80*/  MOV R73, UR5 ;  /* 0x0000000500497c02 */ /* 0x000fe40008000f00 */
[----:B0-----:R-:W-:-:S05]  /*16a90*/  LOP3.LUT R23, R35, R4, RZ, 0xfc, !PT ;  /* 0x0000000423177212 */ /* 0x001fca00078efcff */
[----:B------:R-:W-:-:S05]  /*16aa0*/  IMAD.WIDE.U32 R22, R23, 0x8, R72 ;  /* 0x0000000817167825 */ /* 0x000fca00078e0048 */
        /* <DEDUP_REMOVED lines=11> */
[----:B------:R-:W4:Y:S01]  /*16b60*/  LD.E R24, desc[UR6][R54.64+0xa4] ;  /* 0x0000a40636187980 */ /* 0x000f22000c101900 */
        /* <DEDUP_REMOVED lines=9> */
[----:B------:R-:W0:Y:S04]  /*16c00*/  LD.E R0, desc[UR6][R54.64+0xc] ;  /* 0x00000c0636007980 */ /* 0x000e28000c101900 */
[----:B------:R2:W-:Y:S04]  /*16c10*/  ST.E desc[UR6][R54.64+0x8], R9 ;  /* 0x0000080936007985 */ /* 0x0005e8000c101906 */
[----:B------:R-:W0:Y:S02]  /*16c20*/  LD.E R23, desc[UR6][R20.64+0xc] ;  /* 0x00000c0614177980 */ /* 0x000e24000c101900 */
[----:B0-----:R-:W-:-:S02]  /*16c30*/  FADD R23, R23, R0 ;  /* 0x0000000017177221 */ /* 0x001fc40000000000 */
        /* <DEDUP_REMOVED lines=9> */
[----:B------:R-:W-:Y:S04]  /*16cd0*/  ST.E desc[UR6][R54.64+0x14], R27 ;  /* 0x0000141b36007985 */ /* 0x000fe8000c101906 */
        /* <DEDUP_REMOVED lines=106> */
[----:B------:R-:W-:Y:S04]  /*17380*/  ST.E desc[UR6][R54.64+0x80], R2 ;  /* 0x0000800236007985 */ /* 0x000fe8000c101906 */
        /* <DEDUP_REMOVED lines=52> */
[----:B------:R-:W4:Y:S02]  /*176d0*/  LD.E R52, desc[UR6][R20.64+0xb8] ;  /* 0x0000b80614347980 */ /* 0x000f24000c101900 */
[----:B----4-:R-:W-:-:S02]  /*176e0*/  FADD R52, R52, R37 ;  /* 0x0000002534347221 */ /* 0x010fc40000000000 */
[----:B------:R-:W4:Y:S04]  /*176f0*/  LD.E R37, desc[UR6][R54.64+0xc0] ;  /* 0x0000c00636257980 */ /* 0x000f28000c101900 */
        /* <DEDUP_REMOVED lines=14> */
[----:B----4-:R-:W-:-:S05]  /*177e0*/  FADD R48, R48, R37 ;  /* 0x0000002530307221 */ /* 0x010fca0000000000 */
[----:B------:R4:W-:Y:S04]  /*177f0*/  ST.E desc[UR6][R54.64+0xc8], R48 ;  /* 0x0000c83036007985 */ /* 0x0009e8000c101906 */
[----:B------:R-:W5:Y:S02]  /*17800*/  LD.E R47, desc[UR6][R20.64+0xcc] ;  /* 0x0000cc06142f7980 */ /* 0x000f64000c101900 */
        /* <DEDUP_REMOVED lines=62> */
[----:B------:R-:W0:Y:S02]  /*17bf0*/  LD.E R20, desc[UR6][R18.64+0x10] ;  /* 0x0000100612147980 */ /* 0x000e24000c101900 */
[----:B0-----:R-:W-:-:S05]  /*17c00*/  FADD R23, R25, R20 ;  /* 0x0000001419177221 */ /* 0x001fca0000000000 */
        /* <DEDUP_REMOVED lines=976> */
[----:B------:R-:W0:Y:S02]  /*1b910*/  LD.E R0, desc[UR6][R6.64+0x28] ;  /* 0x0000280606007980 */ /* 0x000e24000c101900 */
[----:B0-----:R-:W-:-:S05]  /*1b920*/  FADD R125, R125, R0 ;  /* 0x000000007d7d7221 */ /* 0x001fca0000000000 */
        /* <DEDUP_REMOVED lines=158> */
[----:B------:R-:W-:Y:S01]  /*1c310*/  USHF.L.U32 UR4, UR4, 0xb, URZ ;  /* 0x0000000b04047899 */ /* 0x000fe200080006ff */
[----:B------:R-:W-:-:S05]  /*1c320*/  IADD3 R0, PT, PT, -R4, R5, RZ ;  /* 0x0000000504007210 */ /* 0x000fca0007ffe1ff */
[----:B------:R-:W-:Y:S01]  /*1c330*/  ISETP.GE.U32.AND P0, PT, R0, UR4, PT ;  /* 0x0000000400007c0c */ /* 0x000fe2000bf06070 */
[----:B--2---:R-:W-:-:S05]  /*1c340*/  FADD R2, R59, R2 ;  /* 0x000000023b027221 */ /* 0x004fca0000000000 */
[----:B------:R3:W-:Y:S07]  /*1c350*/  ST.E desc[UR6][R54.64+0xfc], R2 ;  /* 0x0000fc0236007985 */ /* 0x0007ee000c101906 */
[----:B------:R-:W-:Y:S05]  /*1c360*/  @!P0 BRA `(.L_x_212) ;  /* 0x0000006c00d08947 */ /* 0x000fea0003800000 */
[----:B------:R-:W-:Y:S02]  /*1c370*/  MOV R7, R3 ;  /* 0x0000000300077202 */ /* 0x000fe40000000f00 */
[C---:B------:R-:W-:Y:S02]  /*1c380*/  IADD3 R0, PT, PT, R4.reuse, UR4, RZ ;  /* 0x0000000404007c10 */ /* 0x040fe4000fffe0ff */
[----:B---3--:R-:W-:Y:S02]  /*1c390*/  IADD3 R3, PT, PT, R5, -0x800, RZ ;  /* 0xfffff80005037810 */ /* 0x008fe40007ffe0ff */
[----:B------:R-:W-:Y:S02]  /*1c3a0*/  IADD3 R4, PT, PT, R4, UR4, R35 ;  /* 0x0000000404047c10 */ /* 0x000fe4000fffe023 */
[----:B------:R-:W-:-:S13]  /*1c3b0*/  ISETP.GT.U32.AND P0, PT, R0, R3, PT ;  /* 0x000000030000720c */ /* 0x000fda0003f04070 */
[----:B------:R-:W-:Y:S05]  /*1c3c0*/  @P0 BRA `(.L_x_213) ;  /* 0x0000006000800947 */ /* 0x000fea0003800000 */
[----:B------:R-:W0:Y:S01]  /*1c3d0*/  S2R R35, SR_TID.X ;  /* 0x0000000000237919 */ /* 0x000e220000002100 */
[----:B------:R-:W1:Y:S08]  /*1c3e0*/  LDC R5, c[0x0][0x3a8] ;  /* 0x0000ea00ff057b82 */ /* 0x000e700000000800 */
[----:B------:R-:W2:Y:S02]  /*1c3f0*/  LDC.64 R72, c[0x0][0x380] ;  /* 0x0000e000ff487b82 */ /* 0x000ea40000000a00 */
.L_x_214:
[----:B0-----:R-:W-:-:S05]  /*1c400*/  IADD3 R71, PT, PT, R35, R0, RZ ;  /* 0x0000000023477210 */ /* 0x001fca0007ffe0ff */
[----:B--2---:R-:W-:-:S05]  /*1c410*/  IMAD.WIDE.U32 R70, R71, 0x8, R72 ;  /* 0x0000000847467825 */ /* 0x004fca00078e0048 */
[----:B------:R-:W2:Y:S04]  /*1c420*/  LDG.E.64 R56, desc[UR6][R70.64] ;  /* 0x0000000646387981 */ /* 0x000ea8000c1e1b00 */
[----:B------:R-:W3:Y:S04]  /*1c430*/  LDG.E.64 R58, desc[UR6][R70.64+0x800] ;  /* 0x00080006463a7981 */ /* 0x000ee8000c1e1b00 */
[----:B------:R-:W4:Y:S04]  /*1c440*/  LDG.E.64 R60, desc[UR6][R70.64+0x1000] ;  /* 0x00100006463c7981 */ /* 0x000f28000c1e1b00 */
[----:B------:R-:W5:Y:S04]  /*1c450*/  LDG.E.64 R64, desc[UR6][R70.64+0x2000] ;  /* 0x0020000646407981 */ /* 0x000f68000c1e1b00 */
[----:B------:R-:W5:Y:S04]  /*1c460*/  LDG.E.64 R66, desc[UR6][R70.64+0x2800] ;  /* 0x0028000646427981 */ /* 0x000f68000c1e1b00 */
[----:B------:R-:W5:Y:S04]  /*1c470*/  LDG.E.64 R68, desc[UR6][R70.64+0x3000] ;  /* 0x0030000646447981 */ /* 0x000f68000c1e1b00 */
[----:B--2---:R-:W2:Y:S02]  /*1c480*/  LD.E R6, desc[UR6][R56.64] ;  /* 0x0000000638067980 */ /* 0x004ea4000c101900 */
[----:B--2---:R-:W-:-:S02]  /*1c490*/  FADD R6, R6, R63 ;  /* 0x0000003f06067221 */ /* 0x004fc40000000000 */
[----:B------:R-:W2:Y:S04]  /*1c4a0*/  LDG.E.64 R62, desc[UR6][R70.64+0x1800] ;  /* 0x00180006463e7981 */ /* 0x000ea8000c1e1b00 */
[----:B------:R-:W5:Y:S04]  /*1c4b0*/  LDG.E.64 R70, desc[UR6][R70.64+0x3800] ;  /* 0x0038000646467981 */ /* 0x000f68000c1e1b00 */
        /* <DEDUP_REMOVED lines=1528> */
[----:B------:R-:W2:Y:S02]  /*22440*/  LD.E R36, desc[UR6][R70.64+0xf8] ;  /* 0x0000f80646247980 */ /* 0x000ea4000c101900 */
[----:B--2---:R-:W-:-:S05]  /*22450*/  FADD R36, R123, R36 ;  /* 0x000000247b247221 */ /* 0x004fca0000000000 */
[----:B------:R3:W-:Y:S04]  /*22460*/  ST.E desc[UR6][R54.64+0xf8], R36 ;  /* 0x0000f82436007985 */ /* 0x0007e8000c101906 */
[----:B------:R-:W2:Y:S01]  /*22470*/  LD.E R20, desc[UR6][R70.64+0xfc] ;  /* 0x0000fc0646147980 */ /* 0x000ea2000c101900 */
[----:B-1----:R-:W-:-:S04]  /*22480*/  IADD3 R22, PT, PT, -R0, R5, RZ ;  /* 0x0000000500167210 */ /* 0x002fc80007ffe1ff */
[----:B------:R-:W-:Y:S01]  /*22490*/  ISETP.GE.U32.AND P0, PT, R22, UR4, PT ;  /* 0x0000000416007c0c */ /* 0x000fe2000bf06070 */
[----:B--2---:R-:W-:-:S05]  /*224a0*/  FADD R20, R125, R20 ;  /* 0x000000147d147221 */ /* 0x004fca0000000000 */
[----:B------:R3:W-:Y:S07]  /*224b0*/  ST.E desc[UR6][R54.64+0xfc], R20 ;  /* 0x0000fc1436007985 */ /* 0x0007ee000c101906 */
[----:B------:R-:W-:Y:S05]  /*224c0*/  @!P0 BRA `(.L_x_212) ;  /* 0x0000000c00788947 */ /* 0x000fea0003800000 */
[----:B------:R-:W-:Y:S02]  /*224d0*/  IADD3 R0, PT, PT, R0, UR4, RZ ;  /* 0x0000000400007c10 */ /* 0x000fe4000fffe0ff */
[----:B------:R-:W-:Y:S02]  /*224e0*/  IADD3 R4, PT, PT, R4, UR4, RZ ;  /* 0x0000000404047c10 */ /* 0x000fe4000fffe0ff */
[----:B------:R-:W-:Y:S02]  /*224f0*/  ISETP.GT.U32.AND P0, PT, R0, R3, PT ;  /* 0x000000030000720c */ /* 0x000fe40003f04070 */
[----:B------:R-:W-:Y:S02]  /*22500*/  MOV R121, R2 ;  /* 0x0000000200797202 */ /* 0x000fe40000000f00 */
[----:B------:R-:W-:Y:S02]  /*22510*/  MOV R63, R18 ;  /* 0x00000012003f7202 */ /* 0x000fe40000000f00 */
[----:B---3--:R-:W-:-:S02]  /*22520*/  MOV R125, R16 ;  /* 0x00000010007d7202 */ /* 0x008fc40000000f00 */
[----:B------:R-:W-:Y:S02]  /*22530*/  MOV R123, R6 ;  /* 0x00000006007b7202 */ /* 0x000fe40000000f00 */
[----:B------:R-:W-:Y:S02]  /*22540*/  MOV R119, R57 ;  /* 0x0000003900777202 */ /* 0x000fe40000000f00 */
[----:B------:R-:W-:Y:S02]  /*22550*/  MOV R117, R59 ;  /* 0x0000003b00757202 */ /* 0x000fe40000000f00 */
[----:B------:R-:W-:Y:S02]  /*22560*/  MOV R115, R61 ;  /* 0x0000003d00737202 */ /* 0x000fe40000000f00 */
[----:B------:R-:W-:Y:S02]  /*22570*/  MOV R113, R65 ;  /* 0x0000004100717202 */ /* 0x000fe40000000f00 */
[----:B------:R-:W-:-:S02]  /*22580*/  MOV R111, R67 ;  /* 0x00000043006f7202 */ /* 0x000fc40000000f00 */
[----:B------:R-:W-:Y:S02]  /*22590*/  MOV R109, R69 ;  /* 0x00000045006d7202 */ /* 0x000fe40000000f00 */
[----:B------:R-:W-:Y:S02]  /*225a0*/  MOV R107, R34 ;  /* 0x00000022006b7202 */ /* 0x000fe40000000f00 */
[----:B------:R-:W-:Y:S01]  /*225b0*/  MOV R2, R20 ;  /* 0x0000001400027202 */ /* 0x000fe20000000f00 */
[----:B------:R-:W-:Y:S06]  /*225c0*/  @!P0 BRA `(.L_x_214) ;  /* 0xffffff9c008c8947 */ /* 0x000fec000383ffff */
.L_x_213:
[----:B------:R-:W-:-:S13]  /*225d0*/  ISETP.GE.U32.AND P0, PT, R0, R5, PT ;  /* 0x000000050000720c */ /* 0x000fda0003f06070 */
[----:B------:R-:W-:Y:S05]  /*225e0*/  @P0 BRA `(.L_x_212) ;  /* 0x0000000c00300947 */ /* 0x000fea0003800000 */
[----:B------:R-:W-:Y:S01]  /*225f0*/  IADD3 R5, PT, PT, -R0, R5, RZ ;  /* 0x0000000500057210 */ /* 0x000fe20007ffe1ff */
[----:B------:R-:W-:Y:S03]  /*22600*/  BSSY.RECONVERGENT B1, `(.L_x_212) ;  /* 0x00000ca000017945 */ /* 0x000fe60003800200 */
[----:B------:R-:W-:-:S13]  /*22610*/  ISETP.GE.AND P0, PT, R35, R5, PT ;  /* 0x000000052300720c */ /* 0x000fda0003f06270 */
[----:B------:R-:W-:Y:S05]  /*22620*/  @P0 BRA `(.L_x_215) ;  /* 0x0000000c001c0947 */ /* 0x000fea0003800000 */
[----:B------:R-:W-:-:S07]  /*22630*/  MOV R0, R35 ;  /* 0x0000002300007202 */ /* 0x000fce0000000f00 */
.L_x_216:
[----:B------:R-:W-:-:S06]  /*22640*/  IMAD.WIDE.U32 R56, R4, 0x8, R72 ;  /* 0x0000000804387825 */ /* 0x000fcc00078e0048 */
[----:B------:R-:W2:Y:S04]  /*22650*/  LDG.E.64 R56, desc[UR6][R56.64] ;  /* 0x0000000638387981 */ /* 0x000ea8000c1e1b00 */
[----:B--2---:R-:W2:Y:S02]  /*22660*/  LD.E R6, desc[UR6][R56.64] ;  /* 0x0000000638067980 */ /* 0x004ea4000c101900 */
[----:B0-2---:R-:W-:-:S05]  /*22670*/  FADD R63, R6, R63 ;  /* 0x0000003f063f7221 */ /* 0x005fca0000000000 */
        /* <DEDUP_REMOVED lines=194> */
.L_x_215:
[----:B------:R-:W-:Y:S05]  /*232a0*/  BSYNC.RECONVERGENT B1 ;  /* 0x0000000000017941 */ /* 0x000fea0003800200 */
.L_x_212:
[----:B------:R-:W1:Y:S01]  /*232b0*/  S2R R4, SR_LANEID ;  /* 0x0000000000047919 */ /* 0x000e620000000000 */
[----:B------:R-:W-:Y:S01]  /*232c0*/  BSSY.RECONVERGENT B1, `(.L_x_217) ;  /* 0x0000109000017945 */ /* 0x000fe20003800200 */
[----:B0--3--:R0:W2:Y:S04]  /*232d0*/  SHFL.DOWN PT, R2, R54, 0x1, 0x1f ;  /* 0x08201f0036027f89 */ /* 0x0090a800000e0000 */
[----:B------:R0:W3:Y:S01]  /*232e0*/  SHFL.DOWN PT, R3, R55, 0x1, 0x1f ;  /* 0x08201f0037037f89 */ /* 0x0000e200000e0000 */
[C---:B-1----:R-:W-:Y:S02]  /*232f0*/  ISETP.GT.AND P0, PT, R4.reuse, 0x1e, PT ;  /* 0x0000001e0400780c */ /* 0x042fe40003f04270 */
[C---:B------:R-:W-:Y:S02]  /*23300*/  ISETP.GT.AND P1, PT, R4.reuse, 0x1d, PT ;  /* 0x0000001d0400780c */ /* 0x040fe40003f24270 */
[----:B------:R-:W-:-:S02]  /*23310*/  ISETP.GT.AND P2, PT, R4, 0x1b, PT ;  /* 0x0000001b0400780c */ /* 0x000fc40003f44270 */
[C---:B------:R-:W-:Y:S02]  /*23320*/  ISETP.GT.AND P3, PT, R4.reuse, 0x17, PT ;  /* 0x000000170400780c */ /* 0x040fe40003f64270 */
[----:B------:R-:W-:-:S05]  /*23330*/  ISETP.GT.AND P4, PT, R4, 0xf, PT ;  /* 0x0000000f0400780c */ /* 0x000fca0003f84270 */
[----:B0-23--:R-:W-:Y:S08]  /*23340*/  @P0 BRA `(.L_x_218) ;  /* 0x0000001000000947 */ /* 0x00dff00003800000 */
        /* <DEDUP_REMOVED lines=256> */
.L_x_218:
[----:B------:R-:W-:Y:S05]  /*24350*/  BSYNC.RECONVERGENT B1 ;  /* 0x0000000000017941 */ /* 0x000fea0003800200 */
.L_x_217:
        /* <DEDUP_REMOVED lines=260> */
.L_x_220:
[----:B------:R-:W-:Y:S05]  /*253a0*/  BSYNC.RECONVERGENT B1 ;  /* 0x0000000000017941 */ /* 0x000fea0003800200 */
.L_x_219:
        /* <DEDUP_REMOVED lines=260> */
.L_x_222:
[----:B------:R-:W-:Y:S05]  /*263f0*/  BSYNC.RECONVERGENT B1 ;  /* 0x0000000000017941 */ /* 0x000fea0003800200 */
.L_x_221:
        /* <DEDUP_REMOVED lines=260> */
.L_x_224:
[----:B------:R-:W-:Y:S05]  /*27440*/  BSYNC.RECONVERGENT B1 ;  /* 0x0000000000017941 */ /* 0x000fea0003800200 */
.L_x_223:
        /* <DEDUP_REMOVED lines=260> */
[----:B0-----:R-:W-:Y:S02]  /*28490*/  @!P0 MOV R5, 0x400 ;  /* 0x0000040000058802 */ /* 0x001fe40000000f00 */
[----:B------:R-:W-:Y:S02]  /*284a0*/  @!P0 SHF.R.U32.HI R4, RZ, 0x2, R35 ;  /* 0x00000002ff048819 */ /* 0x000fe40000011623 */
[----:B-----5:R-:W-:Y:S02]  /*284b0*/  @!P0 LEA R5, R6, R5, 0x18 ;  /* 0x0000000506058211 */ /* 0x020fe400078ec0ff */
[----:B------:R-:W-:-:S04]  /*284c0*/  @!P0 LOP3.LUT R4, R4, 0xf8, RZ, 0xc0, !PT ;  /* 0x000000f804048812 */ /* 0x000fc800078ec0ff */
[----:B------:R-:W-:Y:S01]  /*284d0*/  @!P0 IADD3 R5, PT, PT, R4, R5, RZ ;  /* 0x0000000504058210 */ /* 0x000fe20007ffe0ff */
[----:B---3--:R-:W-:-:S05]  /*284e0*/  FADD R11, R0, R11 ;  /* 0x0000000b000b7221 */ /* 0x008fca0000000000 */
[----:B------:R4:W-:Y:S04]  /*284f0*/  ST.E desc[UR6][R54.64+0xfc], R11 ;  /* 0x0000fc0b36007985 */ /* 0x0009e8000c101906 */
[----:B------:R4:W-:Y:S02]  /*28500*/  @!P0 STS.64 [R5+0x8], R54 ;  /* 0x0000083605008388 */ /* 0x0009e40000000a00 */
.L_x_226:
[----:B------:R-:W-:Y:S05]  /*28510*/  BSYNC.RECONVERGENT B1 ;  /* 0x0000000000017941 */ /* 0x000fea0003800200 */
.L_x_225:
        /* <DEDUP_REMOVED lines=1421> */
.L_x_201:
[----:B------:R-:W-:Y:S05]  /*2ddf0*/  BSYNC.RECONVERGENT B0 ;  /* 0x0000000000007941 */ /* 0x000fea0003800200 */
.L_x_183:
[----:B------:R-:W-:-:S13]  /*2de00*/  ISETP.NE.AND P0, PT, R35, RZ, PT ;  /* 0x000000ff2300720c */ /* 0x000fda0003f05270 */
[----:B------:R-:W-:Y:S05]  /*2de10*/  @P0 EXIT ;  /* 0x000000000000094d */ /* 0x000fea0003800000 */
[----:B012-4-:R-:W0:Y:S01]  /*2de20*/  S2R R5, SR_CTAID.X ;  /* 0x0000000000057919 */ /* 0x017e220000002500 */
[----:B------:R-:W0:Y:S02]  /*2de30*/  LDC.64 R2, c[0x0][0x388] ;  /* 0x0000e200ff027b82 */ /* 0x000e240000000a00 */
[----:B0-----:R-:W-:-:S05]  /*2de40*/  IMAD.WIDE.U32 R2, R5, 0x8, R2 ;  /* 0x0000000805027825 */ /* 0x001fca00078e0002 */
[----:B------:R-:W-:Y:S01]  /*2de50*/  STG.E.64 desc[UR6][R2.64], R54 ;  /* 0x0000003602007986 */ /* 0x000fe2000c101b06 */
[----:B------:R-:W-:Y:S05]  /*2de60*/  EXIT ;  /* 0x000000000000794d */ /* 0x000fea0003800000 */
.L_x_227:
        /* <DEDUP_REMOVED lines=9> */
.L_x_362:


//--------------------- .text._ZN3cub18CUB_300001_SM_10006detail6reduce28DeviceReduceSingleTileKernelINS2_10policy_hubIPfj9sum_deltaE10Policy1000EN6thrust24THRUST_300001_SM_1000_NS6detail15normal_iteratorINSA_10device_ptrIS5_EEEEPS5_jS6_S5_S5_N4cuda3std3__410__identityEEEvT0_T1_T2_T3_T4_T6_ --------------------------
	.section	.text._ZN3cub18CUB_300001_SM_10006detail6reduce28DeviceReduceSingleTileKernelINS2_10policy_hubIPfj9sum_deltaE10Policy1000EN6thrust24THRUST_300001_SM_1000_NS6detail15normal_iteratorINSA_10device_ptrIS5_EEEEPS5_jS6_S5_S5_N4cuda3std3__410__identityEEEvT0_T1_T2_T3_T4_T6_,"ax",@progbits
	.align	128
        .global         _ZN3cub18CUB_300001_SM_10006detail6reduce28DeviceReduceSingleTileKernelINS2_10policy_hubIPfj9sum_deltaE10Policy1000EN6thrust24THRUST_300001_SM_1000_NS6detail15normal_iteratorINSA_10device_ptrIS5_EEEEPS5_jS6_S5_S5_N4cuda3std3__410__identityEEEvT0_T1_T2_T3_T4_T6_
        .type           _ZN3cub18CUB_300001_SM_10006detail6reduce28DeviceReduceSingleTileKernelINS2_10policy_hubIPfj9sum_deltaE10Policy1000EN6thrust24THRUST_300001_SM_1000_NS6detail15normal_iteratorINSA_10device_ptrIS5_EEEEPS5_jS6_S5_S5_N4cuda3std3__410__identityEEEvT0_T1_T2_T3_T4_T6_,@function
        .size           _ZN3cub18CUB_300001_SM_10006detail6reduce28DeviceReduceSingleTileKernelINS2_10policy_hubIPfj9sum_deltaE10Policy1000EN6thrust24THRUST_300001_SM_1000_NS6detail15normal_iteratorINSA_10device_ptrIS5_EEEEPS5_jS6_S5_S5_N4cuda3std3__410__identityEEEvT0_T1_T2_T3_T4_T6_,(.L_x_363 - _ZN3cub18CUB_300001_SM_10006detail6reduce28DeviceReduceSingleTileKernelINS2_10policy_hubIPfj9sum_deltaE10Policy1000EN6thrust24THRUST_300001_SM_1000_NS6detail15normal_iteratorINSA_10device_ptrIS5_EEEEPS5_jS6_S5_S5_N4cuda3std3__410__identityEEEvT0_T1_T2_T3_T4_T6_)
        .other          _ZN3cub18CUB_300001_SM_10006detail6reduce28DeviceReduceSingleTileKernelINS2_10policy_hubIPfj9sum_deltaE10Policy1000EN6thrust24THRUST_300001_SM_1000_NS6detail15normal_iteratorINSA_10device_ptrIS5_EEEEPS5_jS6_S5_S5_N4cuda3std3__410__identityEEEvT0_T1_T2_T3_T4_T6_,@"STO_CUDA_ENTRY STV_DEFAULT"
_ZN3cub18CUB_300001_SM_10006detail6reduce28DeviceReduceSingleTileKernelINS2_10policy_hubIPfj9sum_deltaE10Policy1000EN6thrust24THRUST_300001_SM_1000_NS6detail15normal_iteratorINSA_10device_ptrIS5_EEEEPS5_jS6_S5_S5_N4cuda3std3__410__identityEEEvT0_T1_T2_T3_T4_T6_:
.text._ZN3cub18CUB_300001_SM_10006detail6reduce28DeviceReduceSingleTileKernelINS2_10policy_hubIPfj9sum_deltaE10Policy1000EN6thrust24THRUST_300001_SM_1000_NS6detail15normal_iteratorINSA_10device_ptrIS5_EEEEPS5_jS6_S5_S5_N4cuda3std3__410__identityEEEvT0_T1_T2_T3_T4_T6_:
        /* <DEDUP_REMOVED lines=13> */
.L_x_228:
[----:B------:R-:W-:Y:S01]  /*00d0*/  ISETP.GT.U32.AND P0, PT, R34, 0x7ff, PT ;  /* 0x000007ff2200780c */ /* 0x000fe20003f04070 */
[----:B------:R-:W-:-:S12]  /*00e0*/  BSSY.RECONVERGENT B0, `(.L_x_229) ;  /* 0x0002dc8000007945 */ /* 0x000fd80003800200 */
[----:B------:R-:W-:Y:S05]  /*00f0*/  @P0 BRA `(.L_x_230) ;  /* 0x0000016800780947 */ /* 0x000fea0003800000 */
[----:B------:R-:W0:Y:S01]  /*0100*/  S2R R5, SR_TID.X ;  /* 0x0000000000057919 */ /* 0x000e220000002100 */
[----:B------:R-:W-:Y:S01]  /*0110*/  BSSY.RECONVERGENT B1, `(.L_x_231) ;  /* 0x0000009000017945 */ /* 0x000fe20003800200 */
        /* <DEDUP_REMOVED lines=8> */
.L_x_232:
[----:B------:R-:W-:Y:S05]  /*01a0*/  BSYNC.RECONVERGENT B1 ;  /* 0x0000000000017941 */ /* 0x000fea0003800200 */
.L_x_231:
[----:B------:R-:W-:Y:S01]  /*01b0*/  ISETP.GE.U32.AND P0, PT, R44, R34, PT ;  /* 0x000000222c00720c */ /* 0x000fe20003f06070 */
[----:B------:R-:W-:Y:S01]  /*01c0*/  BSSY.RECONVERGENT B1, `(.L_x_233) ;  /* 0x000010f000017945 */ /* 0x000fe20003800200 */
[----:B------:R-:W-:-:S11]  /*01d0*/  ISETP.GE.U32.AND P1, PT, R34, 0x100, PT ;  /* 0x000001002200780c */ /* 0x000fd60003f26070 */
        /* <DEDUP_REMOVED lines=69> */
.L_x_235:
        /* <DEDUP_REMOVED lines=200> */
.L_x_234:
[----:B------:R-:W-:Y:S05]  /*12b0*/  BSYNC.RECONVERGENT B1 ;  /* 0x0000000000017941 */ /* 0x000fea0003800200 */
.L_x_233:
        /* <DEDUP_REMOVED lines=267> */
.L_x_238:
[----:B------:R-:W-:Y:S05]  /*2370*/  BSYNC.RECONVERGENT B1 ;  /* 0x0000000000017941 */ /* 0x000fea0003800200 */
.L_x_237:
        /* <DEDUP_REMOVED lines=260> */
.L_x_240:
[----:B------:R-:W-:Y:S05]  /*33c0*/  BSYNC.RECONVERGENT B1 ;  /* 0x0000000000017941 */ /* 0x000fea0003800200 */
.L_x_239:
        /* <DEDUP_REMOVED lines=260> */
.L_x_242:
[----:B------:R-:W-:Y:S05]  /*4410*/  BSYNC.RECONVERGENT B1 ;  /* 0x0000000000017941 */ /* 0x000fea0003800200 */
.L_x_241:
        /* <DEDUP_REMOVED lines=260> */
.L_x_244:
[----:B------:R-:W-:Y:S05]  /*5460*/  BSYNC.RECONVERGENT B1 ;  /* 0x0000000000017941 */ /* 0x000fea0003800200 */
.L_x_243:
        /* <DEDUP_REMOVED lines=268> */
.L_x_246:
[----:B------:R-:W-:Y:S05]  /*6530*/  BSYNC.RECONVERGENT B1 ;  /* 0x0000000000017941 */ /* 0x000fea0003800200 */
.L_x_245:
        /* <DEDUP_REMOVED lines=1422> */
.L_x_236:
        /* <DEDUP_REMOVED lines=283> */
.L_x_249:
[----:B------:R-:W-:Y:S05]  /*cfd0*/  BSYNC.RECONVERGENT B1 ;  /* 0x0000000000017941 */ /* 0x000fea0003800200 */
.L_x_248:
        /* <DEDUP_REMOVED lines=260> */
.L_x_251:
[----:B------:R-:W-:Y:S05]  /*e020*/  BSYNC.RECONVERGENT B1 ;  /* 0x0000000000017941 */ /* 0x000fea0003800200 */
.L_x_250:
        /* <DEDUP_REMOVED lines=260> */
.L_x_253:
[----:B------:R-:W-:Y:S05]  /*f070*/  BSYNC.RECONVERGENT B1 ;  /* 0x0000000000017941 */ /* 0x000fea0003800200 */
.L_x_252:
        /* <DEDUP_REMOVED lines=260> */
.L_x_255:
[----:B------:R-:W-:Y:S05]  /*100c0*/  BSYNC.RECONVERGENT B1 ;  /* 0x0000000000017941 */ /* 0x000fea0003800200 */
.L_x_254:
        /* <DEDUP_REMOVED lines=260> */
.L_x_257:
[----:B------:R-:W-:Y:S05]  /*11110*/  BSYNC.RECONVERGENT B1 ;  /* 0x0000000000017941 */ /* 0x000fea0003800200 */
.L_x_256:
        /* <DEDUP_REMOVED lines=24> */
[----:B----4-:R-:W5:Y:S02]  /*112a0*/  LD.E R17, desc[UR6][R2.64+0xc] ;  /* 0x00000c0602117980 */ /* 0x010f64000c101900 */
[----:B-----5:R-:W-:-:S02]  /*112b0*/  FADD R17, R17, R0 ;  /* 0x0000000011117221 */ /* 0x020fc40000000000 */
        /* <DEDUP_REMOVED lines=18> */
[----:B-123--:R-:W4:Y:S02]  /*113e0*/  LD.E R7, desc[UR6][R2.64+0x20] ;  /* 0x0000200602077980 */ /* 0x00ef24000c101900 */
[----:B----4-:R-:W-:-:S02]  /*113f0*/  FADD R7, R7, R0 ;  /* 0x0000000007077221 */ /* 0x010fc40000000000 */
        /* <DEDUP_REMOVED lines=1390> */
.L_x_230:
[----:B------:R-:W0:Y:S01]  /*16ae0*/  S2R R0, SR_TID.X ;  /* 0x0000000000007919 */ /* 0x000e220000002100 */
[----:B------:R-:W1:Y:S02]  /*16af0*/  LDCU.64 UR4, c[0x0][0x380] ;  /* 0x00007000ff0477ac */ /* 0x000e640008000a00 */
[----:B-1----:R-:W-:Y:S02]  /*16b00*/  MOV R56, UR4 ;  /* 0x0000000400387c02 */ /* 0x002fe40008000f00 */
[----:B------:R-:W-:-:S03]  /*16b10*/  MOV R57, UR5 ;  /* 0x0000000500397c02 */ /* 0x000fc60008000f00 */
        /* <DEDUP_REMOVED lines=16> */
[----:B------:R-:W5:Y:S04]  /*16c20*/  LD.E R30, desc[UR6][R38.64+0xb0] ;  /* 0x0000b006261e7980 */ /* 0x000f68000c101900 */
[----:B------:R-:W5:Y:S01]  /*16c30*/  LD.E R17, desc[UR6][R38.64+0xb8] ;  /* 0x0000b80626117980 */ /* 0x000f62000c101900 */
[----:B--2---:R-:W-:-:S03]  /*16c40*/  FADD R59, R59, R2 ;  /* 0x000000023b3b7221 */ /* 0x004fc60000000000 */
[----:B------:R-:W2:Y:S04]  /*16c50*/  LDG.E.64 R2, desc[UR6][R36.64+0x3000] ;  /* 0x0030000624027981 */ /* 0x000ea8000c1e1b00 */
        /* <DEDUP_REMOVED lines=175> */
[----:B------:R-:W2:Y:S02]  /*17750*/  LD.E R44, desc[UR6][R68.64+0xb8] ;  /* 0x0000b806442c7980 */ /* 0x000ea4000c101900 */
[----:B--2---:R-:W-:-:S05]  /*17760*/  FADD R44, R44, R17 ;  /* 0x000000112c2c7221 */ /* 0x004fca0000000000 */
        /* <DEDUP_REMOVED lines=1217> */
[----:B------:R-:W3:Y:S01]  /*1c380*/  LD.E R32, desc[UR6][R40.64+0xfc] ;  /* 0x0000fc0628207980 */ /* 0x000ee2000c101900 */
[----:B------:R-:W-:Y:S02]  /*1c390*/  HFMA2 R35, -RZ, RZ, 0, 0.0001220703125 ;  /* 0x00000800ff237431 */ /* 0x000fe400000001ff */
[----:B---3--:R-:W-:Y:S01]  /*1c3a0*/  FADD R32, R33, R32 ;  /* 0x0000002021207221 */ /* 0x008fe20000000000 */
[----:B--2---:R-:W-:-:S04]  /*1c3b0*/  IADD3 R33, PT, PT, R34, -0x800, RZ ;  /* 0xfffff80022217810 */ /* 0x004fc80007ffe0ff */
[----:B------:R0:W-:Y:S01]  /*1c3c0*/  ST.E desc[UR6][R38.64+0xfc], R32 ;  /* 0x0000fc2026007985 */ /* 0x0001e2000c101906 */
[----:B------:R-:W-:-:S13]  /*1c3d0*/  ISETP.GE.U32.AND P0, PT, R33, 0x800, PT ;  /* 0x000008002100780c */ /* 0x000fda0003f06070 */
[----:B0-----:R-:W-:Y:S05]  /*1c3e0*/  @!P0 BRA `(.L_x_258) ;  /* 0x0000006000508947 */ /* 0x001fea0003800000 */
[----:B------:R-:W0:Y:S01]  /*1c3f0*/  LDC R34, c[0x0][0x390] ;  /* 0x0000e400ff227b82 */ /* 0x000e220000000800 */
[----:B------:R-:W-:-:S07]  /*1c400*/  MOV R35, 0x800 ;  /* 0x0000080000237802 */ /* 0x000fce0000000f00 */
[----:B------:R-:W1:Y:S02]  /*1c410*/  LDC.64 R56, c[0x0][0x380] ;  /* 0x0000e000ff387b82 */ /* 0x000e640000000a00 */
.L_x_260:
[----:B------:R-:W-:-:S05]  /*1c420*/  IADD3 R41, PT, PT, R0, R35, RZ ;  /* 0x0000002300297210 */ /* 0x000fca0007ffe0ff */
[----:B-1----:R-:W-:-:S06]  /*1c430*/  IMAD.WIDE.U32 R40, R41, 0x8, R56 ;  /* 0x0000000829287825 */ /* 0x002fcc00078e0038 */
[----:B------:R-:W2:Y:S01]  /*1c440*/  LDG.E.64 R40, desc[UR6][R40.64] ;  /* 0x0000000628287981 */ /* 0x000ea2000c1e1b00 */
[----:B------:R-:W-:-:S05]  /*1c450*/  IMAD.WIDE.U32 R54, R35, 0x8, R36 ;  /* 0x0000000823367825 */ /* 0x000fca00078e0024 */
        /* <DEDUP_REMOVED lines=1540> */
[----:B------:R-:W4:Y:S01]  /*224a0*/  LD.E R41, desc[UR6][R54.64+0xfc] ;  /* 0x0000fc0636297980 */ /* 0x000f22000c101900 */
[----:B0-----:R-:W-:-:S04]  /*224b0*/  IADD3 R40, PT, PT, -R35, R34, RZ ;  /* 0x0000002223287210 */ /* 0x001fc80007ffe1ff */
[----:B------:R-:W-:Y:S01]  /*224c0*/  ISETP.GE.U32.AND P0, PT, R40, 0x800, PT ;  /* 0x000008002800780c */ /* 0x000fe20003f06070 */
[----:B----4-:R-:W-:-:S05]  /*224d0*/  FADD R32, R32, R41 ;  /* 0x0000002920207221 */ /* 0x010fca0000000000 */
[----:B------:R1:W-:Y:S07]  /*224e0*/  ST.E desc[UR6][R38.64+0xfc], R32 ;  /* 0x0000fc2026007985 */ /* 0x0003ee000c101906 */
[----:B------:R-:W-:Y:S05]  /*224f0*/  @!P0 BRA `(.L_x_259) ;  /* 0x0000000c00488947 */ /* 0x000fea0003800000 */
[----:B------:R-:W-:-:S04]  /*22500*/  IADD3 R35, PT, PT, R35, 0x800, RZ ;  /* 0x0000080023237810 */ /* 0x000fc80007ffe0ff */
[----:B------:R-:W-:-:S13]  /*22510*/  ISETP.GT.U32.AND P0, PT, R35, R33, PT ;  /* 0x000000212300720c */ /* 0x000fda0003f04070 */
[----:B------:R-:W-:Y:S05]  /*22520*/  @!P0 BRA `(.L_x_260) ;  /* 0xffffff9c00bc8947 */ /* 0x000fea000383ffff */
.L_x_258:
[----:B------:R-:W-:-:S13]  /*22530*/  ISETP.GE.U32.AND P0, PT, R35, R34, PT ;  /* 0x000000222300720c */ /* 0x000fda0003f06070 */
[----:B------:R-:W-:Y:S05]  /*22540*/  @P0 BRA `(.L_x_259) ;  /* 0x0000000c00340947 */ /* 0x000fea0003800000 */
[----:B------:R-:W-:Y:S01]  /*22550*/  IADD3 R33, PT, PT, -R35, R34, RZ ;  /* 0x0000002223217210 */ /* 0x000fe20007ffe1ff */
[----:B------:R-:W-:Y:S03]  /*22560*/  BSSY.RECONVERGENT B1, `(.L_x_259) ;  /* 0x00000cb000017945 */ /* 0x000fe60003800200 */
[----:B------:R-:W-:-:S13]  /*22570*/  ISETP.GE.AND P0, PT, R0, R33, PT ;  /* 0x000000210000720c */ /* 0x000fda0003f06270 */
[----:B------:R-:W-:Y:S05]  /*22580*/  @P0 BRA `(.L_x_261) ;  /* 0x0000000c00200947 */ /* 0x000fea0003800000 */
[----:B------:R-:W-:Y:S02]  /*22590*/  IADD3 R37, PT, PT, R0, R35, RZ ;  /* 0x0000002300257210 */ /* 0x000fe40007ffe0ff */
[----:B------:R-:W-:-:S07]  /*225a0*/  MOV R36, R0 ;  /* 0x0000000000247202 */ /* 0x000fce0000000f00 */
.L_x_262:
[----:B------:R-:W-:-:S06]  /*225b0*/  IMAD.WIDE.U32 R34, R37, 0x8, R56 ;  /* 0x0000000825227825 */ /* 0x000fcc00078e0038 */
[----:B------:R-:W2:Y:S04]  /*225c0*/  LDG.E.64 R34, desc[UR6][R34.64] ;  /* 0x0000000622227981 */ /* 0x000ea8000c1e1b00 */
[----:B--2---:R-:W1:Y:S02]  /*225d0*/  LD.E R40, desc[UR6][R34.64] ;  /* 0x0000000622287980 */ /* 0x004e64000c101900 */
[----:B01----:R-:W-:-:S05]  /*225e0*/  FADD R59, R40, R59 ;  /* 0x0000003b283b7221 */ /* 0x003fca0000000000 */
        /* <DEDUP_REMOVED lines=194> */
.L_x_261:
[----:B------:R-:W-:Y:S05]  /*23210*/  BSYNC.RECONVERGENT B1 ;  /* 0x0000000000017941 */ /* 0x000fea0003800200 */
.L_x_259:
[----:B01----:R-:W0:Y:S01]  /*23220*/  S2R R6, SR_LANEID ;  /* 0x0000000000067919 */ /* 0x003e220000000000 */
        /* <DEDUP_REMOVED lines=265> */
.L_x_264:
[----:B------:R-:W-:Y:S05]  /*242c0*/  BSYNC.RECONVERGENT B1 ;  /* 0x0000000000017941 */ /* 0x000fea0003800200 */
.L_x_263:
        /* <DEDUP_REMOVED lines=260> */
.L_x_266:
[----:B------:R-:W-:Y:S05]  /*25310*/  BSYNC.RECONVERGENT B1 ;  /* 0x0000000000017941 */ /* 0x000fea0003800200 */
.L_x_265:
        /* <DEDUP_REMOVED lines=260> */
.L_x_268:
[----:B------:R-:W-:Y:S05]  /*26360*/  BSYNC.RECONVERGENT B1 ;  /* 0x0000000000017941 */ /* 0x000fea0003800200 */
.L_x_267:
        /* <DEDUP_REMOVED lines=260> */
.L_x_270:
[----:B------:R-:W-:Y:S05]  /*273b0*/  BSYNC.RECONVERGENT B1 ;  /* 0x0000000000017941 */ /* 0x000fea0003800200 */
.L_x_269:
        /* <DEDUP_REMOVED lines=268> */
.L_x_272:
[----:B------:R-:W-:Y:S05]  /*28480*/  BSYNC.RECONVERGENT B1 ;  /* 0x0000000000017941 */ /* 0x000fea0003800200 */
.L_x_271:
        /* <DEDUP_REMOVED lines=1421> */
.L_x_247:
[----:B------:R-:W-:Y:S05]  /*2dd60*/  BSYNC.RECONVERGENT B0 ;  /* 0x0000000000007941 */ /* 0x000fea0003800200 */
.L_x_229:
[----:B0-----:R-:W0:Y:S02]  /*2dd70*/  S2R R0, SR_TID.X ;  /* 0x0000000000007919 */ /* 0x001e240000002100 */
[----:B0-----:R-:W-:-:S13]  /*2dd80*/  ISETP.NE.AND P0, PT, R0, RZ, PT ;  /* 0x000000ff0000720c */ /* 0x001fda0003f05270 */
[----:B------:R-:W-:Y:S05]  /*2dd90*/  @P0 EXIT ;  /* 0x000000000000094d */ /* 0x000fea0003800000 */
[----:B--23--:R-:W4:Y:S01]  /*2dda0*/  LDC.64 R2, c[0x0][0x398] ;  /* 0x0000e600ff027b82 */ /* 0x00cf220000000a00 */
[----:B------:R-:W2:Y:S04]  /*2ddb0*/  LD.E R0, desc[UR6][R38.64] ;  /* 0x0000000626007980 */ /* 0x000ea8000c101900 */
[----:B----4-:R-:W2:Y:S04]  /*2ddc0*/  LDG.E R5, desc[UR6][R2.64] ;  /* 0x0000000602057981 */ /* 0x010ea8000c1e1900 */
[----:B-1----:R-:W3:Y:S04]  /*2ddd0*/  LDG.E R7, desc[UR6][R2.64+0x4] ;  /* 0x0000040602077981 */ /* 0x002ee8000c1e1900 */
        /* <DEDUP_REMOVED lines=257> */
.L_x_273:
        /* <DEDUP_REMOVED lines=9> */
.L_x_363:


//--------------------- .text._ZN3cub18CUB_300001_SM_10006detail9transform16transform_kernelINS2_10policy_hubILb1EN4cuda3std3__45tupleIJN6thrust24THRUST_300001_SM_1000_NS6detail15normal_iteratorINSA_10device_ptrIiEEEENSC_INSD_IPfEEEEEEEE10policy1000El15offset_pointersSI_JPiPSG_EEEvT0_iT1_T2_DpNS2_10kernel_argIT3_EE --------------------------
	.section	.text._ZN3cub18CUB_300001_SM_10006detail9transform16transform_kernelINS2_10policy_hubILb1EN4cuda3std3__45tupleIJN6thrust24THRUST_300001_SM_1000_NS6detail15normal_iteratorINSA_10device_ptrIiEEEENSC_INSD_IPfEEEEEEEE10policy1000El15offset_pointersSI_JPiPSG_EEEvT0_iT1_T2_DpNS2_10kernel_argIT3_EE,"ax",@progbits
	.align	128
        .global         _ZN3cub18CUB_300001_SM_10006detail9transform16transform_kernelINS2_10policy_hubILb1EN4cuda3std3__45tupleIJN6thrust24THRUST_300001_SM_1000_NS6detail15normal_iteratorINSA_10device_ptrIiEEEENSC_INSD_IPfEEEEEEEE10policy1000El15offset_pointersSI_JPiPSG_EEEvT0_iT1_T2_DpNS2_10kernel_argIT3_EE
        .type           _ZN3cub18CUB_300001_SM_10006detail9transform16transform_kernelINS2_10policy_hubILb1EN4cuda3std3__45tupleIJN6thrust24THRUST_300001_SM_1000_NS6detail15normal_iteratorINSA_10device_ptrIiEEEENSC_INSD_IPfEEEEEEEE10policy1000El15offset_pointersSI_JPiPSG_EEEvT0_iT1_T2_DpNS2_10kernel_argIT3_EE,@function
        .size           _ZN3cub18CUB_300001_SM_10006detail9transform16transform_kernelINS2_10policy_hubILb1EN4cuda3std3__45tupleIJN6thrust24THRUST_300001_SM_1000_NS6detail15normal_iteratorINSA_10device_ptrIiEEEENSC_INSD_IPfEEEEEEEE10policy1000El15offset_pointersSI_JPiPSG_EEEvT0_iT1_T2_DpNS2_10kernel_argIT3_EE,(.L_x_364 - _ZN3cub18CUB_300001_SM_10006detail9transform16transform_kernelINS2_10policy_hubILb1EN4cuda3std3__45tupleIJN6thrust24THRUST_300001_SM_1000_NS6detail15normal_iteratorINSA_10device_ptrIiEEEENSC_INSD_IPfEEEEEEEE10policy1000El15offset_pointersSI_JPiPSG_EEEvT0_iT1_T2_DpNS2_10kernel_argIT3_EE)
        .other          _ZN3cub18CUB_300001_SM_10006detail9transform16transform_kernelINS2_10policy_hubILb1EN4cuda3std3__45tupleIJN6thrust24THRUST_300001_SM_1000_NS6detail15normal_iteratorINSA_10device_ptrIiEEEENSC_INSD_IPfEEEEEEEE10policy1000El15offset_pointersSI_JPiPSG_EEEvT0_iT1_T2_DpNS2_10kernel_argIT3_EE,@"STO_CUDA_ENTRY STV_DEFAULT"
_ZN3cub18CUB_300001_SM_10006detail9transform16transform_kernelINS2_10policy_hubILb1EN4cuda3std3__45tupleIJN6thrust24THRUST_300001_SM_1000_NS6detail15normal_iteratorINSA_10device_ptrIiEEEENSC_INSD_IPfEEEEEEEE10policy1000El15offset_pointersSI_JPiPSG_EEEvT0_iT1_T2_DpNS2_10kernel_argIT3_EE:
.text._ZN3cub18CUB_300001_SM_10006detail9transform16transform_kernelINS2_10policy_hubILb1EN4cuda3std3__45tupleIJN6thrust24THRUST_300001_SM_1000_NS6detail15normal_iteratorINSA_10device_ptrIiEEEENSC_INSD_IPfEEEEEEEE10policy1000El15offset_pointersSI_JPiPSG_EEEvT0_iT1_T2_DpNS2_10kernel_argIT3_EE:
[----:B------:R-:W-:Y:S01]  /*0000*/  LDC R1, c[0x0][0x37c] ;  /* 0x0000df00ff017b82 */ /* 0x000fe20000000800 */
[----:B------:R-:W0:Y:S07]  /*0010*/  LDCU UR14, c[0x0][0x388] ;  /* 0x00007100ff0e77ac */ /* 0x000e2e0008000800 */
[----:B------:R-:W1:Y:S01]  /*0020*/  S2UR UR24, SR_CTAID.X ;  /* 0x00000000001879c3 */ /* 0x000e620000002500 */
[----:B------:R-:W2:Y:S01]  /*0030*/  S2R R9, SR_TID.X ;  /* 0x0000000000097919 */ /* 0x000ea20000002100 */
[----:B------:R-:W-:Y:S01]  /*0040*/  BSSY.RECONVERGENT B0, `(.L_x_274) ;  /* 0x000001f000007945 */ /* 0x000fe20003800200 */
[----:B------:R-:W3:Y:S01]  /*0050*/  LDCU.64 UR8, c[0x0][0x380] ;  /* 0x00007000ff0877ac */ /* 0x000ee20008000a00 */
[----:B0-----:R-:W-:-:S04]  /*0060*/  USHF.L.U32 UR10, UR14, 0x7, URZ ;  /* 0x000000070e0a7899 */ /* 0x001fc800080006ff */
[----:B------:R-:W-:Y:S02]  /*0070*/  USHF.R.S32.HI UR6, URZ, 0x1f, UR10 ;  /* 0x0000001fff067899 */ /* 0x000fe4000801140a */
[----:B-1----:R-:W-:Y:S02]  /*0080*/  UIMAD.WIDE.U32 UR20, UR10, UR24, URZ ;  /* 0x000000180a1472a5 */ /* 0x002fe4000f8e00ff */
[----:B------:R-:W-:Y:S02]  /*0090*/  UIMAD UR5, UR6, UR24, URZ ;  /* 0x00000018060572a4 */ /* 0x000fe4000f8e02ff */
[----:B---3--:R-:W-:Y:S02]  /*00a0*/  UIADD3 UR7, UP1, UPT, -UR20, UR8, URZ ;  /* 0x0000000814077290 */ /* 0x008fe4000ff3e1ff */
[----:B------:R-:W-:Y:S02]  /*00b0*/  UIADD3 UR5, UPT, UPT, UR21, UR5, URZ ;  /* 0x0000000515057290 */ /* 0x000fe4000fffe0ff */
[----:B------:R-:W-:Y:S01]  /*00c0*/  UISETP.LT.U32.AND UP0, UPT, UR7, UR10, UPT ;  /* 0x0000000a0700728c */ /* 0x000fe2000bf01070 */
[----:B--2---:R-:W-:Y:S01]  /*00d0*/  SHF.L.U32 R0, R9, 0x7, RZ ;  /* 0x0000000709007819 */ /* 0x004fe200000006ff */
[----:B------:R-:W-:-:S04]  /*00e0*/  UIADD3.X UR4, UPT, UPT, ~UR5, UR9, URZ, UP1, !UPT ;  /* 0x0000000905047290 */ /* 0x000fc80008ffe5ff */
[----:B------:R-:W-:-:S04]  /*00f0*/  UISETP.LT.AND.EX UP0, UPT, UR4, UR6, UPT, UP0 ;  /* 0x000000060400728c */ /* 0x000fc8000bf01300 */
[----:B------:R-:W-:-:S04]  /*0100*/  USEL UR7, UR7, UR10, UP0 ;  /* 0x0000000a07077287 */ /* 0x000fc80008000000 */
[----:B------:R-:W-:Y:S02]  /*0110*/  USHF.L.U32 UR11, UR7, 0x2, URZ ;  /* 0x00000002070b7899 */ /* 0x000fe400080006ff */
[----:B------:R-:W-:-:S04]  /*0120*/  USHF.L.U32 UR12, UR7, 0x3, URZ ;  /* 0x00000003070c7899 */ /* 0x000fc800080006ff */
[C---:B------:R-:W-:Y:S02]  /*0130*/  ISETP.GE.AND P0, PT, R0.reuse, UR11, PT ;  /* 0x0000000b00007c0c */ /* 0x040fe4000bf06270 */
[----:B------:R-:W-:-:S11]  /*0140*/  ISETP.GE.AND P1, PT, R0, UR12, PT ;  /* 0x0000000c00007c0c */ /* 0x000fd6000bf26270 */
[----:B------:R-:W-:Y:S05]  /*0150*/  @P0 BRA `(.L_x_275) ;  /* 0x0000000000340947 */ /* 0x000fea0003800000 */
[----:B------:R-:W0:Y:S01]  /*0160*/  LDCU.64 UR8, c[0x0][0x398] ;  /* 0x00007300ff0877ac */ /* 0x000e220008000a00 */
[----:B------:R-:W-:Y:S01]  /*0170*/  MOV R4, R0 ;  /* 0x0000000000047202 */ /* 0x000fe20000000f00 */
[----:B0-----:R-:W-:-:S04]  /*0180*/  ULEA UR4, UP0, UR20, UR8, 0x2 ;  /* 0x0000000814047291 */ /* 0x001fc8000f8010ff */
[----:B------:R-:W-:Y:S02]  /*0190*/  ULEA.HI.X UR6, UR20, UR9, UR5, 0x2, UP0 ;  /* 0x0000000914067291 */ /* 0x000fe400080f1405 */
[----:B------:R-:W-:-:S04]  /*01a0*/  MOV R2, UR4 ;  /* 0x0000000400027c02 */ /* 0x000fc80008000f00 */
[----:B------:R-:W-:-:S03]  /*01b0*/  MOV R3, UR6 ;  /* 0x0000000600037c02 */ /* 0x000fc60008000f00 */
[----:B------:R-:W-:-:S07]  /*01c0*/  IMAD.WIDE.U32 R2, R9, 0x80, R2 ;  /* 0x0000008009027825 */ /* 0x000fce00078e0002 */
.L_x_276:
[----:B------:R-:W-:Y:S01]  /*01d0*/  VIADD R4, R4, 0x4000 ;  /* 0x0000400004047836 */ /* 0x000fe20000000000 */
[----:B------:R0:W-:Y:S04]  /*01e0*/  CCTL.E.PF2 [R2] ;  /* 0x000000000200798f */ /* 0x0001e80000800100 */
[----:B------:R-:W-:Y:S02]  /*01f0*/  ISETP.GE.AND P0, PT, R4, UR11, PT ;  /* 0x0000000b04007c0c */ /* 0x000fe4000bf06270 */
[----:B0-----:R-:W-:-:S04]  /*0200*/  IADD3 R2, P2, PT, R2, 0x4000, RZ ;  /* 0x0000400002027810 */ /* 0x001fc80007f5e0ff */
[----:B------:R-:W-:-:S07]  /*0210*/  IADD3.X R3, PT, PT, RZ, R3, RZ, P2, !PT ;  /* 0x00000003ff037210 */ /* 0x000fce00017fe4ff */
[----:B------:R-:W-:Y:S05]  /*0220*/  @!P0 BRA `(.L_x_276) ;  /* 0xfffffffc00e88947 */ /* 0x000fea000383ffff */
.L_x_275:
[----:B------:R-:W-:Y:S05]  /*0230*/  BSYNC.RECONVERGENT B0 ;  /* 0x0000000000007941 */ /* 0x000fea0003800200 */
.L_x_274:
[----:B------:R-:W-:Y:S04]  /*0240*/  BSSY.RECONVERGENT B0, `(.L_x_277) ;  /* 0x000000e000007945 */ /* 0x000fe80003800200 */
[----:B------:R-:W-:Y:S05]  /*0250*/  @P1 BRA `(.L_x_278) ;  /* 0x0000000000301947 */ /* 0x000fea0003800000 */
[----:B------:R-:W0:Y:S02]  /*0260*/  LDCU.64 UR8, c[0x0][0x3a8] ;  /* 0x00007500ff0877ac */ /* 0x000e240008000a00 */
[----:B0-----:R-:W-:-:S04]  /*0270*/  ULEA UR4, UP0, UR20, UR8, 0x3 ;  /* 0x0000000814047291 */ /* 0x001fc8000f8018ff */
[----:B------:R-:W-:Y:S02]  /*0280*/  ULEA.HI.X UR6, UR20, UR9, UR5, 0x3, UP0 ;  /* 0x0000000914067291 */ /* 0x000fe400080f1c05 */
[----:B------:R-:W-:-:S04]  /*0290*/  MOV R2, UR4 ;  /* 0x0000000400027c02 */ /* 0x000fc80008000f00 */
[----:B------:R-:W-:-:S03]  /*02a0*/  MOV R3, UR6 ;  /* 0x0000000600037c02 */ /* 0x000fc60008000f00 */
[----:B------:R-:W-:-:S07]  /*02b0*/  IMAD.WIDE.U32 R2, R9, 0x80, R2 ;  /* 0x0000008009027825 */ /* 0x000fce00078e0002 */
.L_x_279:
[----:B------:R-:W-:Y:S01]  /*02c0*/  VIADD R0, R0, 0x4000 ;  /* 0x0000400000007836 */ /* 0x000fe20000000000 */
[----:B------:R0:W-:Y:S04]  /*02d0*/  CCTL.E.PF2 [R2] ;  /* 0x000000000200798f */ /* 0x0001e80000800100 */
[----:B------:R-:W-:Y:S02]  /*02e0*/  ISETP.GE.AND P0, PT, R0, UR12, PT ;  /* 0x0000000c00007c0c */ /* 0x000fe4000bf06270 */
[----:B0-----:R-:W-:-:S04]  /*02f0*/  IADD3 R2, P1, PT, R2, 0x4000, RZ ;  /* 0x0000400002027810 */ /* 0x001fc80007f3e0ff */
[----:B------:R-:W-:-:S07]  /*0300*/  IADD3.X R3, PT, PT, RZ, R3, RZ, P1, !PT ;  /* 0x00000003ff037210 */ /* 0x000fce0000ffe4ff */
[----:B------:R-:W-:Y:S05]  /*0310*/  @!P0 BRA `(.L_x_279) ;  /* 0xfffffffc00e88947 */ /* 0x000fea000383ffff */
.L_x_278:
[----:B------:R-:W-:Y:S05]  /*0320*/  BSYNC.RECONVERGENT B0 ;  /* 0x0000000000007941 */ /* 0x000fea0003800200 */
.L_x_277:
[----:B------:R-:W0:Y:S01]  /*0330*/  LDCU.128 UR16, c[0x0][0x390] ;  /* 0x00007200ff1077ac */ /* 0x000e220008000c00 */
[----:B------:R-:W1:Y:S01]  /*0340*/  LDCU.64 UR30, c[0x0][0x3a8] ;  /* 0x00007500ff1e77ac */ /* 0x000e620008000a00 */
[----:B------:R-:W-:Y:S02]  /*0350*/  USHF.L.U32 UR8, UR20, 0x2, URZ ;  /* 0x0000000214087899 */ /* 0x000fe400080006ff */
[----:B------:R-:W-:Y:S02]  /*0360*/  USHF.L.U32 UR9, UR20, 0x3, URZ ;  /* 0x0000000314097899 */ /* 0x000fe400080006ff */
[----:B------:R-:W-:Y:S02]  /*0370*/  UISETP.NE.AND UP0, UPT, UR10, UR7, UPT ;  /* 0x000000070a00728c */ /* 0x000fe4000bf05270 */
[----:B------:R-:W-:Y:S02]  /*0380*/  USHF.L.U64.HI UR13, UR20, 0x2, UR5 ;  /* 0x00000002140d7899 */ /* 0x000fe40008010205 */
[----:B------:R-:W-:-:S02]  /*0390*/  USHF.L.U64.HI UR11, UR20, 0x3, UR5 ;  /* 0x00000003140b7899 */ /* 0x000fc40008010205 */
[----:B0-----:R-:W-:Y:S02]  /*03a0*/  UIADD3 UR4, UP1, UPT, UR8, UR18, URZ ;  /* 0x0000001208047290 */ /* 0x001fe4000ff3e0ff */
[----:B------:R-:W-:Y:S02]  /*03b0*/  UIADD3 UR27, UP3, UPT, UR9, UR16, URZ ;  /* 0x00000010091b7290 */ /* 0x000fe4000ff7e0ff */
[----:B-1----:R-:W-:Y:S02]  /*03c0*/  UIADD3 UR25, UP2, UPT, UR9, UR30, URZ ;  /* 0x0000001e09197290 */ /* 0x002fe4000ff5e0ff */
[----:B------:R-:W-:Y:S01]  /*03d0*/  UIADD3.X UR6, UPT, UPT, UR13, UR19, URZ, UP1, !UPT ;  /* 0x000000130d067290 */ /* 0x000fe20008ffe4ff */
[----:B------:R-:W-:Y:S01]  /*03e0*/  MOV R2, UR4 ;  /* 0x0000000400027c02 */ /* 0x000fe20008000f00 */
[----:B------:R-:W-:Y:S01]  /*03f0*/  UIADD3.X UR26, UPT, UPT, UR11, UR31, URZ, UP2, !UPT ;  /* 0x0000001f0b1a7290 */ /* 0x000fe200097fe4ff */
[----:B------:R-:W-:Y:S01]  /*0400*/  IMAD.U32 R6, RZ, RZ, UR27 ;  /* 0x0000001bff067e24 */ /* 0x000fe2000f8e00ff */
[----:B------:R-:W-:Y:S01]  /*0410*/  UIADD3.X UR28, UPT, UPT, UR11, UR17, URZ, UP3, !UPT ;  /* 0x000000110b1c7290 */ /* 0x000fe20009ffe4ff */
[----:B------:R-:W-:Y:S01]  /*0420*/  MOV R4, UR25 ;  /* 0x0000001900047c02 */ /* 0x000fe20008000f00 */
[----:B------:R-:W0:Y:S01]  /*0430*/  LDCU.64 UR22, c[0x0][0x358] ;  /* 0x00006b00ff1677ac */ /* 0x000e220008000a00 */
[----:B------:R-:W-:-:S02]  /*0440*/  MOV R3, UR6 ;  /* 0x0000000600037c02 */ /* 0x000fc40008000f00 */
[----:B------:R-:W-:Y:S02]  /*0450*/  MOV R5, UR26 ;  /* 0x0000001a00057c02 */ /* 0x000fe40008000f00 */
[----:B------:R-:W-:Y:S01]  /*0460*/  MOV R7, UR28 ;  /* 0x0000001c00077c02 */ /* 0x000fe20008000f00 */
[----:B------:R-:W-:Y:S06]  /*0470*/  BRA.U !UP0, `(.L_x_280) ;  /* 0x0000000d087c7547 */ /* 0x000fec000b800000 */
[----:B------:R-:W-:-:S06]  /*0480*/  UISETP.GE.AND UP0, UPT, UR14, 0x1, UPT ;  /* 0x000000010e00788c */ /* 0x000fcc000bf06270 */
[----:B------:R-:W-:-:S13]  /*0490*/  PLOP3.LUT P0, PT, PT, PT, UP0, 0x80, 0x8 ;  /* 0x000000000008781c */ /* 0x000fda0003f0f008 */
[----:B0-----:R-:W-:Y:S05]  /*04a0*/  @!P0 EXIT ;  /* 0x000000000000894d */ /* 0x001fea0003800000 */
[----:B------:R-:W-:Y:S01]  /*04b0*/  UISETP.GE.U32.AND UP0, UPT, UR14, 0x8, UPT ;  /* 0x000000080e00788c */ /* 0x000fe2000bf06070 */
[----:B------:R-:W-:Y:S01]  /*04c0*/  IMAD.MOV.U32 R0, RZ, RZ, RZ ;  /* 0x000000ffff007224 */ /* 0x000fe200078e00ff */
[----:B------:R-:W-:-:S07]  /*04d0*/  ULOP3.LUT UR4, UR14, 0x7, URZ, 0xc0, !UPT ;  /* 0x000000070e047892 */ /* 0x000fce000f8ec0ff */
[----:B------:R-:W-:Y:S05]  /*04e0*/  BRA.U !UP0, `(.L_x_281) ;  /* 0x0000000908207547 */ /* 0x000fea000b800000 */
[----:B------:R-:W-:-:S13]  /*04f0*/  ISETP.GE.AND P1, PT, R9, UR7, PT ;  /* 0x0000000709007c0c */ /* 0x000fda000bf26270 */
[----:B------:R-:W-:-:S04]  /*0500*/  @!P1 IMAD.WIDE.U32 R16, R9, 0x4, R2 ;  /* 0x0000000409109825 */ /* 0x000fc800078e0002 */
[C---:B------:R-:W-:Y:S02]  /*0510*/  @!P1 IMAD.WIDE.U32 R18, R9.reuse, 0x8, R4 ;  /* 0x0000000809129825 */ /* 0x040fe400078e0004 */
[----:B------:R-:W2:Y:S04]  /*0520*/  @!P1 LDG.E R17, desc[UR22][R16.64] ;  /* 0x0000001610119981 */ /* 0x000ea8000c1e1900 */
[----:B------:R-:W2:Y:S01]  /*0530*/  @!P1 LDG.E.64 R18, desc[UR22][R18.64] ;  /* 0x0000001612129981 */ /* 0x000ea2000c1e1b00 */
[C---:B------:R-:W-:Y:S01]  /*0540*/  IADD3 R15, PT, PT, R9.reuse, 0x80, RZ ;  /* 0x00000080090f7810 */ /* 0x040fe20007ffe0ff */
[----:B------:R-:W-:-:S03]  /*0550*/  @!P1 IMAD.WIDE.U32 R22, R9, 0x8, R6 ;  /* 0x0000000809169825 */ /* 0x000fc600078e0006 */
[C---:B------:R-:W-:Y:S01]  /*0560*/  ISETP.GE.AND P0, PT, R15.reuse, UR7, PT ;  /* 0x000000070f007c0c */ /* 0x040fe2000bf06270 */
[----:B------:R-:W-:-:S04]  /*0570*/  IMAD.WIDE R10, R15, 0x4, R2 ;  /* 0x000000040f0a7825 */ /* 0x000fc800078e0202 */
[----:B------:R-:W-:-:S04]  /*0580*/  IMAD.WIDE R12, R15, 0x8, R4 ;  /* 0x000000080f0c7825 */ /* 0x000fc800078e0204 */
[----:B--2---:R-:W-:-:S05]  /*0590*/  @!P1 IMAD.WIDE R20, R17, 0x4, R18 ;  /* 0x0000000411149825 */ /* 0x004fca00078e0212 */
[----:B------:R0:W-:Y:S04]  /*05a0*/  @!P1 STG.E.64 desc[UR22][R22.64], R20 ;  /* 0x0000001416009986 */ /* 0x0001e8000c101b16 */
[----:B------:R-:W2:Y:S04]  /*05b0*/  @!P0 LDG.E R27, desc[UR22][R10.64] ;  /* 0x000000160a1b8981 */ /* 0x000ea8000c1e1900 */
[----:B------:R-:W2:Y:S01]  /*05c0*/  @!P0 LDG.E.64 R24, desc[UR22][R12.64] ;  /* 0x000000160c188981 */ /* 0x000ea2000c1e1b00 */
[C---:B------:R-:W-:Y:S01]  /*05d0*/  IADD3 R0, PT, PT, R9.reuse, 0x100, RZ ;  /* 0x0000010009007810 */ /* 0x040fe20007ffe0ff */
[----:B------:R-:W-:Y:S01]  /*05e0*/  ULOP3.LUT UR5, UR14, 0x7ffffff8, URZ, 0xc0, !UPT ;  /* 0x7ffffff80e057892 */ /* 0x000fe2000f8ec0ff */
[C---:B------:R-:W-:Y:S01]  /*05f0*/  IADD3 R14, PT, PT, R9.reuse, 0x200, RZ ;  /* 0x00000200090e7810 */ /* 0x040fe20007ffe0ff */
[----:B------:R-:W-:Y:S01]  /*0600*/  BSSY.RECONVERGENT B0, `(.L_x_282) ;  /* 0x0000015000007945 */ /* 0x000fe20003800200 */
[----:B------:R-:W-:Y:S01]  /*0610*/  ISETP.GE.AND P6, PT, R0, UR7, PT ;  /* 0x0000000700007c0c */ /* 0x000fe2000bfc6270 */
[C---:B------:R-:W-:Y:S01]  /*0620*/  VIADD R0, R9.reuse, 0x280 ;  /* 0x0000028009007836 */ /* 0x040fe20000000000 */
[----:B------:R-:W-:-:S02]  /*0630*/  IADD3 R8, PT, PT, R9, 0x180, RZ ;  /* 0x0000018009087810 */ /* 0x000fc40007ffe0ff */
[----:B------:R-:W-:Y:S01]  /*0640*/  ISETP.GE.AND P4, PT, R14, UR7, PT ;  /* 0x000000070e007c0c */ /* 0x000fe2000bf86270 */
[----:B------:R-:W-:Y:S01]  /*0650*/  IMAD.WIDE R14, R15, 0x8, R6 ;  /* 0x000000080f0e7825 */ /* 0x000fe200078e0206 */
[----:B------:R-:W-:Y:S02]  /*0660*/  ISETP.GE.AND P5, PT, R8, UR7, PT ;  /* 0x0000000708007c0c */ /* 0x000fe4000bfa6270 */
[----:B------:R-:W-:Y:S02]  /*0670*/  ISETP.GE.AND P3, PT, R0, UR7, PT ;  /* 0x0000000700007c0c */ /* 0x000fe4000bf66270 */
[C---:B------:R-:W-:Y:S02]  /*0680*/  IADD3 R8, PT, PT, R9.reuse, 0x300, RZ ;  /* 0x0000030009087810 */ /* 0x040fe40007ffe0ff */
[----:B------:R-:W-:Y:S02]  /*0690*/  IADD3 R16, PT, PT, R9, 0x380, RZ ;  /* 0x0000038009107810 */ /* 0x000fe40007ffe0ff */
[----:B------:R-:W-:-:S02]  /*06a0*/  MOV R0, UR5 ;  /* 0x0000000500007c02 */ /* 0x000fc40008000f00 */
[----:B------:R-:W-:Y:S02]  /*06b0*/  ISETP.GE.AND P2, PT, R8, UR7, PT ;  /* 0x0000000708007c0c */ /* 0x000fe4000bf46270 */
[----:B------:R-:W-:Y:S01]  /*06c0*/  ISETP.GE.AND P1, PT, R16, UR7, PT ;  /* 0x0000000710007c0c */ /* 0x000fe2000bf26270 */
[----:B--2---:R-:W-:-:S05]  /*06d0*/  @!P0 IMAD.WIDE R24, R27, 0x4, R24 ;  /* 0x000000041b188825 */ /* 0x004fca00078e0218 */
[----:B------:R0:W-:Y:S01]  /*06e0*/  @!P0 STG.E.64 desc[UR22][R14.64], R24 ;  /* 0x000000180e008986 */ /* 0x0001e2000c101b16 */
[----:B------:R-:W-:Y:S01]  /*06f0*/  ISETP.NE.AND P0, PT, R0, 0x8, PT ;  /* 0x000000080000780c */ /* 0x000fe20003f05270 */
[----:B------:R-:W-:-:S12]  /*0700*/  @P6 BRA `(.L_x_283) ;  /* 0x0000000000106947 */ /* 0x000fd80003800000 */
[----:B------:R-:W2:Y:S04]  /*0710*/  LDG.E R19, desc[UR22][R10.64+0x200] ;  /* 0x000200160a137981 */ /* 0x000ea8000c1e1900 */
[----:B------:R-:W2:Y:S02]  /*0720*/  LDG.E.64 R16, desc[UR22][R12.64+0x400] ;  /* 0x000400160c107981 */ /* 0x000ea4000c1e1b00 */
[----:B--2---:R-:W-:-:S05]  /*0730*/  IMAD.WIDE R16, R19, 0x4, R16 ;  /* 0x0000000413107825 */ /* 0x004fca00078e0210 */
[----:B------:R1:W-:Y:S02]  /*0740*/  STG.E.64 desc[UR22][R14.64+0x400], R16 ;  /* 0x000400100e007986 */ /* 0x0003e4000c101b16 */
.L_x_283:
[----:B------:R-:W-:Y:S05]  /*0750*/  BSYNC.RECONVERGENT B0 ;  /* 0x0000000000007941 */ /* 0x000fea0003800200 */
.L_x_282:
[----:B------:R-:W-:Y:S04]  /*0760*/  BSSY.RECONVERGENT B0, `(.L_x_284) ;  /* 0x0000006000007945 */ /* 0x000fe80003800200 */
[----:B------:R-:W-:Y:S05]  /*0770*/  @P5 BRA `(.L_x_285) ;  /* 0x0000000000105947 */ /* 0x000fea0003800000 */
[----:B------:R-:W2:Y:S04]  /*0780*/  LDG.E R19, desc[UR22][R10.64+0x400] ;  /* 0x000400160a137981 */ /* 0x000ea8000c1e1900 */
[----:B-1----:R-:W2:Y:S02]  /*0790*/  LDG.E.64 R16, desc[UR22][R12.64+0x800] ;  /* 0x000800160c107981 */ /* 0x002ea4000c1e1b00 */
[----:B--2---:R-:W-:-:S05]  /*07a0*/  IMAD.WIDE R16, R19, 0x4, R16 ;  /* 0x0000000413107825 */ /* 0x004fca00078e0210 */
[----:B------:R2:W-:Y:S02]  /*07b0*/  STG.E.64 desc[UR22][R14.64+0x800], R16 ;  /* 0x000800100e007986 */ /* 0x0005e4000c101b16 */
.L_x_285:
[----:B------:R-:W-:Y:S05]  /*07c0*/  BSYNC.RECONVERGENT B0 ;  /* 0x0000000000007941 */ /* 0x000fea0003800200 */
.L_x_284:
[----:B------:R-:W-:Y:S04]  /*07d0*/  BSSY.RECONVERGENT B0, `(.L_x_286) ;  /* 0x0000006000007945 */ /* 0x000fe80003800200 */
[----:B------:R-:W-:Y:S05]  /*07e0*/  @P4 BRA `(.L_x_287) ;  /* 0x0000000000104947 */ /* 0x000fea0003800000 */
[----:B------:R-:W3:Y:S04]  /*07f0*/  LDG.E R19, desc[UR22][R10.64+0x600] ;  /* 0x000600160a137981 */ /* 0x000ee8000c1e1900 */
[----:B-12---:R-:W3:Y:S02]  /*0800*/  LDG.E.64 R16, desc[UR22][R12.64+0xc00] ;  /* 0x000c00160c107981 */ /* 0x006ee4000c1e1b00 */
[----:B---3--:R-:W-:-:S05]  /*0810*/  IMAD.WIDE R16, R19, 0x4, R16 ;  /* 0x0000000413107825 */ /* 0x008fca00078e0210 */
[----:B------:R3:W-:Y:S02]  /*0820*/  STG.E.64 desc[UR22][R14.64+0xc00], R16 ;  /* 0x000c00100e007986 */ /* 0x0007e4000c101b16 */
.L_x_287:
[----:B------:R-:W-:Y:S05]  /*0830*/  BSYNC.RECONVERGENT B0 ;  /* 0x0000000000007941 */ /* 0x000fea0003800200 */
.L_x_286:
[----:B------:R-:W-:Y:S04]  /*0840*/  BSSY.RECONVERGENT B0, `(.L_x_288) ;  /* 0x0000006000007945 */ /* 0x000fe80003800200 */
[----:B------:R-:W-:Y:S05]  /*0850*/  @P3 BRA `(.L_x_289) ;  /* 0x0000000000103947 */ /* 0x000fea0003800000 */
[----:B------:R-:W4:Y:S04]  /*0860*/  LDG.E R19, desc[UR22][R10.64+0x800] ;  /* 0x000800160a137981 */ /* 0x000f28000c1e1900 */
[----:B-123--:R-:W4:Y:S02]  /*0870*/  LDG.E.64 R16, desc[UR22][R12.64+0x1000] ;  /* 0x001000160c107981 */ /* 0x00ef24000c1e1b00 */
[----:B----4-:R-:W-:-:S05]  /*0880*/  IMAD.WIDE R16, R19, 0x4, R16 ;  /* 0x0000000413107825 */ /* 0x010fca00078e0210 */
[----:B------:R4:W-:Y:S02]  /*0890*/  STG.E.64 desc[UR22][R14.64+0x1000], R16 ;  /* 0x001000100e007986 */ /* 0x0009e4000c101b16 */
.L_x_289:
[----:B------:R-:W-:Y:S05]  /*08a0*/  BSYNC.RECONVERGENT B0 ;  /* 0x0000000000007941 */ /* 0x000fea0003800200 */
.L_x_288:
[----:B------:R-:W-:Y:S04]  /*08b0*/  BSSY.RECONVERGENT B0, `(.L_x_290) ;  /* 0x0000006000007945 */ /* 0x000fe80003800200 */
[----:B------:R-:W-:Y:S05]  /*08c0*/  @P2 BRA `(.L_x_291) ;  /* 0x0000000000102947 */ /* 0x000fea0003800000 */
[----:B------:R-:W5:Y:S04]  /*08d0*/  LDG.E R19, desc[UR22][R10.64+0xa00] ;  /* 0x000a00160a137981 */ /* 0x000f68000c1e1900 */
[----:B-1234-:R-:W5:Y:S02]  /*08e0*/  LDG.E.64 R16, desc[UR22][R12.64+0x1400] ;  /* 0x001400160c107981 */ /* 0x01ef64000c1e1b00 */
[----:B-----5:R-:W-:-:S05]  /*08f0*/  IMAD.WIDE R16, R19, 0x4, R16 ;  /* 0x0000000413107825 */ /* 0x020fca00078e0210 */
[----:B------:R1:W-:Y:S02]  /*0900*/  STG.E.64 desc[UR22][R14.64+0x1400], R16 ;  /* 0x001400100e007986 */ /* 0x0003e4000c101b16 */
.L_x_291:
[----:B------:R-:W-:Y:S05]  /*0910*/  BSYNC.RECONVERGENT B0 ;  /* 0x0000000000007941 */ /* 0x000fea0003800200 */
.L_x_290:
[----:B------:R-:W-:Y:S04]  /*0920*/  BSSY.RECONVERGENT B0, `(.L_x_292) ;  /* 0x0000006000007945 */ /* 0x000fe80003800200 */
[----:B------:R-:W-:Y:S05]  /*0930*/  @P1 BRA `(.L_x_293) ;  /* 0x0000000000101947 */ /* 0x000fea0003800000 */
[----:B-1234-:R-:W2:Y:S04]  /*0940*/  LDG.E R17, desc[UR22][R10.64+0xc00] ;  /* 0x000c00160a117981 */ /* 0x01eea8000c1e1900 */
[----:B------:R-:W2:Y:S02]  /*0950*/  LDG.E.64 R12, desc[UR22][R12.64+0x1800] ;  /* 0x001800160c0c7981 */ /* 0x000ea4000c1e1b00 */
[----:B--2---:R-:W-:-:S05]  /*0960*/  IMAD.WIDE R16, R17, 0x4, R12 ;  /* 0x0000000411107825 */ /* 0x004fca00078e020c */
[----:B------:R1:W-:Y:S02]  /*0970*/  STG.E.64 desc[UR22][R14.64+0x1800], R16 ;  /* 0x001800100e007986 */ /* 0x0003e4000c101b16 */
.L_x_293:
[----:B------:R-:W-:Y:S05]  /*0980*/  BSYNC.RECONVERGENT B0 ;  /* 0x0000000000007941 */ /* 0x000fea0003800200 */
.L_x_292:
[----:B------:R-:W-:Y:S05]  /*0990*/  @!P0 BRA `(.L_x_281) ;  /* 0x0000000000f48947 */ /* 0x000fea0003800000 */
[----:B------:R-:W-:-:S07]  /*09a0*/  HFMA2 R8, -RZ, RZ, 0, 4.76837158203125e-07 ;  /* 0x00000008ff087431 */ /* 0x000fce00000001ff */
.L_x_296:
[----:B01234-:R-:W-:-:S05]  /*09b0*/  IMAD R17, R8, 0x80, R9 ;  /* 0x0000008008117824 */ /* 0x01ffca00078e0209 */
[----:B------:R-:W-:-:S13]  /*09c0*/  ISETP.GE.AND P0, PT, R17, UR7, PT ;  /* 0x0000000711007c0c */ /* 0x000fda000bf06270 */
[----:B------:R-:W-:-:S04]  /*09d0*/  @!P0 IMAD.WIDE.U32 R10, R17, 0x4, R2 ;  /* 0x00000004110a8825 */ /* 0x000fc800078e0002 */
[C---:B0-----:R-:W-:Y:S02]  /*09e0*/  @!P0 IMAD.WIDE.U32 R20, R17.reuse, 0x8, R4 ;  /* 0x0000000811148825 */ /* 0x041fe400078e0004 */
        /* <DEDUP_REMOVED lines=11> */
[----:B------:R-:W-:-:S04]  /*0aa0*/  IADD3 R10, PT, PT, R17, 0x100, RZ ;  /* 0x00000100110a7810 */ /* 0x000fc80007ffe0ff */
[----:B------:R-:W-:Y:S01]  /*0ab0*/  ISETP.GE.AND P0, PT, R10, UR7, PT ;  /* 0x000000070a007c0c */ /* 0x000fe2000bf06270 */
[----:B------:R-:W-:-:S04]  /*0ac0*/  IMAD.WIDE R10, R29, 0x8, R6 ;  /* 0x000000081d0a7825 */ /* 0x000fc800078e0206 */
[----:B--2---:R-:W-:-:S05]  /*0ad0*/  @!P1 IMAD.WIDE R20, R27, 0x4, R18 ;  /* 0x000000041b149825 */ /* 0x004fca00078e0212 */
[----:B------:R1:W-:Y:S04]  /*0ae0*/  @!P1 STG.E.64 desc[UR22][R10.64], R20 ;  /* 0x000000140a009986 */ /* 0x0003e8000c101b16 */
[----:B------:R-:W0:Y:S04]  /*0af0*/  @!P0 LDG.E R27, desc[UR22][R12.64+0x200] ;  /* 0x000200160c1b8981 */ /* 0x000e28000c1e1900 */
[----:B------:R-:W0:Y:S01]  /*0b00*/  @!P0 LDG.E.64 R18, desc[UR22][R14.64+0x400] ;  /* 0x000400160e128981 */ /* 0x000e22000c1e1b00 */
[----:B------:R-:W-:-:S04]  /*0b10*/  IADD3 R16, PT, PT, R17, 0x180, RZ ;  /* 0x0000018011107810 */ /* 0x000fc80007ffe0ff */
[----:B------:R-:W-:Y:S01]  /*0b20*/  ISETP.GE.AND P1, PT, R16, UR7, PT ;  /* 0x0000000710007c0c */ /* 0x000fe2000bf26270 */
[----:B0-----:R-:W-:-:S05]  /*0b30*/  @!P0 IMAD.WIDE R22, R27, 0x4, R18 ;  /* 0x000000041b168825 */ /* 0x001fca00078e0212 */
[----:B------:R0:W-:Y:S07]  /*0b40*/  @!P0 STG.E.64 desc[UR22][R10.64+0x400], R22 ;  /* 0x000400160a008986 */ /* 0x0001ee000c101b16 */
[----:B------:R-:W1:Y:S04]  /*0b50*/  @!P1 LDG.E R25, desc[UR22][R12.64+0x400] ;  /* 0x000400160c199981 */ /* 0x000e68000c1e1900 */
[----:B------:R-:W1:Y:S01]  /*0b60*/  @!P1 LDG.E.64 R18, desc[UR22][R14.64+0x800] ;  /* 0x000800160e129981 */ /* 0x000e62000c1e1b00 */
[----:B------:R-:W-:-:S04]  /*0b70*/  IADD3 R16, PT, PT, R17, 0x200, RZ ;  /* 0x0000020011107810 */ /* 0x000fc80007ffe0ff */
[----:B------:R-:W-:Y:S01]  /*0b80*/  ISETP.GE.AND P0, PT, R16, UR7, PT ;  /* 0x0000000710007c0c */ /* 0x000fe2000bf06270 */
[----:B------:R-:W-:Y:S02]  /*0b90*/  VIADD R16, R17, 0x280 ;  /* 0x0000028011107836 */ /* 0x000fe40000000000 */
[----:B-1----:R-:W-:-:S05]  /*0ba0*/  @!P1 IMAD.WIDE R20, R25, 0x4, R18 ;  /* 0x0000000419149825 */ /* 0x002fca00078e0212 */
[----:B------:R1:W-:Y:S05]  /*0bb0*/  @!P1 STG.E.64 desc[UR22][R10.64+0x800], R20 ;  /* 0x000800140a009986 */ /* 0x0003ea000c101b16 */
[----:B------:R-:W0:Y:S04]  /*0bc0*/  @!P0 LDG.E R25, desc[UR22][R12.64+0x600] ;  /* 0x000600160c198981 */ /* 0x000e28000c1e1900 */
[----:B------:R-:W0:Y:S01]  /*0bd0*/  @!P0 LDG.E.64 R18, desc[UR22][R14.64+0xc00] ;  /* 0x000c00160e128981 */ /* 0x000e22000c1e1b00 */
[----:B------:R-:W-:-:S02]  /*0be0*/  ISETP.GE.AND P1, PT, R16, UR7, PT ;  /* 0x0000000710007c0c */ /* 0x000fc4000bf26270 */
[----:B------:R-:W-:Y:S01]  /*0bf0*/  IADD3 R16, PT, PT, R17, 0x300, RZ ;  /* 0x0000030011107810 */ /* 0x000fe20007ffe0ff */
[----:B0-----:R-:W-:-:S05]  /*0c00*/  @!P0 IMAD.WIDE R22, R25, 0x4, R18 ;  /* 0x0000000419168825 */ /* 0x001fca00078e0212 */
[----:B------:R0:W-:Y:S05]  /*0c10*/  @!P0 STG.E.64 desc[UR22][R10.64+0xc00], R22 ;  /* 0x000c00160a008986 */ /* 0x0001ea000c101b16 */
[----:B------:R-:W1:Y:S04]  /*0c20*/  @!P1 LDG.E R25, desc[UR22][R12.64+0x800] ;  /* 0x000800160c199981 */ /* 0x000e68000c1e1900 */
[----:B------:R-:W1:Y:S01]  /*0c30*/  @!P1 LDG.E.64 R18, desc[UR22][R14.64+0x1000] ;  /* 0x001000160e129981 */ /* 0x000e62000c1e1b00 */
[----:B------:R-:W-:Y:S01]  /*0c40*/  ISETP.GE.AND P0, PT, R16, UR7, PT ;  /* 0x0000000710007c0c */ /* 0x000fe2000bf06270 */
[----:B-1----:R-:W-:-:S05]  /*0c50*/  @!P1 IMAD.WIDE R20, R25, 0x4, R18 ;  /* 0x0000000419149825 */ /* 0x002fca00078e0212 */
[----:B------:R0:W-:Y:S07]  /*0c60*/  @!P1 STG.E.64 desc[UR22][R10.64+0x1000], R20 ;  /* 0x001000140a009986 */ /* 0x0001ee000c101b16 */
[----:B------:R-:W2:Y:S04]  /*0c70*/  @!P0 LDG.E R25, desc[UR22][R12.64+0xa00] ;  /* 0x000a00160c198981 */ /* 0x000ea8000c1e1900 */
[----:B------:R-:W2:Y:S01]  /*0c80*/  @!P0 LDG.E.64 R18, desc[UR22][R14.64+0x1400] ;  /* 0x001400160e128981 */ /* 0x000ea2000c1e1b00 */
[----:B------:R-:W-:Y:S01]  /*0c90*/  IADD3 R17, PT, PT, R17, 0x380, RZ ;  /* 0x0000038011117810 */ /* 0x000fe20007ffe0ff */
[----:B------:R-:W-:Y:S01]  /*0ca0*/  BSSY.RECONVERGENT B0, `(.L_x_294) ;  /* 0x000000b000007945 */ /* 0x000fe20003800200 */
[----:B------:R-:W-:-:S04]  /*0cb0*/  IADD3 R8, PT, PT, R8, 0x8, RZ ;  /* 0x0000000808087810 */ /* 0x000fc80007ffe0ff */
[----:B------:R-:W-:Y:S01]  /*0cc0*/  ISETP.NE.AND P1, PT, R8, R0, PT ;  /* 0x000000000800720c */ /* 0x000fe20003f25270 */
[----:B--2---:R-:W-:-:S05]  /*0cd0*/  @!P0 IMAD.WIDE R18, R25, 0x4, R18 ;  /* 0x0000000419128825 */ /* 0x004fca00078e0212 */
[----:B------:R0:W-:Y:S01]  /*0ce0*/  @!P0 STG.E.64 desc[UR22][R10.64+0x1400], R18 ;  /* 0x001400120a008986 */ /* 0x0001e2000c101b16 */
[----:B------:R-:W-:-:S13]  /*0cf0*/  ISETP.GE.AND P0, PT, R17, UR7, PT ;  /* 0x0000000711007c0c */ /* 0x000fda000bf06270 */
[----:B0-----:R-:W-:Y:S05]  /*0d00*/  @P0 BRA `(.L_x_295) ;  /* 0x0000000000100947 */ /* 0x001fea0003800000 */
[----:B------:R-:W2:Y:S04]  /*0d10*/  LDG.E R17, desc[UR22][R12.64+0xc00] ;  /* 0x000c00160c117981 */ /* 0x000ea8000c1e1900 */
[----:B------:R-:W2:Y:S02]  /*0d20*/  LDG.E.64 R14, desc[UR22][R14.64+0x1800] ;  /* 0x001800160e0e7981 */ /* 0x000ea4000c1e1b00 */
[----:B--2---:R-:W-:-:S05]  /*0d30*/  IMAD.WIDE R16, R17, 0x4, R14 ;  /* 0x0000000411107825 */ /* 0x004fca00078e020e */
[----:B------:R0:W-:Y:S02]  /*0d40*/  STG.E.64 desc[UR22][R10.64+0x1800], R16 ;  /* 0x001800100a007986 */ /* 0x0001e4000c101b16 */
.L_x_295:
[----:B------:R-:W-:Y:S05]  /*0d50*/  BSYNC.RECONVERGENT B0 ;  /* 0x0000000000007941 */ /* 0x000fea0003800200 */
.L_x_294:
[----:B------:R-:W-:Y:S05]  /*0d60*/  @P1 BRA `(.L_x_296) ;  /* 0xfffffffc00101947 */ /* 0x000fea000383ffff */
.L_x_281:
[----:B------:R-:W-:-:S13]  /*0d70*/  ISETP.NE.AND P0, PT, RZ, UR4, PT ;  /* 0x00000004ff007c0c */ /* 0x000fda000bf05270 */
[----:B------:R-:W-:Y:S05]  /*0d80*/  @!P0 EXIT ;  /* 0x000000000000894d */ /* 0x000fea0003800000 */
[----:B------:R-:W0:Y:S01]  /*0d90*/  LDC R8, c[0x0][0x388] ;  /* 0x0000e200ff087b82 */ /* 0x000e220000000800 */
[----:B------:R-:W-:Y:S01]  /*0da0*/  UISETP.GE.U32.AND UP0, UPT, UR4, 0x4, UPT ;  /* 0x000000040400788c */ /* 0x000fe2000bf06070 */
[----:B0-----:R-:W-:-:S04]  /*0db0*/  LOP3.LUT R10, R8, 0x3, RZ, 0xc0, !PT ;  /* 0x00000003080a7812 */ /* 0x001fc800078ec0ff */
[----:B------:R-:W-:-:S04]  /*0dc0*/  ISETP.NE.AND P2, PT, R10, RZ, PT ;  /* 0x000000ff0a00720c */ /* 0x000fc80003f45270 */
[----:B------:R-:W-:Y:S09]  /*0dd0*/  BRA.U !UP0, `(.L_x_297) ;  /* 0x0000000108947547 */ /* 0x000ff2000b800000 */
[----:B------:R-:W-:-:S04]  /*0de0*/  LEA R11, R0, R9, 0x7 ;  /* 0x00000009000b7211 */ /* 0x000fc800078e38ff */
[----:B------:R-:W-:-:S13]  /*0df0*/  ISETP.GE.AND P0, PT, R11, UR7, PT ;  /* 0x000000070b007c0c */ /* 0x000fda000bf06270 */
[----:B-1234-:R-:W-:-:S04]  /*0e00*/  @!P0 IMAD.WIDE R14, R11, 0x4, R2 ;  /* 0x000000040b0e8825 */ /* 0x01efc800078e0202 */
[C---:B------:R-:W-:Y:S02]  /*0e10*/  @!P0 IMAD.WIDE R16, R11.reuse, 0x8, R4 ;  /* 0x000000080b108825 */ /* 0x040fe400078e0204 */
[----:B------:R-:W2:Y:S04]  /*0e20*/  @!P0 LDG.E R15, desc[UR22][R14.64] ;  /* 0x000000160e0f8981 */ /* 0x000ea8000c1e1900 */
[----:B------:R-:W2:Y:S01]  /*0e30*/  @!P0 LDG.E.64 R16, desc[UR22][R16.64] ;  /* 0x0000001610108981 */ /* 0x000ea2000c1e1b00 */
[C---:B------:R-:W-:Y:S02]  /*0e40*/  VIADD R25, R11.reuse, 0x80 ;  /* 0x000000800b197836 */ /* 0x040fe40000000000 */
[----:B------:R-:W-:-:S03]  /*0e50*/  @!P0 IMAD.WIDE R12, R11, 0x8, R6 ;  /* 0x000000080b0c8825 */ /* 0x000fc600078e0206 */
[----:B------:R-:W-:-:S13]  /*0e60*/  ISETP.GE.AND P1, PT, R25, UR7, PT ;  /* 0x0000000719007c0c */ /* 0x000fda000bf26270 */
[----:B------:R-:W-:-:S04]  /*0e70*/  @!P1 IMAD.WIDE R20, R25, 0x4, R2 ;  /* 0x0000000419149825 */ /* 0x000fc800078e0202 */
[----:B------:R-:W-:-:S04]  /*0e80*/  @!P1 IMAD.WIDE R22, R25, 0x8, R4 ;  /* 0x0000000819169825 */ /* 0x000fc800078e0204 */
[----:B--2---:R-:W-:-:S05]  /*0e90*/  @!P0 IMAD.WIDE R18, R15, 0x4, R16 ;  /* 0x000000040f128825 */ /* 0x004fca00078e0210 */
[----:B------:R0:W-:Y:S04]  /*0ea0*/  @!P0 STG.E.64 desc[UR22][R12.64], R18 ;  /* 0x000000120c008986 */ /* 0x0001e8000c101b16 */
[----:B------:R-:W2:Y:S04]  /*0eb0*/  @!P1 LDG.E R21, desc[UR22][R20.64] ;  /* 0x0000001614159981 */ /* 0x000ea8000c1e1900 */
[----:B------:R-:W2:Y:S01]  /*0ec0*/  @!P1 LDG.E.64 R22, desc[UR22][R22.64] ;  /* 0x0000001616169981 */ /* 0x000ea2000c1e1b00 */
[----:B------:R-:W-:Y:S01]  /*0ed0*/  IADD3 R29, PT, PT, R11, 0x100, RZ ;  /* 0x000001000b1d7810 */ /* 0x000fe20007ffe0ff */
        /* <DEDUP_REMOVED lines=9> */
[----:B0-----:R-:W-:-:S03]  /*0f70*/  @!P0 IMAD.WIDE R18, R29, 0x8, R6 ;  /* 0x000000081d128825 */ /* 0x001fc600078e0206 */
[----:B------:R-:W-:-:S13]  /*0f80*/  ISETP.GE.AND P1, PT, R11, UR7, PT ;  /* 0x000000070b007c0c */ /* 0x000fda000bf26270 */
[----:B------:R-:W-:-:S04]  /*0f90*/  @!P1 IMAD.WIDE R20, R11, 0x4, R2 ;  /* 0x000000040b149825 */ /* 0x000fc800078e0202 */
[----:B------:R-:W-:-:S04]  /*0fa0*/  @!P1 IMAD.WIDE R22, R11, 0x8, R4 ;  /* 0x000000080b169825 */ /* 0x000fc800078e0204 */
[----:B--2---:R-:W-:-:S05]  /*0fb0*/  @!P0 IMAD.WIDE R12, R25, 0x4, R26 ;  /* 0x00000004190c8825 */ /* 0x004fca00078e021a */
[----:B------:R0:W-:Y:S04]  /*0fc0*/  @!P0 STG.E.64 desc[UR22][R18.64], R12 ;  /* 0x0000000c12008986 */ /* 0x0001e8000c101b16 */
[----:B------:R-:W2:Y:S04]  /*0fd0*/  @!P1 LDG.E R21, desc[UR22][R20.64] ;  /* 0x0000001614159981 */ /* 0x000ea8000c1e1900 */
[----:B------:R-:W2:Y:S01]  /*0fe0*/  @!P1 LDG.E.64 R22, desc[UR22][R22.64] ;  /* 0x0000001616169981 */ /* 0x000ea2000c1e1b00 */
[----:B-1----:R-:W-:Y:S01]  /*0ff0*/  @!P1 IMAD.WIDE R16, R11, 0x8, R6 ;  /* 0x000000080b109825 */ /* 0x002fe200078e0206 */
[----:B------:R-:W-:-:S03]  /*1000*/  IADD3 R0, PT, PT, R0, 0x4, RZ ;  /* 0x0000000400007810 */ /* 0x000fc60007ffe0ff */
[----:B--2---:R-:W-:-:S05]  /*1010*/  @!P1 IMAD.WIDE R14, R21, 0x4, R22 ;  /* 0x00000004150e9825 */ /* 0x004fca00078e0216 */
[----:B------:R0:W-:Y:S02]  /*1020*/  @!P1 STG.E.64 desc[UR22][R16.64], R14 ;  /* 0x0000000e10009986 */ /* 0x0001e4000c101b16 */
.L_x_297:
[----:B------:R-:W-:Y:S05]  /*1030*/  @!P2 EXIT ;  /* 0x000000000000a94d */ /* 0x000fea0003800000 */
[----:B------:R-:W-:Y:S02]  /*1040*/  ISETP.NE.AND P0, PT, R10, 0x1, PT ;  /* 0x000000010a00780c */ /* 0x000fe40003f05270 */
[----:B------:R-:W-:-:S04]  /*1050*/  LOP3.LUT R8, R8, 0x1, RZ, 0xc0, !PT ;  /* 0x0000000108087812 */ /* 0x000fc800078ec0ff */
[----:B------:R-:W-:-:S07]  /*1060*/  ISETP.NE.U32.AND P2, PT, R8, 0x1, PT ;  /* 0x000000010800780c */ /* 0x000fce0003f45070 */
[----:B------:R-:W-:Y:S06]  /*1070*/  @!P0 BRA `(.L_x_298) ;  /* 0x00000000004c8947 */ /* 0x000fec0003800000 */
[----:B01234-:R-:W-:-:S04]  /*1080*/  LEA R17, R0, R9, 0x7 ;  /* 0x0000000900117211 */ /* 0x01ffc800078e38ff */
[----:B------:R-:W-:-:S13]  /*1090*/  ISETP.GE.AND P0, PT, R17, UR7, PT ;  /* 0x0000000711007c0c */ /* 0x000fda000bf06270 */
[----:B------:R-:W-:-:S04]  /*10a0*/  @!P0 IMAD.WIDE R10, R17, 0x4, R2 ;  /* 0x00000004110a8825 */ /* 0x000fc800078e0202 */
        /* <DEDUP_REMOVED lines=12> */
[----:B------:R-:W-:Y:S01]  /*1170*/  @!P1 IMAD.WIDE R22, R23, 0x8, R6 ;  /* 0x0000000817169825 */ /* 0x000fe200078e0206 */
[----:B------:R-:W-:-:S03]  /*1180*/  IADD3 R0, PT, PT, R0, 0x2, RZ ;  /* 0x0000000200007810 */ /* 0x000fc60007ffe0ff */
[----:B--2---:R-:W-:-:S05]  /*1190*/  @!P1 IMAD.WIDE R10, R19, 0x4, R20 ;  /* 0x00000004130a9825 */ /* 0x004fca00078e0214 */
[----:B------:R0:W-:Y:S02]  /*11a0*/  @!P1 STG.E.64 desc[UR22][R22.64], R10 ;  /* 0x0000000a16009986 */ /* 0x0001e4000c101b16 */
.L_x_298:
[----:B------:R-:W-:Y:S05]  /*11b0*/  @P2 EXIT ;  /* 0x000000000000294d */ /* 0x000fea0003800000 */
[----:B------:R-:W-:-:S04]  /*11c0*/  LEA R9, R0, R9, 0x7 ;  /* 0x0000000900097211 */ /* 0x000fc800078e38ff */
[----:B------:R-:W-:-:S13]  /*11d0*/  ISETP.GE.AND P0, PT, R9, UR7, PT ;  /* 0x0000000709007c0c */ /* 0x000fda000bf06270 */
[----:B------:R-:W-:Y:S05]  /*11e0*/  @P0 EXIT ;  /* 0x000000000000094d */ /* 0x000fea0003800000 */
[----:B------:R-:W-:-:S04]  /*11f0*/  IMAD.WIDE R2, R9, 0x4, R2 ;  /* 0x0000000409027825 */ /* 0x000fc800078e0202 */
[C---:B------:R-:W-:Y:S02]  /*1200*/  IMAD.WIDE R4, R9.reuse, 0x8, R4 ;  /* 0x0000000809047825 */ /* 0x040fe400078e0204 */
[----:B------:R-:W5:Y:S04]  /*1210*/  LDG.E R3, desc[UR22][R2.64] ;  /* 0x0000001602037981 */ /* 0x000f68000c1e1900 */
[----:B------:R-:W5:Y:S01]  /*1220*/  LDG.E.64 R4, desc[UR22][R4.64] ;  /* 0x0000001604047981 */ /* 0x000f62000c1e1b00 */
[----:B------:R-:W-:-:S04]  /*1230*/  IMAD.WIDE R8, R9, 0x8, R6 ;  /* 0x0000000809087825 */ /* 0x000fc800078e0206 */
[----:B-----5:R-:W-:-:S05]  /*1240*/  IMAD.WIDE R6, R3, 0x4, R4 ;  /* 0x0000000403067825 */ /* 0x020fca00078e0204 */
[----:B------:R-:W-:Y:S01]  /*1250*/  STG.E.64 desc[UR22][R8.64], R6 ;  /* 0x0000000608007986 */ /* 0x000fe2000c101b16 */
[----:B------:R-:W-:Y:S05]  /*1260*/  EXIT ;  /* 0x000000000000794d */ /* 0x000fea0003800000 */
.L_x_280:
[----:B------:R-:W-:-:S06]  /*1270*/  UISETP.GE.AND UP0, UPT, UR14, 0x1, UPT ;  /* 0x000000010e00788c */ /* 0x000fcc000bf06270 */
[----:B------:R-:W-:-:S13]  /*1280*/  PLOP3.LUT P0, PT, PT, PT, UP0, 0x80, 0x8 ;  /* 0x000000000008781c */ /* 0x000fda0003f0f008 */
[----:B0-----:R-:W-:Y:S05]  /*1290*/  @!P0 EXIT ;  /* 0x000000000000894d */ /* 0x001fea0003800000 */
[----:B------:R-:W0:Y:S01]  /*12a0*/  LDCU UR12, c[0x0][0x388] ;  /* 0x00007100ff0c77ac */ /* 0x000e220008000800 */
[----:B------:R-:W-:Y:S01]  /*12b0*/  UISETP.GE.U32.AND UP0, UPT, UR14, 0x10, UPT ;  /* 0x000000100e00788c */ /* 0x000fe2000bf06070 */
[----:B------:R-:W-:Y:S01]  /*12c0*/  UMOV UR4, URZ ;  /* 0x000000ff00047c82 */ /* 0x000fe20008000000 */
[----:B0-----:R-:W-:-:S06]  /*12d0*/  ULOP3.LUT UR32, UR12, 0xf, URZ, 0xc0, !UPT ;  /* 0x0000000f0c207892 */ /* 0x001fcc000f8ec0ff */
[----:B------:R-:W-:Y:S01]  /*12e0*/  ISETP.NE.AND P0, PT, RZ, UR32, PT ;  /* 0x00000020ff007c0c */ /* 0x000fe2000bf05270 */
[----:B------:R-:W-:-:S12]  /*12f0*/  BRA.U !UP0, `(.L_x_299) ;  /* 0x0000000508b47547 */ /* 0x000fd8000b800000 */
[----:B------:R-:W-:Y:S01]  /*1300*/  HFMA2 R5, -RZ, RZ, 0, 0 ;  /* 0x00000000ff057431 */ /* 0x000fe200000001ff */
[----:B------:R-:W-:Y:S01]  /*1310*/  MOV R2, UR8 ;  /* 0x0000000800027c02 */ /* 0x000fe20008000f00 */
[----:B------:R-:W-:Y:S01]  /*1320*/  IMAD.MOV.U32 R4, RZ, RZ, 0x1000 ;  /* 0x00001000ff047424 */ /* 0x000fe200078e00ff */
[----:B------:R-:W-:Y:S01]  /*1330*/  MOV R3, UR13 ;  /* 0x0000000d00037c02 */ /* 0x000fe20008000f00 */
[----:B------:R-:W-:Y:S02]  /*1340*/  UIADD3 UR6, UP0, UPT, UR9, 0xc00, URZ ;  /* 0x00000c0009067890 */ /* 0x000fe4000ff1e0ff */
[----:B------:R-:W-:Y:S01]  /*1350*/  ULOP3.LUT UR4, UR14, 0x7ffffff0, URZ, 0xc0, !UPT ;  /* 0x7ffffff00e047892 */ /* 0x000fe2000f8ec0ff */
[C---:B------:R-:W-:Y:S01]  /*1360*/  IMAD.WIDE.U32 R2, R9.reuse, 0x4, R2 ;  /* 0x0000000409027825 */ /* 0x040fe200078e0002 */
[----:B------:R-:W-:Y:S02]  /*1370*/  UIADD3.X UR7, UPT, UPT, URZ, UR11, URZ, UP0, !UPT ;  /* 0x0000000bff077290 */ /* 0x000fe400087fe4ff */
[----:B------:R-:W-:Y:S01]  /*1380*/  UIADD3 UR10, UP0, UPT, UR6, UR30, URZ ;  /* 0x0000001e060a7290 */ /* 0x000fe2000ff1e0ff */
[C---:B------:R-:W-:Y:S01]  /*1390*/  IMAD.WIDE.U32 R4, R9.reuse, 0x8, R4 ;  /* 0x0000000809047825 */ /* 0x040fe200078e0004 */
[----:B------:R-:W-:Y:S01]  /*13a0*/  IADD3 R2, P1, PT, R2, UR18, RZ ;  /* 0x0000001202027c10 */ /* 0x000fe2000ff3e0ff */
[----:B------:R-:W-:Y:S01]  /*13b0*/  UIADD3 UR6, UP1, UPT, UR6, UR16, URZ ;  /* 0x0000001006067290 */ /* 0x000fe2000ff3e0ff */
[----:B------:R-:W-:Y:S01]  /*13c0*/  IADD3 R9, PT, PT, R9, 0x480, RZ ;  /* 0x0000048009097810 */ /* 0x000fe20007ffe0ff */
[----:B------:R-:W-:Y:S01]  /*13d0*/  UIADD3.X UR13, UPT, UPT, UR7, UR31, URZ, UP0, !UPT ;  /* 0x0000001f070d7290 */ /* 0x000fe200087fe4ff */
[C---:B------:R-:W-:Y:S01]  /*13e0*/  IADD3 R8, P4, PT, R4.reuse, UR16, RZ ;  /* 0x0000001004087c10 */ /* 0x040fe2000ff9e0ff */
[----:B------:R-:W-:Y:S01]  /*13f0*/  UIADD3 UR8, UPT, UPT, -UR4, URZ, URZ ;  /* 0x000000ff04087290 */ /* 0x000fe2000fffe1ff */
[----:B------:R-:W-:Y:S01]  /*1400*/  IADD3 R14, P3, PT, R4, UR30, RZ ;  /* 0x0000001e040e7c10 */ /* 0x000fe2000ff7e0ff */
[----:B------:R-:W-:Y:S01]  /*1410*/  UIADD3.X UR7, UPT, UPT, UR7, UR17, URZ, UP1, !UPT ;  /* 0x0000001107077290 */ /* 0x000fe20008ffe4ff */
[----:B------:R-:W-:-:S02]  /*1420*/  IADD3 R2, P2, PT, R2, 0x800, RZ ;  /* 0x0000080002027810 */ /* 0x000fc40007f5e0ff */
[C---:B------:R-:W-:Y:S02]  /*1430*/  IADD3.X R15, PT, PT, R5.reuse, UR31, RZ, P3, !PT ;  /* 0x0000001f050f7c10 */ /* 0x040fe40009ffe4ff */
[----:B------:R-:W-:Y:S02]  /*1440*/  IADD3.X R0, PT, PT, R5, UR17, RZ, P4, !PT ;  /* 0x0000001105007c10 */ /* 0x000fe4000a7fe4ff */
[----:B------:R-:W-:-:S07]  /*1450*/  IADD3.X R3, PT, PT, RZ, UR19, R3, P2, P1 ;  /* 0x00000013ff037c10 */ /* 0x000fce00097e2403 */
.L_x_300:
[----:B---3--:R-:W-:Y:S01]  /*1460*/  IADD3 R6, P1, PT, R14, UR9, RZ ;  /* 0x000000090e067c10 */ /* 0x008fe2000ff3e0ff */
[----:B------:R-:W2:Y:S03]  /*1470*/  LDG.E R13, desc[UR22][R2.64+-0x800] ;  /* 0xfff80016020d7981 */ /* 0x000ea6000c1e1900 */
[----:B------:R-:W-:-:S05]  /*1480*/  IADD3.X R7, PT, PT, R15, UR11, RZ, P1, !PT ;  /* 0x0000000b0f077c10 */ /* 0x000fca0008ffe4ff */
[----:B------:R-:W2:Y:S01]  /*1490*/  LDG.E.64 R10, desc[UR22][R6.64+-0x1000] ;  /* 0xfff00016060a7981 */ /* 0x000ea2000c1e1b00 */
[----:B------:R-:W-:-:S04]  /*14a0*/  IADD3 R4, P1, PT, R8, UR9, RZ ;  /* 0x0000000908047c10 */ /* 0x000fc8000ff3e0ff */
[----:B------:R-:W-:Y:S01]  /*14b0*/  IADD3.X R5, PT, PT, R0, UR11, RZ, P1, !PT ;  /* 0x0000000b00057c10 */ /* 0x000fe20008ffe4ff */
[----:B--2---:R-:W-:-:S05]  /*14c0*/  IMAD.WIDE R10, R13, 0x4, R10 ;  /* 0x000000040d0a7825 */ /* 0x004fca00078e020a */
[----:B------:R0:W-:Y:S04]  /*14d0*/  STG.E.64 desc[UR22][R4.64+-0x1000], R10 ;  /* 0xfff0000a04007986 */ /* 0x0001e8000c101b16 */
[----:B------:R-:W2:Y:S04]  /*14e0*/  LDG.E R17, desc[UR22][R2.64+-0x600] ;  /* 0xfffa001602117981 */ /* 0x000ea8000c1e1900 */
[----:B------:R-:W2:Y:S02]  /*14f0*/  LDG.E.64 R12, desc[UR22][R6.64+-0xc00] ;  /* 0xfff40016060c7981 */ /* 0x000ea4000c1e1b00 */
[----:B--2---:R-:W-:-:S05]  /*1500*/  IMAD.WIDE R12, R17, 0x4, R12 ;  /* 0x00000004110c7825 */ /* 0x004fca00078e020c */
[----:B------:R1:W-:Y:S04]  /*1510*/  STG.E.64 desc[UR22][R4.64+-0xc00], R12 ;  /* 0xfff4000c04007986 */ /* 0x0003e8000c101b16 */
[----:B------:R-:W2:Y:S04]  /*1520*/  LDG.E R19, desc[UR22][R2.64+-0x400] ;  /* 0xfffc001602137981 */ /* 0x000ea8000c1e1900 */
[----:B------:R-:W2:Y:S02]  /*1530*/  LDG.E.64 R16, desc[UR22][R6.64+-0x800] ;  /* 0xfff8001606107981 */ /* 0x000ea4000c1e1b00 */
[----:B--2---:R-:W-:-:S05]  /*1540*/  IMAD.WIDE R16, R19, 0x4, R16 ;  /* 0x0000000413107825 */ /* 0x004fca00078e0210 */
[----:B------:R2:W-:Y:S04]  /*1550*/  STG.E.64 desc[UR22][R4.64+-0x800], R16 ;  /* 0xfff8001004007986 */ /* 0x0005e8000c101b16 */
[----:B------:R-:W3:Y:S04]  /*1560*/  LDG.E R21, desc[UR22][R2.64+-0x200] ;  /* 0xfffe001602157981 */ /* 0x000ee8000c1e1900 */
[----:B------:R-:W3:Y:S02]  /*1570*/  LDG.E.64 R18, desc[UR22][R6.64+-0x400] ;  /* 0xfffc001606127981 */ /* 0x000ee4000c1e1b00 */
[----:B---3--:R-:W-:-:S05]  /*1580*/  IMAD.WIDE R18, R21, 0x4, R18 ;  /* 0x0000000415127825 */ /* 0x008fca00078e0212 */
[----:B------:R3:W-:Y:S04]  /*1590*/  STG.E.64 desc[UR22][R4.64+-0x400], R18 ;  /* 0xfffc001204007986 */ /* 0x0007e8000c101b16 */
[----:B------:R-:W4:Y:S04]  /*15a0*/  LDG.E R21, desc[UR22][R2.64] ;  /* 0x0000001602157981 */ /* 0x000f28000c1e1900 */
[----:B0-----:R-:W4:Y:S02]  /*15b0*/  LDG.E.64 R10, desc[UR22][R6.64] ;  /* 0x00000016060a7981 */ /* 0x001f24000c1e1b00 */
[----:B----4-:R-:W-:-:S05]  /*15c0*/  IMAD.WIDE R10, R21, 0x4, R10 ;  /* 0x00000004150a7825 */ /* 0x010fca00078e020a */
[----:B------:R0:W-:Y:S04]  /*15d0*/  STG.E.64 desc[UR22][R4.64], R10 ;  /* 0x0000000a04007986 */ /* 0x0001e8000c101b16 */
[----:B------:R-:W4:Y:S04]  /*15e0*/  LDG.E R21, desc[UR22][R2.64+0x200] ;  /* 0x0002001602157981 */ /* 0x000f28000c1e1900 */
[----:B-1----:R-:W4:Y:S02]  /*15f0*/  LDG.E.64 R12, desc[UR22][R6.64+0x400] ;  /* 0x00040016060c7981 */ /* 0x002f24000c1e1b00 */
[----:B----4-:R-:W-:-:S05]  /*1600*/  IMAD.WIDE R12, R21, 0x4, R12 ;  /* 0x00000004150c7825 */ /* 0x010fca00078e020c */
[----:B------:R1:W-:Y:S04]  /*1610*/  STG.E.64 desc[UR22][R4.64+0x400], R12 ;  /* 0x0004000c04007986 */ /* 0x0003e8000c101b16 */
[----:B------:R-:W4:Y:S04]  /*1620*/  LDG.E R21, desc[UR22][R2.64+0x400] ;  /* 0x0004001602157981 */ /* 0x000f28000c1e1900 */
[----:B--2---:R-:W4:Y:S02]  /*1630*/  LDG.E.64 R16, desc[UR22][R6.64+0x800] ;  /* 0x0008001606107981 */ /* 0x004f24000c1e1b00 */
[----:B----4-:R-:W-:-:S05]  /*1640*/  IMAD.WIDE R16, R21, 0x4, R16 ;  /* 0x0000000415107825 */ /* 0x010fca00078e0210 */
[----:B------:R2:W-:Y:S04]  /*1650*/  STG.E.64 desc[UR22][R4.64+0x800], R16 ;  /* 0x0008001004007986 */ /* 0x0005e8000c101b16 */
[----:B------:R-:W4:Y:S04]  /*1660*/  LDG.E R21, desc[UR22][R2.64+0x600] ;  /* 0x0006001602157981 */ /* 0x000f28000c1e1900 */
[----:B---3--:R-:W4:Y:S01]  /*1670*/  LDG.E.64 R18, desc[UR22][R6.64+0xc00] ;  /* 0x000c001606127981 */ /* 0x008f22000c1e1b00 */
[----:B------:R-:W-:Y:S01]  /*1680*/  ULEA UR15, UP0, UR20, UR18, 0x2 ;  /* 0x00000012140f7291 */ /* 0x000fe2000f8010ff */
[----:B----4-:R-:W-:-:S05]  /*1690*/  IMAD.WIDE R18, R21, 0x4, R18 ;  /* 0x0000000415127825 */ /* 0x010fca00078e0212 */
[----:B------:R3:W-:Y:S04]  /*16a0*/  STG.E.64 desc[UR22][R4.64+0xc00], R18 ;  /* 0x000c001204007986 */ /* 0x0007e8000c101b16 */
[----:B0-----:R-:W2:Y:S04]  /*16b0*/  LDG.E.64 R10, desc[UR22][R6.64+0x1000] ;  /* 0x00100016060a7981 */ /* 0x001ea8000c1e1b00 */
[----:B------:R-:W2:Y:S01]  /*16c0*/  LDG.E R23, desc[UR22][R2.64+0x800] ;  /* 0x0008001602177981 */ /* 0x000ea2000c1e1900 */
[----:B------:R-:W-:Y:S01]  /*16d0*/  ULEA.HI.X UR16, UR20, UR19, UR5, 0x2, UP0 ;  /* 0x0000001314107291 */ /* 0x000fe200080f1405 */
[----:B------:R-:W-:Y:S01]  /*16e0*/  MOV R20, UR10 ;  /* 0x0000000a00147c02 */ /* 0x000fe20008000f00 */
[----:B-1----:R-:W-:Y:S01]  /*16f0*/  IMAD.U32 R12, RZ, RZ, UR15 ;  /* 0x0000000fff0c7e24 */ /* 0x002fe2000f8e00ff */
[----:B------:R-:W-:-:S03]  /*1700*/  MOV R21, UR13 ;  /* 0x0000000d00157c02 */ /* 0x000fc60008000f00 */
[----:B------:R-:W-:-:S03]  /*1710*/  MOV R13, UR16 ;  /* 0x00000010000d7c02 */ /* 0x000fc60008000f00 */
[----:B------:R-:W-:-:S04]  /*1720*/  IMAD.WIDE R12, R9, 0x4, R12 ;  /* 0x00000004090c7825 */ /* 0x000fc800078e020c */
[----:B--2---:R-:W-:-:S04]  /*1730*/  IMAD.WIDE R16, R23, 0x4, R10 ;  /* 0x0000000417107825 */ /* 0x004fc800078e020a */
[----:B------:R-:W-:Y:S01]  /*1740*/  IMAD.WIDE R10, R9, 0x8, R20 ;  /* 0x00000008090a7825 */ /* 0x000fe200078e0214 */
[----:B------:R0:W-:Y:S04]  /*1750*/  STG.E.64 desc[UR22][R4.64+0x1000], R16 ;  /* 0x0010001004007986 */ /* 0x0001e8000c101b16 */
[----:B------:R-:W2:Y:S04]  /*1760*/  LDG.E R21, desc[UR22][R12.64] ;  /* 0x000000160c157981 */ /* 0x000ea8000c1e1900 */
[----:B---3--:R-:W2:Y:S01]  /*1770*/  LDG.E.64 R18, desc[UR22][R10.64+-0xc00] ;  /* 0xfff400160a127981 */ /* 0x008ea2000c1e1b00 */
[----:B------:R-:W-:-:S02]  /*1780*/  MOV R6, UR6 ;  /* 0x0000000600067c02 */ /* 0x000fc40008000f00 */
[----:B------:R-:W-:-:S03]  /*1790*/  MOV R7, UR7 ;  /* 0x0000000700077c02 */ /* 0x000fc60008000f00 */
[----:B------:R-:W-:-:S04]  /*17a0*/  IMAD.WIDE R6, R9, 0x8, R6 ;  /* 0x0000000809067825 */ /* 0x000fc800078e0206 */
[----:B--2---:R-:W-:-:S05]  /*17b0*/  IMAD.WIDE R18, R21, 0x4, R18 ;  /* 0x0000000415127825 */ /* 0x004fca00078e0212 */
[----:B------:R1:W-:Y:S04]  /*17c0*/  STG.E.64 desc[UR22][R6.64+-0xc00], R18 ;  /* 0xfff4001206007986 */ /* 0x0003e8000c101b16 */
[----:B------:R-:W2:Y:S04]  /*17d0*/  LDG.E R23, desc[UR22][R12.64+0x200] ;  /* 0x000200160c177981 */ /* 0x000ea8000c1e1900 */
[----:B------:R-:W2:Y:S02]  /*17e0*/  LDG.E.64 R20, desc[UR22][R10.64+-0x800] ;  /* 0xfff800160a147981 */ /* 0x000ea4000c1e1b00 */
[----:B--2---:R-:W-:-:S05]  /*17f0*/  IMAD.WIDE R20, R23, 0x4, R20 ;  /* 0x0000000417147825 */ /* 0x004fca00078e0214 */
[----:B------:R2:W-:Y:S04]  /*1800*/  STG.E.64 desc[UR22][R6.64+-0x800], R20 ;  /* 0xfff8001406007986 */ /* 0x0005e8000c101b16 */
[----:B0-----:R-:W3:Y:S04]  /*1810*/  LDG.E R17, desc[UR22][R12.64+0x400] ;  /* 0x000400160c117981 */ /* 0x001ee8000c1e1900 */
[----:B------:R-:W3:Y:S02]  /*1820*/  LDG.E.64 R4, desc[UR22][R10.64+-0x400] ;  /* 0xfffc00160a047981 */ /* 0x000ee4000c1e1b00 */
[----:B---3--:R-:W-:-:S05]  /*1830*/  IMAD.WIDE R4, R17, 0x4, R4 ;  /* 0x0000000411047825 */ /* 0x008fca00078e0204 */
[----:B------:R0:W-:Y:S04]  /*1840*/  STG.E.64 desc[UR22][R6.64+-0x400], R4 ;  /* 0xfffc000406007986 */ /* 0x0001e8000c101b16 */
[----:B------:R-:W3:Y:S04]  /*1850*/  LDG.E R23, desc[UR22][R12.64+0x600] ;  /* 0x000600160c177981 */ /* 0x000ee8000c1e1900 */
[----:B------:R-:W3:Y:S02]  /*1860*/  LDG.E.64 R16, desc[UR22][R10.64] ;  /* 0x000000160a107981 */ /* 0x000ee4000c1e1b00 */
[----:B---3--:R-:W-:-:S05]  /*1870*/  IMAD.WIDE R16, R23, 0x4, R16 ;  /* 0x0000000417107825 */ /* 0x008fca00078e0210 */
        /* <DEDUP_REMOVED lines=9> */
[----:B------:R-:W2:Y:S04]  /*1910*/  LDG.E R23, desc[UR22][R12.64+0xc00] ;  /* 0x000c00160c177981 */ /* 0x000ea8000c1e1900 */
[----:B0-----:R-:W2:Y:S01]  /*1920*/  LDG.E.64 R4, desc[UR22][R10.64+0xc00] ;  /* 0x000c00160a047981 */ /* 0x001ea2000c1e1b00 */
[----:B------:R-:W-:Y:S02]  /*1930*/  UIADD3 UR9, UP0, UPT, UR9, 0x4000, URZ ;  /* 0x0000400009097890 */ /* 0x000fe4000ff1e0ff */
[----:B------:R-:W-:-:S02]  /*1940*/  UIADD3 UR8, UPT, UPT, UR8, 0x10, URZ ;  /* 0x0000001008087890 */ /* 0x000fc4000fffe0ff */
[----:B------:R-:W-:Y:S02]  /*1950*/  UIADD3.X UR11, UPT, UPT, URZ, UR11, URZ, UP0, !UPT ;  /* 0x0000000bff0b7290 */ /* 0x000fe400087fe4ff */
[----:B------:R-:W-:Y:S01]  /*1960*/  UISETP.NE.AND UP0, UPT, UR8, URZ, UPT ;  /* 0x000000ff0800728c */ /* 0x000fe2000bf05270 */
[----:B------:R-:W-:Y:S01]  /*1970*/  IADD3 R2, P1, PT, R2, 0x2000, RZ ;  /* 0x0000200002027810 */ /* 0x000fe20007f3e0ff */
[----:B------:R-:W-:-:S03]  /*1980*/  VIADD R9, R9, 0x800 ;  /* 0x0000080009097836 */ /* 0x000fc60000000000 */
[----:B------:R-:W-:Y:S01]  /*1990*/  IADD3.X R3, PT, PT, RZ, R3, RZ, P1, !PT ;  /* 0x00000003ff037210 */ /* 0x000fe20000ffe4ff */
[----:B--2---:R-:W-:-:S05]  /*19a0*/  IMAD.WIDE R4, R23, 0x4, R4 ;  /* 0x0000000417047825 */ /* 0x004fca00078e0204 */
[----:B------:R3:W-:Y:S01]  /*19b0*/  STG.E.64 desc[UR22][R6.64+0xc00], R4 ;  /* 0x000c000406007986 */ /* 0x0007e2000c101b16 */
[----:B------:R-:W-:Y:S05]  /*19c0*/  BRA.U UP0, `(.L_x_300) ;  /* 0xfffffff900a47547 */ /* 0x000fea000b83ffff */
.L_x_299:
[----:B------:R-:W-:Y:S05]  /*19d0*/  @!P0 EXIT ;  /* 0x000000000000894d */ /* 0x000fea0003800000 */
[----:B------:R-:W0:Y:S01]  /*19e0*/  LDCU.128 UR8, c[0x0][0x390] ;  /* 0x00007200ff0877ac */ /* 0x000e220008000c00 */
[----:B------:R-:W1:Y:S01]  /*19f0*/  S2R R0, SR_TID.X ;  /* 0x0000000000007919 */ /* 0x000e620000002100 */
[----:B------:R-:W-:Y:S01]  /*1a00*/  USHF.L.U32 UR6, UR12, 0x7, URZ ;  /* 0x000000070c067899 */ /* 0x000fe200080006ff */
[----:B------:R-:W2:Y:S03]  /*1a10*/  LDCU.64 UR16, c[0x0][0x3a8] ;  /* 0x00007500ff1077ac */ /* 0x000ea60008000a00 */
[----:B------:R-:W-:Y:S02]  /*1a20*/  USHF.R.S32.HI UR13, URZ, 0x1f, UR6 ;  /* 0x0000001fff0d7899 */ /* 0x000fe40008011406 */
[----:B------:R-:W-:Y:S02]  /*1a30*/  UIMAD.WIDE.U32 UR6, UR6, UR24, URZ ;  /* 0x00000018060672a5 */ /* 0x000fe4000f8e00ff */
[----:B------:R-:W-:-:S02]  /*1a40*/  UIMAD UR13, UR13, UR24, URZ ;  /* 0x000000180d0d72a4 */ /* 0x000fc4000f8e02ff */
[----:B------:R-:W-:Y:S02]  /*1a50*/  USHF.L.U32 UR14, UR6, 0x3, URZ ;  /* 0x00000003060e7899 */ /* 0x000fe400080006ff */
[----:B------:R-:W-:Y:S02]  /*1a60*/  UIADD3 UR13, UPT, UPT, UR7, UR13, URZ ;  /* 0x0000000d070d7290 */ /* 0x000fe4000fffe0ff */
[----:B0-----:R-:W-:Y:S02]  /*1a70*/  UIADD3 UR8, UP0, UPT, UR14, UR8, URZ ;  /* 0x000000080e087290 */ /* 0x001fe4000ff1e0ff */
[----:B------:R-:W-:Y:S02]  /*1a80*/  USHF.L.U64.HI UR7, UR6, 0x3, UR13 ;  /* 0x0000000306077899 */ /* 0x000fe4000801020d */
[----:B------:R-:W-:Y:S02]  /*1a90*/  USHF.L.U32 UR15, UR6, 0x2, URZ ;  /* 0x00000002060f7899 */ /* 0x000fe400080006ff */
[----:B------:R-:W-:Y:S01]  /*1aa0*/  UIADD3.X UR9, UPT, UPT, UR7, UR9, URZ, UP0, !UPT ;  /* 0x0000000907097290 */ /* 0x000fe200087fe4ff */
[----:B------:R-:W-:Y:S01]  /*1ab0*/  MOV R2, UR8 ;  /* 0x0000000800027c02 */ /* 0x000fe20008000f00 */
[----:B------:R-:W-:-:S02]  /*1ac0*/  UISETP.GE.U32.AND UP0, UPT, UR32, 0x8, UPT ;  /* 0x000000082000788c */ /* 0x000fc4000bf06070 */
[----:B------:R-:W-:Y:S02]  /*1ad0*/  UIADD3 UR10, UP1, UPT, UR15, UR10, URZ ;  /* 0x0000000a0f0a7290 */ /* 0x000fe4000ff3e0ff */
[----:B------:R-:W-:Y:S01]  /*1ae0*/  USHF.L.U64.HI UR6, UR6, 0x2, UR13 ;  /* 0x0000000206067899 */ /* 0x000fe2000801020d */
[----:B------:R-:W-:Y:S01]  /*1af0*/  MOV R3, UR9 ;  /* 0x0000000900037c02 */ /* 0x000fe20008000f00 */
[----:B--2---:R-:W-:Y:S02]  /*1b00*/  UIADD3 UR16, UP2, UPT, UR14, UR16, URZ ;  /* 0x000000100e107290 */ /* 0x004fe4000ff5e0ff */
[----:B------:R-:W-:Y:S01]  /*1b10*/  ULOP3.LUT UR29, UR12, 0x7, URZ, 0xc0, !UPT ;  /* 0x000000070c1d7892 */ /* 0x000fe2000f8ec0ff */
[----:B---3--:R-:W-:Y:S01]  /*1b20*/  MOV R6, UR10 ;  /* 0x0000000a00067c02 */ /* 0x008fe20008000f00 */
[----:B------:R-:W-:Y:S02]  /*1b30*/  UIADD3.X UR6, UPT, UPT, UR6, UR11, URZ, UP1, !UPT ;  /* 0x0000000b06067290 */ /* 0x000fe40008ffe4ff */
[----:B------:R-:W-:Y:S01]  /*1b40*/  UIADD3.X UR17, UPT, UPT, UR7, UR17, URZ, UP2, !UPT ;  /* 0x0000001107117290 */ /* 0x000fe200097fe4ff */
[----:B------:R-:W-:-:S02]  /*1b50*/  MOV R4, UR16 ;  /* 0x0000001000047c02 */ /* 0x000fc40008000f00 */
[----:B------:R-:W-:Y:S01]  /*1b60*/  ISETP.NE.AND P0, PT, RZ, UR29, PT ;  /* 0x0000001dff007c0c */ /* 0x000fe2000bf05270 */
[----:B------:R-:W-:Y:S02]  /*1b70*/  IMAD.U32 R7, RZ, RZ, UR6 ;  /* 0x00000006ff077e24 */ /* 0x000fe4000f8e00ff */
[----:B------:R-:W-:Y:S01]  /*1b80*/  MOV R5, UR17 ;  /* 0x0000001100057c02 */ /* 0x000fe20008000f00 */
[----:B-1----:R-:W-:Y:S09]  /*1b90*/  BRA.U !UP0, `(.L_x_301) ;  /* 0x0000000108987547 */ /* 0x002ff2000b800000 */
[----:B------:R-:W-:-:S04]  /*1ba0*/  MOV R9, UR4 ;  /* 0x0000000400097c02 */ /* 0x000fc80008000f00 */
[----:B------:R-:W-:-:S05]  /*1bb0*/  LEA R9, R9, R0, 0x7 ;  /* 0x0000000009097211 */ /* 0x000fca00078e38ff */
[----:B------:R-:W-:-:S04]  /*1bc0*/  IMAD.WIDE R12, R9, 0x4, R6 ;  /* 0x00000004090c7825 */ /* 0x000fc800078e0206 */
[C---:B------:R-:W-:Y:S01]  /*1bd0*/  IMAD.WIDE R10, R9.reuse, 0x8, R4 ;  /* 0x00000008090a7825 */ /* 0x040fe200078e0204 */
[----:B------:R-:W2:Y:S04]  /*1be0*/  LDG.E R17, desc[UR22][R12.64] ;  /* 0x000000160c117981 */ /* 0x000ea8000c1e1900 */
[----:B------:R-:W2:Y:S01]  /*1bf0*/  LDG.E.64 R14, desc[UR22][R10.64] ;  /* 0x000000160a0e7981 */ /* 0x000ea2000c1e1b00 */
[----:B------:R-:W-:-:S04]  /*1c00*/  IMAD.WIDE R8, R9, 0x8, R2 ;  /* 0x0000000809087825 */ /* 0x000fc800078e0202 */
        /* <DEDUP_REMOVED lines=27> */
[----:B---3--:R-:W2:Y:S01]  /*1dc0*/  LDG.E.64 R20, desc[UR22][R10.64+0x1c00] ;  /* 0x001c00160a147981 */ /* 0x008ea2000c1e1b00 */
[----:B------:R-:W-:Y:S01]  /*1dd0*/  UIADD3 UR4, UPT, UPT, UR4, 0x8, URZ ;  /* 0x0000000804047890 */ /* 0x000fe2000fffe0ff */
[----:B--2---:R-:W-:-:S05]  /*1de0*/  IMAD.WIDE R20, R23, 0x4, R20 ;  /* 0x0000000417147825 */ /* 0x004fca00078e0214 */
[----:B------:R0:W-:Y:S06]  /*1df0*/  STG.E.64 desc[UR22][R8.64+0x1c00], R20 ;  /* 0x001c001408007986 */ /* 0x0001ec000c101b16 */
.L_x_301:
[----:B------:R-:W-:Y:S05]  /*1e00*/  @!P0 EXIT ;  /* 0x000000000000894d */ /* 0x000fea0003800000 */
[----:B------:R-:W-:Y:S02]  /*1e10*/  UISETP.GE.U32.AND UP0, UPT, UR29, 0x4, UPT ;  /* 0x000000041d00788c */ /* 0x000fe4000bf06070 */
[----:B------:R-:W-:-:S06]  /*1e20*/  ULOP3.LUT UR6, UR12, 0x3, URZ, 0xc0, !UPT ;  /* 0x000000030c067892 */ /* 0x000fcc000f8ec0ff */
[----:B------:R-:W-:Y:S01]  /*1e30*/  ISETP.NE.AND P0, PT, RZ, UR6, PT ;  /* 0x00000006ff007c0c */ /* 0x000fe2000bf05270 */
[----:B------:R-:W-:-:S12]  /*1e40*/  BRA.U !UP0, `(.L_x_302) ;  /* 0x0000000108587547 */ /* 0x000fd8000b800000 */
[----:B------:R-:W-:-:S05]  /*1e50*/  MOV R13, UR4 ;  /* 0x00000004000d7c02 */ /* 0x000fca0008000f00 */
[----:B------:R-:W-:-:S04]  /*1e60*/  IMAD R13, R13, 0x80, R0 ;  /* 0x000000800d0d7824 */ /* 0x000fc800078e0200 */
[----:B------:R-:W-:-:S04]  /*1e70*/  IMAD.WIDE R6, R13, 0x4, R6 ;  /* 0x000000040d067825 */ /* 0x000fc800078e0206 */
[C---:B------:R-:W-:Y:S01]  /*1e80*/  IMAD.WIDE R4, R13.reuse, 0x8, R4 ;  /* 0x000000080d047825 */ /* 0x040fe200078e0204 */
[----:B------:R-:W2:Y:S04]  /*1e90*/  LDG.E R11, desc[UR22][R6.64] ;  /* 0x00000016060b7981 */ /* 0x000ea8000c1e1900 */
[----:B0-----:R-:W2:Y:S01]  /*1ea0*/  LDG.E.64 R8, desc[UR22][R4.64] ;  /* 0x0000001604087981 */ /* 0x001ea2000c1e1b00 */
        /* <DEDUP_REMOVED lines=11> */
[----:B------:R-:W2:Y:S04]  /*1f60*/  LDG.E R17, desc[UR22][R6.64+0x600] ;  /* 0x0006001606117981 */ /* 0x000ea8000c1e1900 */
[----:B------:R-:W2:Y:S01]  /*1f70*/  LDG.E.64 R14, desc[UR22][R4.64+0xc00] ;  /* 0x000c0016040e7981 */ /* 0x000ea2000c1e1b00 */
[----:B------:R-:W-:Y:S01]  /*1f80*/  UIADD3 UR4, UPT, UPT, UR4, 0x4, URZ ;  /* 0x0000000404047890 */ /* 0x000fe2000fffe0ff */
[----:B--2---:R-:W-:-:S05]  /*1f90*/  IMAD.WIDE R14, R17, 0x4, R14 ;  /* 0x00000004110e7825 */ /* 0x004fca00078e020e */
[----:B------:R1:W-:Y:S06]  /*1fa0*/  STG.E.64 desc[UR22][R2.64+0xc00], R14 ;  /* 0x000c000e02007986 */ /* 0x0003ec000c101b16 */
.L_x_302:
[----:B------:R-:W-:Y:S05]  /*1fb0*/  @!P0 EXIT ;  /* 0x000000000000894d */ /* 0x000fea0003800000 */
[----:B-1----:R-:W-:Y:S01]  /*1fc0*/  MOV R11, UR4 ;  /* 0x00000004000b7c02 */ /* 0x002fe20008000f00 */
[----:B------:R-:W-:Y:S02]  /*1fd0*/  ULEA UR7, UP0, UR20, UR18, 0x2 ;  /* 0x0000001214077291 */ /* 0x000fe4000f8010ff */
[----:B------:R-:W-:Y:S01]  /*1fe0*/  UIADD3 UR4, UPT, UPT, -UR6, URZ, URZ ;  /* 0x000000ff06047290 */ /* 0x000fe2000fffe1ff */
[----:B------:R-:W-:Y:S01]  /*1ff0*/  LEA R11, R11, R0, 0x7 ;  /* 0x000000000b0b7211 */ /* 0x000fe200078e38ff */
[----:B------:R-:W-:-:S12]  /*2000*/  ULEA.HI.X UR6, UR20, UR19, UR5, 0x2, UP0 ;  /* 0x0000001314067291 */ /* 0x000fd800080f1405 */
.L_x_303:
[----:B------:R-:W-:Y:S01]  /*2010*/  MOV R6, UR7 ;  /* 0x0000000700067c02 */ /* 0x000fe20008000f00 */
[----:B------:R-:W-:Y:S01]  /*2020*/  IMAD.U32 R4, RZ, RZ, UR25 ;  /* 0x00000019ff047e24 */ /* 0x000fe2000f8e00ff */
[----:B------:R-:W-:Y:S02]  /*2030*/  MOV R7, UR6 ;  /* 0x0000000600077c02 */ /* 0x000fe40008000f00 */
[----:B------:R-:W-:Y:S01]  /*2040*/  MOV R5, UR26 ;  /* 0x0000001a00057c02 */ /* 0x000fe20008000f00 */
[----:B------:R-:W-:-:S04]  /*2050*/  IMAD.WIDE R6, R11, 0x4, R6 ;  /* 0x000000040b067825 */ /* 0x000fc800078e0206 */
[----:B------:R-:W-:Y:S02]  /*2060*/  IMAD.WIDE R4, R11, 0x8, R4 ;  /* 0x000000080b047825 */ /* 0x000fe400078e0204 */
[----:B0-----:R-:W0:Y:S04]  /*2070*/  LDG.E R7, desc[UR22][R6.64] ;  /* 0x0000001606077981 */ /* 0x001e28000c1e1900 */
[----:B------:R-:W0:Y:S01]  /*2080*/  LDG.E.64 R4, desc[UR22][R4.64] ;  /* 0x0000001604047981 */ /* 0x000e22000c1e1b00 */
[----:B------:R-:W-:Y:S01]  /*2090*/  UIADD3 UR4, UPT, UPT, UR4, 0x1, URZ ;  /* 0x0000000104047890 */ /* 0x000fe2000fffe0ff */
[----:B------:R-:W-:Y:S02]  /*20a0*/  MOV R2, UR27 ;  /* 0x0000001b00027c02 */ /* 0x000fe40008000f00 */
[----:B------:R-:W-:-:S03]  /*20b0*/  MOV R3, UR28 ;  /* 0x0000001c00037c02 */ /* 0x000fc60008000f00 */
[----:B------:R-:W-:Y:S01]  /*20c0*/  ISETP.NE.AND P0, PT, RZ, UR4, PT ;  /* 0x00000004ff007c0c */ /* 0x000fe2000bf05270 */
[----:B------:R-:W-:-:S04]  /*20d0*/  IMAD.WIDE R2, R11, 0x8, R2 ;  /* 0x000000080b027825 */ /* 0x000fc800078e0202 */
[----:B0-----:R-:W-:-:S05]  /*20e0*/  IMAD.WIDE R8, R7, 0x4, R4 ;  /* 0x0000000407087825 */ /* 0x001fca00078e0204 */
[----:B------:R0:W-:Y:S03]  /*20f0*/  STG.E.64 desc[UR22][R2.64], R8 ;  /* 0x0000000802007986 */ /* 0x0001e6000c101b16 */
[----:B------:R-:W-:Y:S05]  /*2100*/  @!P0 EXIT ;  /* 0x000000000000894d */ /* 0x000fea0003800000 */
[----:B------:R-:W-:Y:S01]  /*2110*/  IADD3 R11, PT, PT, R11, 0x80, RZ ;  /* 0x000000800b0b7810 */ /* 0x000fe20007ffe0ff */
[----:B------:R-:W-:Y:S06]  /*2120*/  BRA `(.L_x_303) ;  /* 0xfffffffc00b87947 */ /* 0x000fec000383ffff */
.L_x_304:
        /* <DEDUP_REMOVED lines=13> */
.L_x_364:


//--------------------- .text._ZN3cub18CUB_300001_SM_10006detail9transform16transform_kernelINS2_10policy_hubILb1EN4cuda3std3__45tupleIJN6thrust24THRUST_300001_SM_1000_NS6detail15normal_iteratorINSA_10device_ptrIiEEEENSC_INSD_IPfEEEEEEEE10policy1000Ei15offset_pointersSI_JPiPSG_EEEvT0_iT1_T2_DpNS2_10kernel_argIT3_EE --------------------------
	.section	.text._ZN3cub18CUB_300001_SM_10006detail9transform16transform_kernelINS2_10policy_hubILb1EN4cuda3std3__45tupleIJN6thrust24THRUST_300001_SM_1000_NS6detail15normal_iteratorINSA_10device_ptrIiEEEENSC_INSD_IPfEEEEEEEE10policy1000Ei15offset_pointersSI_JPiPSG_EEEvT0_iT1_T2_DpNS2_10kernel_argIT3_EE,"ax",@progbits
	.align	128
        .global         _ZN3cub18CUB_300001_SM_10006detail9transform16transform_kernelINS2_10policy_hubILb1EN4cuda3std3__45tupleIJN6thrust24THRUST_300001_SM_1000_NS6detail15normal_iteratorINSA_10device_ptrIiEEEENSC_INSD_IPfEEEEEEEE10policy1000Ei15offset_pointersSI_JPiPSG_EEEvT0_iT1_T2_DpNS2_10kernel_argIT3_EE
        .type           _ZN3cub18CUB_300001_SM_10006detail9transform16transform_kernelINS2_10policy_hubILb1EN4cuda3std3__45tupleIJN6thrust24THRUST_300001_SM_1000_NS6detail15normal_iteratorINSA_10device_ptrIiEEEENSC_INSD_IPfEEEEEEEE10policy1000Ei15offset_pointersSI_JPiPSG_EEEvT0_iT1_T2_DpNS2_10kernel_argIT3_EE,@function
        .size           _ZN3cub18CUB_300001_SM_10006detail9transform16transform_kernelINS2_10policy_hubILb1EN4cuda3std3__45tupleIJN6thrust24THRUST_300001_SM_1000_NS6detail15normal_iteratorINSA_10device_ptrIiEEEENSC_INSD_IPfEEEEEEEE10policy1000Ei15offset_pointersSI_JPiPSG_EEEvT0_iT1_T2_DpNS2_10kernel_argIT3_EE,(.L_x_365 - _ZN3cub18CUB_300001_SM_10006detail9transform16transform_kernelINS2_10policy_hubILb1EN4cuda3std3__45tupleIJN6thrust24THRUST_300001_SM_1000_NS6detail15normal_iteratorINSA_10device_ptrIiEEEENSC_INSD_IPfEEEEEEEE10policy1000Ei15offset_pointersSI_JPiPSG_EEEvT0_iT1_T2_DpNS2_10kernel_argIT3_EE)
        .other          _ZN3cub18CUB_300001_SM_10006detail9transform16transform_kernelINS2_10policy_hubILb1EN4cuda3std3__45tupleIJN6thrust24THRUST_300001_SM_1000_NS6detail15normal_iteratorINSA_10device_ptrIiEEEENSC_INSD_IPfEEEEEEEE10policy1000Ei15offset_pointersSI_JPiPSG_EEEvT0_iT1_T2_DpNS2_10kernel_argIT3_EE,@"STO_CUDA_ENTRY STV_DEFAULT"
_ZN3cub18CUB_300001_SM_10006detail9transform16transform_kernelINS2_10policy_hubILb1EN4cuda3std3__45tupleIJN6thrust24THRUST_300001_SM_1000_NS6detail15normal_iteratorINSA_10device_ptrIiEEEENSC_INSD_IPfEEEEEEEE10policy1000Ei15offset_pointersSI_JPiPSG_EEEvT0_iT1_T2_DpNS2_10kernel_argIT3_EE:
.text._ZN3cub18CUB_300001_SM_10006detail9transform16transform_kernelINS2_10policy_hubILb1EN4cuda3std3__45tupleIJN6thrust24THRUST_300001_SM_1000_NS6detail15normal_iteratorINSA_10device_ptrIiEEEENSC_INSD_IPfEEEEEEEE10policy1000Ei15offset_pointersSI_JPiPSG_EEEvT0_iT1_T2_DpNS2_10kernel_argIT3_EE:
[----:B------:R-:W-:Y:S08]  /*0000*/  LDC R1, c[0x0][0x37c] ;  /* 0x0000df00ff017b82 */ /* 0x000ff00000000800 */
[----:B------:R-:W0:Y:S01]  /*0010*/  S2UR UR19, SR_CTAID.X ;  /* 0x00000000001379c3 */ /* 0x000e220000002500 */
[----:B------:R-:W1:Y:S01]  /*0020*/  LDCU.64 UR8, c[0x0][0x380] ;  /* 0x00007000ff0877ac */ /* 0x000e620008000a00 */
[----:B------:R-:W2:Y:S01]  /*0030*/  S2R R9, SR_TID.X ;  /* 0x0000000000097919 */ /* 0x000ea20000002100 */
[----:B------:R-:W-:Y:S01]  /*0040*/  BSSY.RECONVERGENT B0, `(.L_x_305) ;  /* 0x0000017000007945 */ /* 0x000fe20003800200 */
[----:B-1----:R-:W-:-:S04]  /*0050*/  USHF.L.U32 UR5, UR9, 0x7, URZ ;  /* 0x0000000709057899 */ /* 0x002fc800080006ff */
[----:B0-----:R-:W-:-:S04]  /*0060*/  UIMAD UR18, UR5, UR19, URZ ;  /* 0x00000013051272a4 */ /* 0x001fc8000f8e02ff */
[----:B------:R-:W-:-:S04]  /*0070*/  UIADD3 UR4, UPT, UPT, -UR18, UR8, URZ ;  /* 0x0000000812047290 */ /* 0x000fc8000fffe1ff */
[----:B------:R-:W-:Y:S01]  /*0080*/  UISETP.LT.AND UP0, UPT, UR5, UR4, UPT ;  /* 0x000000040500728c */ /* 0x000fe2000bf01270 */
[----:B--2---:R-:W-:-:S03]  /*0090*/  SHF.L.U32 R0, R9, 0x7, RZ ;  /* 0x0000000709007819 */ /* 0x004fc600000006ff */
[----:B------:R-:W-:-:S04]  /*00a0*/  USEL UR8, UR5, UR4, UP0 ;  /* 0x0000000405087287 */ /* 0x000fc80008000000 */
[----:B------:R-:W-:Y:S02]  /*00b0*/  USHF.L.U32 UR6, UR8, 0x2, URZ ;  /* 0x0000000208067899 */ /* 0x000fe400080006ff */
[----:B------:R-:W-:-:S04]  /*00c0*/  USHF.L.U32 UR7, UR8, 0x3, URZ ;  /* 0x0000000308077899 */ /* 0x000fc800080006ff */
[C---:B------:R-:W-:Y:S02]  /*00d0*/  ISETP.GE.AND P0, PT, R0.reuse, UR6, PT ;  /* 0x0000000600007c0c */ /* 0x040fe4000bf06270 */
[----:B------:R-:W-:-:S11]  /*00e0*/  ISETP.GE.AND P1, PT, R0, UR7, PT ;  /* 0x0000000700007c0c */ /* 0x000fd6000bf26270 */
[----:B------:R-:W-:Y:S05]  /*00f0*/  @P0 BRA `(.L_x_306) ;  /* 0x00000000002c0947 */ /* 0x000fea0003800000 */
[----:B------:R-:W0:Y:S01]  /*0100*/  LDC.64 R2, c[0x0][0x398] ;  /* 0x0000e600ff027b82 */ /* 0x000e220000000a00 */
[----:B------:R-:W-:Y:S02]  /*0110*/  MOV R5, UR18 ;  /* 0x0000001200057c02 */ /* 0x000fe40008000f00 */
[----:B------:R-:W-:Y:S01]  /*0120*/  MOV R4, R0 ;  /* 0x0000000000047202 */ /* 0x000fe20000000f00 */
[----:B0-----:R-:W-:-:S04]  /*0130*/  IMAD.WIDE.U32 R2, R9, 0x80, R2 ;  /* 0x0000008009027825 */ /* 0x001fc800078e0002 */
[----:B------:R-:W-:-:S07]  /*0140*/  IMAD.WIDE R2, R5, 0x4, R2 ;  /* 0x0000000405027825 */ /* 0x000fce00078e0202 */
.L_x_307:
[----:B------:R-:W-:Y:S01]  /*0150*/  IADD3 R4, PT, PT, R4, 0x4000, RZ ;  /* 0x0000400004047810 */ /* 0x000fe20007ffe0ff */
[----:B------:R0:W-:Y:S03]  /*0160*/  CCTL.E.PF2 [R2] ;  /* 0x000000000200798f */ /* 0x0001e60000800100 */
[----:B------:R-:W-:Y:S02]  /*0170*/  ISETP.GE.AND P0, PT, R4, UR6, PT ;  /* 0x0000000604007c0c */ /* 0x000fe4000bf06270 */
[----:B0-----:R-:W-:-:S05]  /*0180*/  IADD3 R2, P2, PT, R2, 0x4000, RZ ;  /* 0x0000400002027810 */ /* 0x001fca0007f5e0ff */
[----:B------:R-:W-:-:S06]  /*0190*/  IMAD.X R3, RZ, RZ, R3, P2 ;  /* 0x000000ffff037224 */ /* 0x000fcc00010e0603 */
[----:B------:R-:W-:Y:S05]  /*01a0*/  @!P0 BRA `(.L_x_307) ;  /* 0xfffffffc00e88947 */ /* 0x000fea000383ffff */
.L_x_306:
[----:B------:R-:W-:Y:S05]  /*01b0*/  BSYNC.RECONVERGENT B0 ;  /* 0x0000000000007941 */ /* 0x000fea0003800200 */
.L_x_305:
[----:B------:R-:W-:Y:S04]  /*01c0*/  BSSY.RECONVERGENT B0, `(.L_x_308) ;  /* 0x000000c000007945 */ /* 0x000fe80003800200 */
[----:B------:R-:W-:Y:S05]  /*01d0*/  @P1 BRA `(.L_x_309) ;  /* 0x0000000000281947 */ /* 0x000fea0003800000 */
[----:B------:R-:W0:Y:S01]  /*01e0*/  LDC.64 R2, c[0x0][0x3a8] ;  /* 0x0000ea00ff027b82 */ /* 0x000e220000000a00 */
[----:B------:R-:W-:Y:S01]  /*01f0*/  MOV R5, UR18 ;  /* 0x0000001200057c02 */ /* 0x000fe20008000f00 */
[----:B0-----:R-:W-:-:S04]  /*0200*/  IMAD.WIDE.U32 R2, R9, 0x80, R2 ;  /* 0x0000008009027825 */ /* 0x001fc800078e0002 */
[----:B------:R-:W-:-:S07]  /*0210*/  IMAD.WIDE R2, R5, 0x8, R2 ;  /* 0x0000000805027825 */ /* 0x000fce00078e0202 */
.L_x_310:
[----:B------:R-:W-:Y:S01]  /*0220*/  IADD3 R0, PT, PT, R0, 0x4000, RZ ;  /* 0x0000400000007810 */ /* 0x000fe20007ffe0ff */
[----:B------:R0:W-:Y:S03]  /*0230*/  CCTL.E.PF2 [R2] ;  /* 0x000000000200798f */ /* 0x0001e60000800100 */
[----:B------:R-:W-:Y:S02]  /*0240*/  ISETP.GE.AND P0, PT, R0, UR7, PT ;  /* 0x0000000700007c0c */ /* 0x000fe4000bf06270 */
[----:B0-----:R-:W-:-:S04]  /*0250*/  IADD3 R2, P1, PT, R2, 0x4000, RZ ;  /* 0x0000400002027810 */ /* 0x001fc80007f3e0ff */
[----:B------:R-:W-:-:S07]  /*0260*/  IADD3.X R3, PT, PT, RZ, R3, RZ, P1, !PT ;  /* 0x00000003ff037210 */ /* 0x000fce0000ffe4ff */
[----:B------:R-:W-:Y:S05]  /*0270*/  @!P0 BRA `(.L_x_310) ;  /* 0xfffffffc00e88947 */ /* 0x000fea000383ffff */
.L_x_309:
[----:B------:R-:W-:Y:S05]  /*0280*/  BSYNC.RECONVERGENT B0 ;  /* 0x0000000000007941 */ /* 0x000fea0003800200 */
.L_x_308:
[----:B------:R-:W0:Y:S01]  /*0290*/  LDCU.128 UR12, c[0x0][0x390] ;  /* 0x00007200ff0c77ac */ /* 0x000e220008000c00 */
[----:B------:R-:W-:Y:S01]  /*02a0*/  UIMAD.WIDE UR20, UR18, 0x4, URZ ;  /* 0x00000004121478a5 */ /* 0x000fe2000f8e02ff */
[----:B------:R-:W1:Y:S01]  /*02b0*/  LDCU.64 UR16, c[0x0][0x358] ;  /* 0x00006b00ff1077ac */ /* 0x000e620008000a00 */
[----:B------:R-:W2:Y:S01]  /*02c0*/  LDCU.64 UR22, c[0x0][0x3a8] ;  /* 0x00007500ff1677ac */ /* 0x000ea20008000a00 */
[----:B------:R-:W-:Y:S02]  /*02d0*/  UIMAD.WIDE UR6, UR18, 0x8, URZ ;  /* 0x00000008120678a5 */ /* 0x000fe4000f8e02ff */
[----:B0-----:R-:W-:-:S04]  /*02e0*/  UIADD3 UR10, UP0, UPT, UR20, UR14, URZ ;  /* 0x0000000e140a7290 */ /* 0x001fc8000ff1e0ff */
[----:B------:R-:W-:Y:S02]  /*02f0*/  UIADD3.X UR11, UPT, UPT, UR21, UR15, URZ, UP0, !UPT ;  /* 0x0000000f150b7290 */ /* 0x000fe400087fe4ff */
[----:B------:R-:W-:Y:S01]  /*0300*/  UISETP.GT.AND UP0, UPT, UR5, UR4, UPT ;  /* 0x000000040500728c */ /* 0x000fe2000bf04270 */
[----:B------:R-:W-:-:S03]  /*0310*/  MOV R2, UR10 ;  /* 0x0000000a00027c02 */ /* 0x000fc60008000f00 */
[----:B------:R-:W-:-:S05]  /*0320*/  IMAD.U32 R3, RZ, RZ, UR11 ;  /* 0x0000000bff037e24 */ /* 0x000fca000f8e00ff */
[----:B-12---:R-:W-:Y:S05]  /*0330*/  BRA.U UP0, `(.L_x_311) ;  /* 0x0000000d00887547 */ /* 0x006fea000b800000 */
[----:B------:R-:W-:-:S06]  /*0340*/  UISETP.GE.AND UP0, UPT, UR9, 0x1, UPT ;  /* 0x000000010900788c */ /* 0x000fcc000bf06270 */
[----:B------:R-:W-:-:S13]  /*0350*/  PLOP3.LUT P0, PT, PT, PT, UP0, 0x80, 0x8 ;  /* 0x000000000008781c */ /* 0x000fda0003f0f008 */
[----:B------:R-:W-:Y:S05]  /*0360*/  @!P0 EXIT ;  /* 0x000000000000894d */ /* 0x000fea0003800000 */
[----:B------:R-:W0:Y:S01]  /*0370*/  LDCU UR10, c[0x0][0x384] ;  /* 0x00007080ff0a77ac */ /* 0x000e220008000800 */
[----:B------:R-:W-:Y:S01]  /*0380*/  UISETP.GE.U32.AND UP0, UPT, UR9, 0x10, UPT ;  /* 0x000000100900788c */ /* 0x000fe2000bf06070 */
[----:B------:R-:W-:Y:S01]  /*0390*/  UMOV UR4, URZ ;  /* 0x000000ff00047c82 */ /* 0x000fe20008000000 */
[----:B0-----:R-:W-:-:S06]  /*03a0*/  ULOP3.LUT UR24, UR10, 0xf, URZ, 0xc0, !UPT ;  /* 0x0000000f0a187892 */ /* 0x001fcc000f8ec0ff */
[----:B------:R-:W-:Y:S01]  /*03b0*/  ISETP.NE.AND P0, PT, RZ, UR24, PT ;  /* 0x00000018ff007c0c */ /* 0x000fe2000bf05270 */
[----:B------:R-:W-:-:S12]  /*03c0*/  BRA.U !UP0, `(.L_x_312) ;  /* 0x0000000508a87547 */ /* 0x000fd8000b800000 */
[----:B------:R-:W-:Y:S01]  /*03d0*/  HFMA2 R6, -RZ, RZ, 0, 0.00048828125 ;  /* 0x00001000ff067431 */ /* 0x000fe200000001ff */
[----:B------:R-:W-:Y:S01]  /*03e0*/  MOV R4, UR20 ;  /* 0x0000001400047c02 */ /* 0x000fe20008000f00 */
[----:B------:R-:W-:Y:S01]  /*03f0*/  UMOV UR8, UR6 ;  /* 0x0000000600087c82 */ /* 0x000fe20008000000 */
[----:B------:R-:W-:Y:S01]  /*0400*/  MOV R5, UR21 ;  /* 0x0000001500057c02 */ /* 0x000fe20008000f00 */
[----:B------:R-:W-:Y:S01]  /*0410*/  UIADD3 UR5, UP0, UPT, UR8, 0xc00, URZ ;  /* 0x00000c0008057890 */ /* 0x000fe2000ff1e0ff */
[----:B------:R-:W-:Y:S01]  /*0420*/  MOV R7, 0x0 ;  /* 0x0000000000077802 */ /* 0x000fe20000000f00 */
[----:B------:R-:W-:Y:S01]  /*0430*/  ULOP3.LUT UR4, UR9, 0x7ffffff0, URZ, 0xc0, !UPT ;  /* 0x7ffffff009047892 */ /* 0x000fe2000f8ec0ff */
[C---:B------:R-:W-:Y:S01]  /*0440*/  IMAD.WIDE.U32 R4, R9.reuse, 0x4, R4 ;  /* 0x0000000409047825 */ /* 0x040fe200078e0004 */
[----:B------:R-:W-:Y:S02]  /*0450*/  UIADD3.X UR6, UPT, UPT, URZ, UR7, URZ, UP0, !UPT ;  /* 0x00000007ff067290 */ /* 0x000fe400087fe4ff */
[----:B------:R-:W-:Y:S01]  /*0460*/  UIADD3 UR20, UP0, UPT, UR5, UR22, URZ ;  /* 0x0000001605147290 */ /* 0x000fe2000ff1e0ff */
[----:B------:R-:W-:Y:S01]  /*0470*/  IMAD.WIDE.U32 R6, R9, 0x8, R6 ;  /* 0x0000000809067825 */ /* 0x000fe200078e0006 */
[----:B------:R-:W-:Y:S01]  /*0480*/  IADD3 R4, P1, PT, R4, UR14, RZ ;  /* 0x0000000e04047c10 */ /* 0x000fe2000ff3e0ff */
[----:B------:R-:W-:-:S02]  /*0490*/  UIADD3 UR5, UP1, UPT, UR5, UR12, URZ ;  /* 0x0000000c05057290 */ /* 0x000fc4000ff3e0ff */
[----:B------:R-:W-:Y:S01]  /*04a0*/  VIADD R9, R9, 0x480 ;  /* 0x0000048009097836 */ /* 0x000fe20000000000 */
[C---:B------:R-:W-:Y:S01]  /*04b0*/  IADD3 R8, P4, PT, R6.reuse, UR12, RZ ;  /* 0x0000000c06087c10 */ /* 0x040fe2000ff9e0ff */
[----:B------:R-:W-:Y:S01]  /*04c0*/  UIADD3.X UR12, UPT, UPT, UR6, UR23, URZ, UP0, !UPT ;  /* 0x00000017060c7290 */ /* 0x000fe200087fe4ff */
[----:B------:R-:W-:Y:S01]  /*04d0*/  IADD3 R16, P3, PT, R6, UR22, RZ ;  /* 0x0000001606107c10 */ /* 0x000fe2000ff7e0ff */
[----:B------:R-:W-:Y:S01]  /*04e0*/  UIADD3 UR11, UPT, UPT, -UR4, URZ, URZ ;  /* 0x000000ff040b7290 */ /* 0x000fe2000fffe1ff */
[----:B------:R-:W-:Y:S01]  /*04f0*/  IADD3 R4, P2, PT, R4, 0x800, RZ ;  /* 0x0000080004047810 */ /* 0x000fe20007f5e0ff */
[----:B------:R-:W-:Y:S01]  /*0500*/  UIADD3.X UR6, UPT, UPT, UR6, UR13, URZ, UP1, !UPT ;  /* 0x0000000d06067290 */ /* 0x000fe20008ffe4ff */
[C---:B------:R-:W-:Y:S02]  /*0510*/  IADD3.X R17, PT, PT, R7.reuse, UR23, RZ, P3, !PT ;  /* 0x0000001707117c10 */ /* 0x040fe40009ffe4ff */
[----:B------:R-:W-:Y:S02]  /*0520*/  IADD3.X R0, PT, PT, R7, UR13, RZ, P4, !PT ;  /* 0x0000000d07007c10 */ /* 0x000fe4000a7fe4ff */
[----:B------:R-:W-:-:S07]  /*0530*/  IADD3.X R5, PT, PT, RZ, UR15, R5, P2, P1 ;  /* 0x0000000fff057c10 */ /* 0x000fce00097e2405 */
.L_x_313:
        /* <DEDUP_REMOVED lines=33> */
[----:B---3--:R-:W4:Y:S02]  /*0750*/  LDG.E.64 R20, desc[UR16][R10.64+0xc00] ;  /* 0x000c00100a147981 */ /* 0x008f24000c1e1b00 */
[----:B----4-:R-:W-:-:S05]  /*0760*/  IMAD.WIDE R20, R23, 0x4, R20 ;  /* 0x0000000417147825 */ /* 0x010fca00078e0214 */
[----:B------:R3:W-:Y:S04]  /*0770*/  STG.E.64 desc[UR16][R6.64+0xc00], R20 ;  /* 0x000c001406007986 */ /* 0x0007e8000c101b10 */
[----:B0-----:R-:W4:Y:S04]  /*0780*/  LDG.E.64 R12, desc[UR16][R10.64+0x1000] ;  /* 0x001000100a0c7981 */ /* 0x001f28000c1e1b00 */
[----:B------:R-:W4:Y:S01]  /*0790*/  LDG.E R23, desc[UR16][R4.64+0x800] ;  /* 0x0008001004177981 */ /* 0x000f22000c1e1900 */
[----:B------:R-:W-:Y:S02]  /*07a0*/  MOV R24, UR20 ;  /* 0x0000001400187c02 */ /* 0x000fe40008000f00 */
[----:B------:R-:W-:Y:S01]  /*07b0*/  MOV R25, UR12 ;  /* 0x0000000c00197c02 */ /* 0x000fe20008000f00 */
[----:B-1----:R-:W-:-:S04]  /*07c0*/  IMAD.WIDE R14, R9, 0x4, R2 ;  /* 0x00000004090e7825 */ /* 0x002fc800078e0202 */
[----:B----4-:R-:W-:-:S04]  /*07d0*/  IMAD.WIDE R22, R23, 0x4, R12 ;  /* 0x0000000417167825 */ /* 0x010fc800078e020c */
[----:B------:R-:W-:Y:S01]  /*07e0*/  IMAD.WIDE R12, R9, 0x8, R24 ;  /* 0x00000008090c7825 */ /* 0x000fe200078e0218 */
[----:B------:R0:W-:Y:S04]  /*07f0*/  STG.E.64 desc[UR16][R6.64+0x1000], R22 ;  /* 0x0010001606007986 */ /* 0x0001e8000c101b10 */
[----:B------:R-:W4:Y:S04]  /*0800*/  LDG.E R25, desc[UR16][R14.64] ;  /* 0x000000100e197981 */ /* 0x000f28000c1e1900 */
[----:B--2---:R-:W4:Y:S01]  /*0810*/  LDG.E.64 R18, desc[UR16][R12.64+-0xc00] ;  /* 0xfff400100c127981 */ /* 0x004f22000c1e1b00 */
[----:B---3--:R-:W-:-:S02]  /*0820*/  MOV R20, UR5 ;  /* 0x0000000500147c02 */ /* 0x008fc40008000f00 */
[----:B------:R-:W-:-:S03]  /*0830*/  MOV R21, UR6 ;  /* 0x0000000600157c02 */ /* 0x000fc60008000f00 */
[----:B------:R-:W-:-:S04]  /*0840*/  IMAD.WIDE R10, R9, 0x8, R20 ;  /* 0x00000008090a7825 */ /* 0x000fc800078e0214 */
[----:B----4-:R-:W-:-:S05]  /*0850*/  IMAD.WIDE R18, R25, 0x4, R18 ;  /* 0x0000000419127825 */ /* 0x010fca00078e0212 */
        /* <DEDUP_REMOVED lines=27> */
[----:B------:R-:W-:Y:S02]  /*0a10*/  IADD3 R4, P1, PT, R4, 0x2000, RZ ;  /* 0x0000200004047810 */ /* 0x000fe40007f3e0ff */
[----:B------:R-:W-:-:S03]  /*0a20*/  IADD3 R9, PT, PT, R9, 0x800, RZ ;  /* 0x0000080009097810 */ /* 0x000fc60007ffe0ff */
[----:B------:R-:W-:Y:S02]  /*0a30*/  IMAD.X R5, RZ, RZ, R5, P1 ;  /* 0x000000ffff057224 */ /* 0x000fe400008e0605 */
[----:B--2---:R-:W-:-:S05]  /*0a40*/  IMAD.WIDE R6, R25, 0x4, R6 ;  /* 0x0000000419067825 */ /* 0x004fca00078e0206 */
[----:B------:R3:W-:Y:S01]  /*0a50*/  STG.E.64 desc[UR16][R10.64+0xc00], R6 ;  /* 0x000c00060a007986 */ /* 0x0007e2000c101b10 */
[----:B------:R-:W-:Y:S05]  /*0a60*/  BRA.U UP0, `(.L_x_313) ;  /* 0xfffffff900b47547 */ /* 0x000fea000b83ffff */
.L_x_312:
[----:B------:R-:W-:Y:S05]  /*0a70*/  @!P0 EXIT ;  /* 0x000000000000894d */ /* 0x000fea0003800000 */
[----:B------:R-:W0:Y:S01]  /*0a80*/  LDCU.64 UR8, c[0x0][0x390] ;  /* 0x00007200ff0877ac */ /* 0x000e220008000a00 */
[----:B------:R-:W1:Y:S01]  /*0a90*/  S2R R0, SR_TID.X ;  /* 0x0000000000007919 */ /* 0x000e620000002100 */
[----:B------:R-:W2:Y:S01]  /*0aa0*/  LDCU.64 UR12, c[0x0][0x3a8] ;  /* 0x00007500ff0c77ac */ /* 0x000ea20008000a00 */
[----:B------:R-:W-:Y:S02]  /*0ab0*/  USHF.L.U32 UR5, UR10, 0x7, URZ ;  /* 0x000000070a057899 */ /* 0x000fe400080006ff */
[----:B------:R-:W-:Y:S02]  /*0ac0*/  ULOP3.LUT UR11, UR10, 0x7, URZ, 0xc0, !UPT ;  /* 0x000000070a0b7892 */ /* 0x000fe4000f8ec0ff */
[----:B------:R-:W-:-:S04]  /*0ad0*/  UIMAD UR5, UR5, UR19, URZ ;  /* 0x00000013050572a4 */ /* 0x000fc8000f8e02ff */
[----:B------:R-:W-:Y:S01]  /*0ae0*/  UIMAD.WIDE UR6, UR5, 0x8, URZ ;  /* 0x00000008050678a5 */ /* 0x000fe2000f8e02ff */
[----:B------:R-:W-:-:S03]  /*0af0*/  ISETP.NE.AND P0, PT, RZ, UR11, PT ;  /* 0x0000000bff007c0c */ /* 0x000fc6000bf05270 */
[----:B0-----:R-:W-:Y:S02]  /*0b00*/  UIADD3 UR8, UP0, UPT, UR6, UR8, URZ ;  /* 0x0000000806087290 */ /* 0x001fe4000ff1e0ff */
[----:B--2---:R-:W-:Y:S02]  /*0b10*/  UIADD3 UR12, UP1, UPT, UR6, UR12, URZ ;  /* 0x0000000c060c7290 */ /* 0x004fe4000ff3e0ff */
[----:B------:R-:W-:Y:S02]  /*0b20*/  UIADD3.X UR9, UPT, UPT, UR7, UR9, URZ, UP0, !UPT ;  /* 0x0000000907097290 */ /* 0x000fe400087fe4ff */
[----:B------:R-:W-:Y:S01]  /*0b30*/  UISETP.GE.U32.AND UP0, UPT, UR24, 0x8, UPT ;  /* 0x000000081800788c */ /* 0x000fe2000bf06070 */
[----:B------:R-:W-:Y:S01]  /*0b40*/  MOV R4, UR8 ;  /* 0x0000000800047c02 */ /* 0x000fe20008000f00 */
[----:B------:R-:W-:Y:S01]  /*0b50*/  UIADD3.X UR13, UPT, UPT, UR7, UR13, URZ, UP1, !UPT ;  /* 0x0000000d070d7290 */ /* 0x000fe20008ffe4ff */
[----:B---3--:R-:W-:Y:S02]  /*0b60*/  MOV R6, UR12 ;  /* 0x0000000c00067c02 */ /* 0x008fe40008000f00 */
[----:B------:R-:W-:-:S03]  /*0b70*/  MOV R5, UR9 ;  /* 0x0000000900057c02 */ /* 0x000fc60008000f00 */
[----:B------:R-:W-:Y:S01]  /*0b80*/  IMAD.U32 R7, RZ, RZ, UR13 ;  /* 0x0000000dff077e24 */ /* 0x000fe2000f8e00ff */
[----:B-1----:R-:W-:Y:S06]  /*0b90*/  BRA.U !UP0, `(.L_x_314) ;  /* 0x0000000108987547 */ /* 0x002fec000b800000 */
        /* <DEDUP_REMOVED lines=38> */
.L_x_314:
[----:B------:R-:W-:Y:S05]  /*0e00*/  @!P0 EXIT ;  /* 0x000000000000894d */ /* 0x000fea0003800000 */
[----:B------:R-:W-:Y:S02]  /*0e10*/  UISETP.GE.U32.AND UP0, UPT, UR11, 0x4, UPT ;  /* 0x000000040b00788c */ /* 0x000fe4000bf06070 */
[----:B------:R-:W-:-:S06]  /*0e20*/  ULOP3.LUT UR5, UR10, 0x3, URZ, 0xc0, !UPT ;  /* 0x000000030a057892 */ /* 0x000fcc000f8ec0ff */
[----:B------:R-:W-:Y:S01]  /*0e30*/  ISETP.NE.AND P0, PT, RZ, UR5, PT ;  /* 0x00000005ff007c0c */ /* 0x000fe2000bf05270 */
[----:B------:R-:W-:-:S12]  /*0e40*/  BRA.U !UP0, `(.L_x_315) ;  /* 0x0000000108587547 */ /* 0x000fd8000b800000 */
[----:B------:R-:W-:-:S04]  /*0e50*/  MOV R13, UR4 ;  /* 0x00000004000d7c02 */ /* 0x000fc80008000f00 */
[----:B------:R-:W-:-:S05]  /*0e60*/  LEA R13, R13, R0, 0x7 ;  /* 0x000000000d0d7211 */ /* 0x000fca00078e38ff */
        /* <DEDUP_REMOVED lines=20> */
.L_x_315:
[----:B------:R-:W-:Y:S05]  /*0fb0*/  @!P0 EXIT ;  /* 0x000000000000894d */ /* 0x000fea0003800000 */
[----:B------:R-:W2:Y:S01]  /*0fc0*/  LDCU.128 UR8, c[0x0][0x390] ;  /* 0x00007200ff0877ac */ /* 0x000ea20008000c00 */
[----:B-1----:R-:W-:Y:S01]  /*0fd0*/  IMAD.U32 R11, RZ, RZ, UR4 ;  /* 0x00000004ff0b7e24 */ /* 0x002fe2000f8e00ff */
[----:B------:R-:W1:Y:S04]  /*0fe0*/  LDCU.64 UR12, c[0x0][0x3a8] ;  /* 0x00007500ff0c77ac */ /* 0x000e680008000a00 */
[----:B------:R-:W-:Y:S01]  /*0ff0*/  LEA R11, R11, R0, 0x7 ;  /* 0x000000000b0b7211 */ /* 0x000fe200078e38ff */
[----:B--2---:R-:W-:Y:S02]  /*1000*/  UIMAD.WIDE UR6, UR18, 0x8, UR8 ;  /* 0x00000008120678a5 */ /* 0x004fe4000f8e0208 */
[----:B------:R-:W-:Y:S02]  /*1010*/  UIMAD.WIDE UR8, UR18, 0x4, UR10 ;  /* 0x00000004120878a5 */ /* 0x000fe4000f8e020a */
[----:B------:R-:W-:-:S02]  /*1020*/  UIADD3 UR10, UPT, UPT, -UR5, URZ, URZ ;  /* 0x000000ff050a7290 */ /* 0x000fc4000fffe1ff */
[----:B-1----:R-:W-:-:S12]  /*1030*/  UIMAD.WIDE UR4, UR18, 0x8, UR12 ;  /* 0x00000008120478a5 */ /* 0x002fd8000f8e020c */
.L_x_316:
[----:B------:R-:W-:Y:S02]  /*1040*/  MOV R6, UR8 ;  /* 0x0000000800067c02 */ /* 0x000fe40008000f00 */
[----:B------:R-:W-:Y:S02]  /*1050*/  MOV R7, UR9 ;  /* 0x0000000900077c02 */ /* 0x000fe40008000f00 */
[----:B------:R-:W-:Y:S02]  /*1060*/  MOV R4, UR4 ;  /* 0x0000000400047c02 */ /* 0x000fe40008000f00 */
[----:B------:R-:W-:Y:S01]  /*1070*/  MOV R5, UR5 ;  /* 0x0000000500057c02 */ /* 0x000fe20008000f00 */
[----:B------:R-:W-:-:S04]  /*1080*/  IMAD.WIDE R6, R11, 0x4, R6 ;  /* 0x000000040b067825 */ /* 0x000fc800078e0206 */
[----:B------:R-:W-:Y:S02]  /*1090*/  IMAD.WIDE R4, R11, 0x8, R4 ;  /* 0x000000080b047825 */ /* 0x000fe400078e0204 */
[----:B------:R-:W0:Y:S04]  /*10a0*/  LDG.E R7, desc[UR16][R6.64] ;  /* 0x0000001006077981 */ /* 0x000e28000c1e1900 */
[----:B------:R-:W0:Y:S01]  /*10b0*/  LDG.E.64 R4, desc[UR16][R4.64] ;  /* 0x0000001004047981 */ /* 0x000e22000c1e1b00 */
[----:B-1----:R-:W-:Y:S01]  /*10c0*/  MOV R3, UR7 ;  /* 0x0000000700037c02 */ /* 0x002fe20008000f00 */
[----:B------:R-:W-:Y:S01]  /*10d0*/  IMAD.U32 R2, RZ, RZ, UR6 ;  /* 0x00000006ff027e24 */ /* 0x000fe2000f8e00ff */
[----:B------:R-:W-:-:S03]  /*10e0*/  UIADD3 UR10, UPT, UPT, UR10, 0x1, URZ ;  /* 0x000000010a0a7890 */ /* 0x000fc6000fffe0ff */
[C---:B------:R-:W-:Y:S01]  /*10f0*/  IMAD.WIDE R2, R11.reuse, 0x8, R2 ;  /* 0x000000080b027825 */ /* 0x040fe200078e0202 */
[----:B------:R-:W-:Y:S01]  /*1100*/  UISETP.NE.AND UP0, UPT, UR10, URZ, UPT ;  /* 0x000000ff0a00728c */ /* 0x000fe2000bf05270 */
[----:B------:R-:W-:Y:S02]  /*1110*/  IADD3 R11, PT, PT, R11, 0x80, RZ ;  /* 0x000000800b0b7810 */ /* 0x000fe40007ffe0ff */
[----:B0-----:R-:W-:-:S05]  /*1120*/  IMAD.WIDE R8, R7, 0x4, R4 ;  /* 0x0000000407087825 */ /* 0x001fca00078e0204 */
[----:B------:R1:W-:Y:S01]  /*1130*/  STG.E.64 desc[UR16][R2.64], R8 ;  /* 0x0000000802007986 */ /* 0x0003e2000c101b10 */
[----:B------:R-:W-:Y:S05]  /*1140*/  BRA.U UP0, `(.L_x_316) ;  /* 0xfffffffd00bc7547 */ /* 0x000fea000b83ffff */
[----:B------:R-:W-:Y:S05]  /*1150*/  EXIT ;  /* 0x000000000000794d */ /* 0x000fea0003800000 */
.L_x_311:
[----:B------:R-:W0:Y:S02]  /*1160*/  LDC R8, c[0x0][0x384] ;  /* 0x0000e100ff087b82 */ /* 0x000e240000000800 */
[----:B0-----:R-:W-:-:S13]  /*1170*/  ISETP.GE.AND P0, PT, R8, 0x1, PT ;  /* 0x000000010800780c */ /* 0x001fda0003f06270 */
[----:B------:R-:W-:Y:S05]  /*1180*/  @!P0 EXIT ;  /* 0x000000000000894d */ /* 0x000fea0003800000 */
[----:B------:R-:W0:Y:S01]  /*1190*/  LDCU.64 UR4, c[0x0][0x3a8] ;  /* 0x00007500ff0477ac */ /* 0x000e220008000a00 */
[C---:B------:R-:W-:Y:S01]  /*11a0*/  SHF.L.U32 R4, R8.reuse, 0x7, RZ ;  /* 0x0000000708047819 */ /* 0x040fe200000006ff */
[----:B------:R-:W1:Y:S01]  /*11b0*/  S2R R0, SR_TID.X ;  /* 0x0000000000007919 */ /* 0x000e620000002100 */
[----:B------:R-:W-:Y:S01]  /*11c0*/  HFMA2 R9, -RZ, RZ, 0, 0 ;  /* 0x00000000ff097431 */ /* 0x000fe200000001ff */
[----:B------:R-:W2:Y:S01]  /*11d0*/  LDCU.64 UR6, c[0x0][0x390] ;  /* 0x00007200ff0677ac */ /* 0x000ea20008000a00 */
[----:B------:R-:W-:Y:S01]  /*11e0*/  LOP3.LUT R10, R8, 0x7, RZ, 0xc0, !PT ;  /* 0x00000007080a7812 */ /* 0x000fe200078ec0ff */
[----:B------:R-:W-:-:S04]  /*11f0*/  IMAD R4, R4, UR19, RZ ;  /* 0x0000001304047c24 */ /* 0x000fc8000f8e02ff */
[----:B------:R-:W-:-:S03]  /*1200*/  IMAD.WIDE R6, R4, 0x8, RZ ;  /* 0x0000000804067825 */ /* 0x000fc600078e02ff */
[----:B0-----:R-:W-:-:S04]  /*1210*/  IADD3 R4, P0, PT, R6, UR4, RZ ;  /* 0x0000000406047c10 */ /* 0x001fc8000ff1e0ff */
[----:B------:R-:W-:Y:S02]  /*1220*/  IADD3.X R5, PT, PT, R7, UR5, RZ, P0, !PT ;  /* 0x0000000507057c10 */ /* 0x000fe400087fe4ff */
[----:B------:R-:W-:Y:S02]  /*1230*/  ISETP.GE.U32.AND P0, PT, R8, 0x8, PT ;  /* 0x000000080800780c */ /* 0x000fe40003f06070 */
[----:B--2---:R-:W-:-:S04]  /*1240*/  IADD3 R6, P1, PT, R6, UR6, RZ ;  /* 0x0000000606067c10 */ /* 0x004fc8000ff3e0ff */
[----:B------:R-:W-:-:S07]  /*1250*/  IADD3.X R7, PT, PT, R7, UR7, RZ, P1, !PT ;  /* 0x0000000707077c10 */ /* 0x000fce0008ffe4ff */
[----:B-1----:R-:W-:Y:S05]  /*1260*/  @!P0 BRA `(.L_x_317) ;  /* 0x0000000000f88947 */ /* 0x002fea0003800000 */
[----:B------:R-:W-:Y:S02]  /*1270*/  LOP3.LUT R9, R8, 0x7ffffff8, RZ, 0xc0, !PT ;  /* 0x7ffffff808097812 */ /* 0x000fe400078ec0ff */
[----:B------:R-:W-:-:S07]  /*1280*/  MOV R8, RZ ;  /* 0x000000ff00087202 */ /* 0x000fce0000000f00 */
.L_x_320:
[----:B------:R-:W-:-:S05]  /*1290*/  IMAD R11, R8, 0x80, R0 ;  /* 0x00000080080b7824 */ /* 0x000fca00078e0200 */
[----:B------:R-:W-:-:S13]  /*12a0*/  ISETP.GE.AND P0, PT, R11, UR8, PT ;  /* 0x000000080b007c0c */ /* 0x000fda000bf06270 */
[----:B0-----:R-:W-:-:S04]  /*12b0*/  @!P0 IMAD.WIDE.U32 R16, R11, 0x4, R2 ;  /* 0x000000040b108825 */ /* 0x001fc800078e0002 */
        /* <DEDUP_REMOVED lines=17> */
[----:B------:R-:W2:Y:S04]  /*13d0*/  @!P0 LDG.E R27, desc[UR16][R12.64+0x200] ;  /* 0x000200100c1b8981 */ /* 0x000ea8000c1e1900 */
[----:B------:R-:W2:Y:S01]  /*13e0*/  @!P0 LDG.E.64 R22, desc[UR16][R14.64+0x400] ;  /* 0x000400100e168981 */ /* 0x000ea2000c1e1b00 */
[----:B------:R-:W-:-:S04]  /*13f0*/  IADD3 R26, PT, PT, R11, 0x180, RZ ;  /* 0x000001800b1a7810 */ /* 0x000fc80007ffe0ff */
[----:B------:R-:W-:Y:S01]  /*1400*/  ISETP.GE.AND P1, PT, R26, UR8, PT ;  /* 0x000000081a007c0c */ /* 0x000fe2000bf26270 */
[----:B--2---:R-:W-:-:S05]  /*1410*/  @!P0 IMAD.WIDE R22, R27, 0x4, R22 ;  /* 0x000000041b168825 */ /* 0x004fca00078e0216 */
[----:B------:R2:W-:Y:S07]  /*1420*/  @!P0 STG.E.64 desc[UR16][R16.64+0x400], R22 ;  /* 0x0004001610008986 */ /* 0x0005ee000c101b10 */
[----:B0-----:R-:W3:Y:S04]  /*1430*/  @!P1 LDG.E R25, desc[UR16][R12.64+0x400] ;  /* 0x000400100c199981 */ /* 0x001ee8000c1e1900 */
[----:B------:R-:W3:Y:S01]  /*1440*/  @!P1 LDG.E.64 R18, desc[UR16][R14.64+0x800] ;  /* 0x000800100e129981 */ /* 0x000ee2000c1e1b00 */
[----:B------:R-:W-:-:S04]  /*1450*/  IADD3 R24, PT, PT, R11, 0x200, RZ ;  /* 0x000002000b187810 */ /* 0x000fc80007ffe0ff */
[----:B------:R-:W-:Y:S01]  /*1460*/  ISETP.GE.AND P0, PT, R24, UR8, PT ;  /* 0x0000000818007c0c */ /* 0x000fe2000bf06270 */
[----:B---3--:R-:W-:-:S05]  /*1470*/  @!P1 IMAD.WIDE R18, R25, 0x4, R18 ;  /* 0x0000000419129825 */ /* 0x008fca00078e0212 */
[----:B------:R0:W-:Y:S07]  /*1480*/  @!P1 STG.E.64 desc[UR16][R16.64+0x800], R18 ;  /* 0x0008001210009986 */ /* 0x0001ee000c101b10 */
[----:B------:R-:W3:Y:S04]  /*1490*/  @!P0 LDG.E R25, desc[UR16][R12.64+0x600] ;  /* 0x000600100c198981 */ /* 0x000ee8000c1e1900 */
[----:B-1----:R-:W3:Y:S01]  /*14a0*/  @!P0 LDG.E.64 R20, desc[UR16][R14.64+0xc00] ;  /* 0x000c00100e148981 */ /* 0x002ee2000c1e1b00 */
[----:B------:R-:W-:-:S04]  /*14b0*/  IADD3 R24, PT, PT, R11, 0x280, RZ ;  /* 0x000002800b187810 */ /* 0x000fc80007ffe0ff */
[----:B------:R-:W-:Y:S01]  /*14c0*/  ISETP.GE.AND P1, PT, R24, UR8, PT ;  /* 0x0000000818007c0c */ /* 0x000fe2000bf26270 */
[----:B------:R-:W-:Y:S02]  /*14d0*/  VIADD R24, R11, 0x300 ;  /* 0x000003000b187836 */ /* 0x000fe40000000000 */
[----:B---3--:R-:W-:-:S05]  /*14e0*/  @!P0 IMAD.WIDE R20, R25, 0x4, R20 ;  /* 0x0000000419148825 */ /* 0x008fca00078e0214 */
[----:B------:R1:W-:Y:S05]  /*14f0*/  @!P0 STG.E.64 desc[UR16][R16.64+0xc00], R20 ;  /* 0x000c001410008986 */ /* 0x0003ea000c101b10 */
[----:B------:R-:W3:Y:S04]  /*1500*/  @!P1 LDG.E R25, desc[UR16][R12.64+0x800] ;  /* 0x000800100c199981 */ /* 0x000ee8000c1e1900 */
[----:B--2---:R-:W3:Y:S01]  /*1510*/  @!P1 LDG.E.64 R22, desc[UR16][R14.64+0x1000] ;  /* 0x001000100e169981 */ /* 0x004ee2000c1e1b00 */
[----:B------:R-:W-:Y:S01]  /*1520*/  ISETP.GE.AND P0, PT, R24, UR8, PT ;  /* 0x0000000818007c0c */ /* 0x000fe2000bf06270 */
[----:B---3--:R-:W-:-:S05]  /*1530*/  @!P1 IMAD.WIDE R22, R25, 0x4, R22 ;  /* 0x0000000419169825 */ /* 0x008fca00078e0216 */
[----:B------:R1:W-:Y:S07]  /*1540*/  @!P1 STG.E.64 desc[UR16][R16.64+0x1000], R22 ;  /* 0x0010001610009986 */ /* 0x0003ee000c101b10 */
[----:B------:R-:W2:Y:S04]  /*1550*/  @!P0 LDG.E R25, desc[UR16][R12.64+0xa00] ;  /* 0x000a00100c198981 */ /* 0x000ea8000c1e1900 */
[----:B0-----:R-:W2:Y:S01]  /*1560*/  @!P0 LDG.E.64 R18, desc[UR16][R14.64+0x1400] ;  /* 0x001400100e128981 */ /* 0x001ea2000c1e1b00 */
[----:B------:R-:W-:Y:S01]  /*1570*/  IADD3 R11, PT, PT, R11, 0x380, RZ ;  /* 0x000003800b0b7810 */ /* 0x000fe20007ffe0ff */
[----:B------:R-:W-:Y:S01]  /*1580*/  BSSY.RECONVERGENT B0, `(.L_x_318) ;  /* 0x000000b000007945 */ /* 0x000fe20003800200 */
[----:B------:R-:W-:-:S04]  /*1590*/  IADD3 R8, PT, PT, R8, 0x8, RZ ;  /* 0x0000000808087810 */ /* 0x000fc80007ffe0ff */
[----:B------:R-:W-:Y:S01]  /*15a0*/  ISETP.NE.AND P1, PT, R8, R9, PT ;  /* 0x000000090800720c */ /* 0x000fe20003f25270 */
[----:B--2---:R-:W-:-:S05]  /*15b0*/  @!P0 IMAD.WIDE R18, R25, 0x4, R18 ;  /* 0x0000000419128825 */ /* 0x004fca00078e0212 */
[----:B------:R1:W-:Y:S01]  /*15c0*/  @!P0 STG.E.64 desc[UR16][R16.64+0x1400], R18 ;  /* 0x0014001210008986 */ /* 0x0003e2000c101b10 */
[----:B------:R-:W-:-:S13]  /*15d0*/  ISETP.GE.AND P0, PT, R11, UR8, PT ;  /* 0x000000080b007c0c */ /* 0x000fda000bf06270 */
[----:B-1----:R-:W-:Y:S05]  /*15e0*/  @P0 BRA `(.L_x_319) ;  /* 0x0000000000100947 */ /* 0x002fea0003800000 */
[----:B------:R-:W2:Y:S04]  /*15f0*/  LDG.E R19, desc[UR16][R12.64+0xc00] ;  /* 0x000c00100c137981 */ /* 0x000ea8000c1e1900 */
[----:B------:R-:W2:Y:S02]  /*1600*/  LDG.E.64 R14, desc[UR16][R14.64+0x1800] ;  /* 0x001800100e0e7981 */ /* 0x000ea4000c1e1b00 */
[----:B--2---:R-:W-:-:S05]  /*1610*/  IMAD.WIDE R18, R19, 0x4, R14 ;  /* 0x0000000413127825 */ /* 0x004fca00078e020e */
[----:B------:R0:W-:Y:S02]  /*1620*/  STG.E.64 desc[UR16][R16.64+0x1800], R18 ;  /* 0x0018001210007986 */ /* 0x0001e4000c101b10 */
.L_x_319:
[----:B------:R-:W-:Y:S05]  /*1630*/  BSYNC.RECONVERGENT B0 ;  /* 0x0000000000007941 */ /* 0x000fea0003800200 */
.L_x_318:
[----:B------:R-:W-:Y:S05]  /*1640*/  @P1 BRA `(.L_x_320) ;  /* 0xfffffffc00101947 */ /* 0x000fea000383ffff */
.L_x_317:
[----:B------:R-:W-:-:S13]  /*1650*/  ISETP.NE.AND P0, PT, R10, RZ, PT ;  /* 0x000000ff0a00720c */ /* 0x000fda0003f05270 */
[----:B------:R-:W-:Y:S05]  /*1660*/  @!P0 EXIT ;  /* 0x000000000000894d */ /* 0x000fea0003800000 */
[----:B------:R-:W1:Y:S01]  /*1670*/  LDC R8, c[0x0][0x384] ;  /* 0x0000e100ff087b82 */ /* 0x000e620000000800 */
[----:B------:R-:W-:Y:S02]  /*1680*/  ISETP.GE.U32.AND P1, PT, R10, 0x4, PT ;  /* 0x000000040a00780c */ /* 0x000fe40003f26070 */
[----:B-1----:R-:W-:-:S04]  /*1690*/  LOP3.LUT R24, R8, 0x3, RZ, 0xc0, !PT ;  /* 0x0000000308187812 */ /* 0x002fc800078ec0ff */
[----:B------:R-:W-:-:S07]  /*16a0*/  ISETP.NE.AND P0, PT, R24, RZ, PT ;  /* 0x000000ff1800720c */ /* 0x000fce0003f05270 */
[----:B------:R-:W-:Y:S06]  /*16b0*/  @!P1 BRA `(.L_x_321) ;  /* 0x0000000000949947 */ /* 0x000fec0003800000 */
[----:B------:R-:W-:-:S04]  /*16c0*/  LEA R11, R9, R0, 0x7 ;  /* 0x00000000090b7211 */ /* 0x000fc800078e38ff */
[----:B------:R-:W-:-:S13]  /*16d0*/  ISETP.GE.AND P1, PT, R11, UR8, PT ;  /* 0x000000080b007c0c */ /* 0x000fda000bf26270 */
[----:B------:R-:W-:-:S04]  /*16e0*/  @!P1 IMAD.WIDE R14, R11, 0x4, R2 ;  /* 0x000000040b0e9825 */ /* 0x000fc800078e0202 */
[C---:B0-----:R-:W-:Y:S02]  /*16f0*/  @!P1 IMAD.WIDE R16, R11.reuse, 0x8, R4 ;  /* 0x000000080b109825 */ /* 0x041fe400078e0204 */
[----:B------:R-:W2:Y:S04]  /*1700*/  @!P1 LDG.E R15, desc[UR16][R14.64] ;  /* 0x000000100e0f9981 */ /* 0x000ea8000c1e1900 */
[----:B------:R-:W2:Y:S01]  /*1710*/  @!P1 LDG.E.64 R16, desc[UR16][R16.64] ;  /* 0x0000001010109981 */ /* 0x000ea2000c1e1b00 */
[C---:B------:R-:W-:Y:S01]  /*1720*/  IADD3 R25, PT, PT, R11.reuse, 0x80, RZ ;  /* 0x000000800b197810 */ /* 0x040fe20007ffe0ff */
        /* <DEDUP_REMOVED lines=17> */
[----:B------:R-:W-:Y:S02]  /*1840*/  VIADD R25, R11, 0x180 ;  /* 0x000001800b197836 */ /* 0x000fe40000000000 */
[----:B0-----:R-:W-:-:S03]  /*1850*/  @!P1 IMAD.WIDE R12, R10, 0x8, R6 ;  /* 0x000000080a0c9825 */ /* 0x001fc600078e0206 */
[----:B------:R-:W-:-:S13]  /*1860*/  ISETP.GE.AND P2, PT, R25, UR8, PT ;  /* 0x0000000819007c0c */ /* 0x000fda000bf46270 */
[----:B------:R-:W-:-:S04]  /*1870*/  @!P2 IMAD.WIDE R18, R25, 0x4, R2 ;  /* 0x000000041912a825 */ /* 0x000fc800078e0202 */
[----:B------:R-:W-:-:S04]  /*1880*/  @!P2 IMAD.WIDE R20, R25, 0x8, R4 ;  /* 0x000000081914a825 */ /* 0x000fc800078e0204 */
[----:B--2---:R-:W-:-:S05]  /*1890*/  @!P1 IMAD.WIDE R10, R27, 0x4, R28 ;  /* 0x000000041b0a9825 */ /* 0x004fca00078e021c */
[----:B------:R2:W-:Y:S04]  /*18a0*/  @!P1 STG.E.64 desc[UR16][R12.64], R10 ;  /* 0x0000000a0c009986 */ /* 0x0005e8000c101b10 */
[----:B------:R-:W3:Y:S04]  /*18b0*/  @!P2 LDG.E R19, desc[UR16][R18.64] ;  /* 0x000000101213a981 */ /* 0x000ee8000c1e1900 */
[----:B------:R-:W3:Y:S01]  /*18c0*/  @!P2 LDG.E.64 R20, desc[UR16][R20.64] ;  /* 0x000000101414a981 */ /* 0x000ee2000c1e1b00 */
[----:B-1----:R-:W-:Y:S01]  /*18d0*/  @!P2 IMAD.WIDE R16, R25, 0x8, R6 ;  /* 0x000000081910a825 */ /* 0x002fe200078e0206 */
[----:B------:R-:W-:-:S03]  /*18e0*/  IADD3 R9, PT, PT, R9, 0x4, RZ ;  /* 0x0000000409097810 */ /* 0x000fc60007ffe0ff */
[----:B---3--:R-:W-:-:S05]  /*18f0*/  @!P2 IMAD.WIDE R14, R19, 0x4, R20 ;  /* 0x00000004130ea825 */ /* 0x008fca00078e0214 */
[----:B------:R2:W-:Y:S02]  /*1900*/  @!P2 STG.E.64 desc[UR16][R16.64], R14 ;  /* 0x0000000e1000a986 */ /* 0x0005e4000c101b10 */
.L_x_321:
[----:B------:R-:W-:Y:S05]  /*1910*/  @!P0 EXIT ;  /* 0x000000000000894d */ /* 0x000fea0003800000 */
[----:B------:R-:W-:Y:S02]  /*1920*/  ISETP.NE.AND P0, PT, R24, 0x1, PT ;  /* 0x000000011800780c */ /* 0x000fe40003f05270 */
[----:B------:R-:W-:-:S04]  /*1930*/  LOP3.LUT R8, R8, 0x1, RZ, 0xc0, !PT ;  /* 0x0000000108087812 */ /* 0x000fc800078ec0ff */
[----:B------:R-:W-:-:S07]  /*1940*/  ISETP.NE.U32.AND P2, PT, R8, 0x1, PT ;  /* 0x000000010800780c */ /* 0x000fce0003f45070 */
[----:B------:R-:W-:Y:S06]  /*1950*/  @!P0 BRA `(.L_x_322) ;  /* 0x00000000004c8947 */ /* 0x000fec0003800000 */
[----:B0-2---:R-:W-:-:S04]  /*1960*/  LEA R17, R9, R0, 0x7 ;  /* 0x0000000009117211 */ /* 0x005fc800078e38ff */
[----:B------:R-:W-:-:S13]  /*1970*/  ISETP.GE.AND P0, PT, R17, UR8, PT ;  /* 0x0000000811007c0c */ /* 0x000fda000bf06270 */
[----:B------:R-:W-:-:S04]  /*1980*/  @!P0 IMAD.WIDE R10, R17, 0x4, R2 ;  /* 0x00000004110a8825 */ /* 0x000fc800078e0202 */
[C---:B------:R-:W-:Y:S02]  /*1990*/  @!P0 IMAD.WIDE R12, R17.reuse, 0x8, R4 ;  /* 0x00000008110c8825 */ /* 0x040fe400078e0204 */
        /* <DEDUP_REMOVED lines=15> */
.L_x_322:
[----:B------:R-:W-:Y:S05]  /*1a90*/  @P2 EXIT ;  /* 0x000000000000294d */ /* 0x000fea0003800000 */
[----:B------:R-:W-:-:S04]  /*1aa0*/  LEA R9, R9, R0, 0x7 ;  /* 0x0000000009097211 */ /* 0x000fc800078e38ff */
[----:B------:R-:W-:-:S13]  /*1ab0*/  ISETP.GE.AND P0, PT, R9, UR8, PT ;  /* 0x0000000809007c0c */ /* 0x000fda000bf06270 */
[----:B------:R-:W-:Y:S05]  /*1ac0*/  @P0 EXIT ;  /* 0x000000000000094d */ /* 0x000fea0003800000 */
[----:B------:R-:W-:-:S04]  /*1ad0*/  IMAD.WIDE R2, R9, 0x4, R2 ;  /* 0x0000000409027825 */ /* 0x000fc800078e0202 */
[C---:B------:R-:W-:Y:S02]  /*1ae0*/  IMAD.WIDE R4, R9.reuse, 0x8, R4 ;  /* 0x0000000809047825 */ /* 0x040fe400078e0204 */
[----:B------:R-:W3:Y:S04]  /*1af0*/  LDG.E R3, desc[UR16][R2.64] ;  /* 0x0000001002037981 */ /* 0x000ee8000c1e1900 */
[----:B------:R-:W3:Y:S01]  /*1b00*/  LDG.E.64 R4, desc[UR16][R4.64] ;  /* 0x0000001004047981 */ /* 0x000ee2000c1e1b00 */
[----:B------:R-:W-:-:S04]  /*1b10*/  IMAD.WIDE R8, R9, 0x8, R6 ;  /* 0x0000000809087825 */ /* 0x000fc800078e0206 */
[----:B---3--:R-:W-:-:S05]  /*1b20*/  IMAD.WIDE R6, R3, 0x4, R4 ;  /* 0x0000000403067825 */ /* 0x008fca00078e0204 */
[----:B------:R-:W-:Y:S01]  /*1b30*/  STG.E.64 desc[UR16][R8.64], R6 ;  /* 0x0000000608007986 */ /* 0x000fe2000c101b10 */
[----:B------:R-:W-:Y:S05]  /*1b40*/  EXIT ;  /* 0x000000000000794d */ /* 0x000fea0003800000 */
.L_x_323:
        /* <DEDUP_REMOVED lines=11> */
.L_x_365:


//--------------------- .text._ZN3cub18CUB_300001_SM_10006detail8for_each13static_kernelINS2_12policy_hub_t12policy_500_tElN6thrust24THRUST_300001_SM_1000_NS8cuda_cub20__uninitialized_copy7functorINS7_6detail15normal_iteratorINS7_10device_ptrIPfEEEENS7_7pointerISE_NS8_3tagENS7_11use_defaultESJ_EEEEEEvT0_T1_ --------------------------
	.section	.text._ZN3cub18CUB_300001_SM_10006detail8for_each13static_kernelINS2_12policy_hub_t12policy_500_tElN6thrust24THRUST_300001_SM_1000_NS8cuda_cub20__uninitialized_copy7functorINS7_6detail15normal_iteratorINS7_10device_ptrIPfEEEENS7_7pointerISE_NS8_3tagENS7_11use_defaultESJ_EEEEEEvT0_T1_,"ax",@progbits
	.align	128
        .global         _ZN3cub18CUB_300001_SM_10006detail8for_each13static_kernelINS2_12policy_hub_t12policy_500_tElN6thrust24THRUST_300001_SM_1000_NS8cuda_cub20__uninitialized_copy7functorINS7_6detail15normal_iteratorINS7_10device_ptrIPfEEEENS7_7pointerISE_NS8_3tagENS7_11use_defaultESJ_EEEEEEvT0_T1_
        .type           _ZN3cub18CUB_300001_SM_10006detail8for_each13static_kernelINS2_12policy_hub_t12policy_500_tElN6thrust24THRUST_300001_SM_1000_NS8cuda_cub20__uninitialized_copy7functorINS7_6detail15normal_iteratorINS7_10device_ptrIPfEEEENS7_7pointerISE_NS8_3tagENS7_11use_defaultESJ_EEEEEEvT0_T1_,@function
        .size           _ZN3cub18CUB_300001_SM_10006detail8for_each13static_kernelINS2_12policy_hub_t12policy_500_tElN6thrust24THRUST_300001_SM_1000_NS8cuda_cub20__uninitialized_copy7functorINS7_6detail15normal_iteratorINS7_10device_ptrIPfEEEENS7_7pointerISE_NS8_3tagENS7_11use_defaultESJ_EEEEEEvT0_T1_,(.L_x_366 - _ZN3cub18CUB_300001_SM_10006detail8for_each13static_kernelINS2_12policy_hub_t12policy_500_tElN6thrust24THRUST_300001_SM_1000_NS8cuda_cub20__uninitialized_copy7functorINS7_6detail15normal_iteratorINS7_10device_ptrIPfEEEENS7_7pointerISE_NS8_3tagENS7_11use_defaultESJ_EEEEEEvT0_T1_)
        .other          _ZN3cub18CUB_300001_SM_10006detail8for_each13static_kernelINS2_12policy_hub_t12policy_500_tElN6thrust24THRUST_300001_SM_1000_NS8cuda_cub20__uninitialized_copy7functorINS7_6detail15normal_iteratorINS7_10device_ptrIPfEEEENS7_7pointerISE_NS8_3tagENS7_11use_defaultESJ_EEEEEEvT0_T1_,@"STO_CUDA_ENTRY STV_DEFAULT"
_ZN3cub18CUB_300001_SM_10006detail8for_each13static_kernelINS2_12policy_hub_t12policy_500_tElN6thrust24THRUST_300001_SM_1000_NS8cuda_cub20__uninitialized_copy7functorINS7_6detail15normal_iteratorINS7_10device_ptrIPfEEEENS7_7pointerISE_NS8_3tagENS7_11use_defaultESJ_EEEEEEvT0_T1_:
.text._ZN3cub18CUB_300001_SM_10006detail8for_each13static_kernelINS2_12policy_hub_t12policy_500_tElN6thrust24THRUST_300001_SM_1000_NS8cuda_cub20__uninitialized_copy7functorINS7_6detail15normal_iteratorINS7_10device_ptrIPfEEEENS7_7pointerISE_NS8_3tagENS7_11use_defaultESJ_EEEEEEvT0_T1_:
[----:B------:R-:W-:Y:S08]  /*0000*/  LDC R1, c[0x0][0x37c] ;  /* 0x0000df00ff017b82 */ /* 0x000ff00000000800 */
[----:B------:R-:W0:Y:S01]  /*0010*/  S2UR UR4, SR_CTAID.X ;  /* 0x00000000000479c3 */ /* 0x000e220000002500 */
[----:B------:R-:W1:Y:S01]  /*0020*/  LDCU.64 UR6, c[0x0][0x380] ;  /* 0x00007000ff0677ac */ /* 0x000e620008000a00 */
[----:B------:R-:W2:Y:S01]  /*0030*/  LDCU.64 UR8, c[0x0][0x358] ;  /* 0x00006b00ff0877ac */ /* 0x000ea20008000a00 */
[----:B0-----:R-:W-:-:S04]  /*0040*/  UIMAD.WIDE.U32 UR4, UR4, 0x200, URZ ;  /* 0x00000200040478a5 */ /* 0x001fc8000f8e00ff */
[----:B-1----:R-:W-:-:S04]  /*0050*/  UIADD3 UR6, UP0, UPT, -UR4, UR6, URZ ;  /* 0x0000000604067290 */ /* 0x002fc8000ff1e1ff */
[----:B------:R-:W-:Y:S02]  /*0060*/  UIADD3.X UR7, UPT, UPT, ~UR5, UR7, URZ, UP0, !UPT ;  /* 0x0000000705077290 */ /* 0x000fe400087fe5ff */
[----:B------:R-:W-:-:S04]  /*0070*/  UISETP.GE.U32.AND UP0, UPT, UR6, 0x200, UPT ;  /* 0x000002000600788c */ /* 0x000fc8000bf06070 */
[----:B------:R-:W-:-:S09]  /*0080*/  UISETP.GE.AND.EX UP0, UPT, UR7, URZ, UPT, UP0 ;  /* 0x000000ff0700728c */ /* 0x000fd2000bf06300 */
[----:B--2---:R-:W-:Y:S05]  /*0090*/  BRA.U !UP0, `(.L_x_324) ;  /* 0x0000000108407547 */ /* 0x004fea000b800000 */
[----:B------:R-:W0:Y:S01]  /*00a0*/  S2R R0, SR_TID.X ;  /* 0x0000000000007919 */ /* 0x000e220000002100 */
[----:B------:R-:W1:Y:S01]  /*00b0*/  LDCU.64 UR10, c[0x0][0x388] ;  /* 0x00007100ff0a77ac */ /* 0x000e620008000a00 */
[----:B0-----:R-:W-:-:S05]  /*00c0*/  IADD3 R0, P0, PT, R0, UR4, RZ ;  /* 0x0000000400007c10 */ /* 0x001fca000ff1e0ff */
[----:B------:R-:W-:Y:S02]  /*00d0*/  IMAD.X R3, RZ, RZ, UR5, P0 ;  /* 0x00000005ff037e24 */ /* 0x000fe400080e06ff */
[----:B------:R-:W-:-:S03]  /*00e0*/  IMAD.SHL.U32 R4, R0, 0x8, RZ ;  /* 0x0000000800047824 */ /* 0x000fc600078e00ff */
[----:B------:R-:W-:Y:S02]  /*00f0*/  SHF.L.U64.HI R0, R0, 0x3, R3 ;  /* 0x0000000300007819 */ /* 0x000fe40000010203 */
[----:B-1----:R-:W-:-:S04]  /*0100*/  IADD3 R2, P0, PT, R4, UR10, RZ ;  /* 0x0000000a04027c10 */ /* 0x002fc8000ff1e0ff */
[----:B------:R-:W-:Y:S01]  /*0110*/  IADD3.X R3, PT, PT, R0, UR11, RZ, P0, !PT ;  /* 0x0000000b00037c10 */ /* 0x000fe200087fe4ff */
[----:B------:R-:W0:Y:S04]  /*0120*/  LDCU.64 UR10, c[0x0][0x390] ;  /* 0x00007200ff0a77ac */ /* 0x000e280008000a00 */
[----:B------:R-:W2:Y:S01]  /*0130*/  LDG.E.64 R6, desc[UR8][R2.64] ;  /* 0x0000000802067981 */ /* 0x000ea2000c1e1b00 */
[----:B0-----:R-:W-:-:S04]  /*0140*/  IADD3 R4, P0, PT, R4, UR10, RZ ;  /* 0x0000000a04047c10 */ /* 0x001fc8000ff1e0ff */
[----:B------:R-:W-:-:S05]  /*0150*/  IADD3.X R5, PT, PT, R0, UR11, RZ, P0, !PT ;  /* 0x0000000b00057c10 */ /* 0x000fca00087fe4ff */
[----:B--2---:R-:W-:Y:S04]  /*0160*/  STG.E.64 desc[UR8][R4.64], R6 ;  /* 0x0000000604007986 */ /* 0x004fe8000c101b08 */
[----:B------:R-:W2:Y:S04]  /*0170*/  LDG.E.64 R8, desc[UR8][R2.64+0x800] ;  /* 0x0008000802087981 */ /* 0x000ea8000c1e1b00 */
[----:B--2---:R-:W-:Y:S01]  /*0180*/  STG.E.64 desc[UR8][R4.64+0x800], R8 ;  /* 0x0008000804007986 */ /* 0x004fe2000c101b08 */
[----:B------:R-:W-:Y:S05]  /*0190*/  EXIT ;  /* 0x000000000000794d */ /* 0x000fea0003800000 */
.L_x_324:
[----:B------:R-:W0:Y:S01]  /*01a0*/  S2R R0, SR_TID.X ;  /* 0x0000000000007919 */ /* 0x000e220000002100 */
[----:B------:R-:W-:Y:S01]  /*01b0*/  USHF.R.S32.HI UR7, URZ, 0x1f, UR6 ;  /* 0x0000001fff077899 */ /* 0x000fe20008011406 */
[----:B------:R-:W-:Y:S05]  /*01c0*/  BSSY.RECONVERGENT B0, `(.L_x_325) ;  /* 0x0000015000007945 */ /* 0x000fea0003800200 */
[----:B------:R-:W-:Y:S01]  /*01d0*/  IMAD.U32 R3, RZ, RZ, UR7 ;  /* 0x00000007ff037e24 */ /* 0x000fe2000f8e00ff */
[C---:B0-----:R-:W-:Y:S01]  /*01e0*/  ISETP.LT.U32.AND P0, PT, R0.reuse, UR6, PT ;  /* 0x0000000600007c0c */ /* 0x041fe2000bf01070 */
[----:B------:R-:W-:-:S03]  /*01f0*/  VIADD R2, R0, 0x100 ;  /* 0x0000010000027836 */ /* 0x000fc60000000000 */
[----:B------:R-:W-:Y:S02]  /*0200*/  ISETP.GT.AND.EX P0, PT, R3, RZ, PT, P0 ;  /* 0x000000ff0300720c */ /* 0x000fe40003f04300 */
[----:B------:R-:W-:Y:S01]  /*0210*/  ISETP.LT.U32.AND P1, PT, R2, UR6, PT ;  /* 0x0000000602007c0c */ /* 0x000fe2000bf21070 */
[----:B------:R-:W-:-:S05]  /*0220*/  IMAD.U32 R2, RZ, RZ, UR7 ;  /* 0x00000007ff027e24 */ /* 0x000fca000f8e00ff */
[----:B------:R-:W-:-:S05]  /*0230*/  ISETP.GT.AND.EX P1, PT, R2, RZ, PT, P1 ;  /* 0x000000ff0200720c */ /* 0x000fca0003f24310 */
[----:B------:R-:W-:Y:S08]  /*0240*/  @!P0 BRA `(.L_x_326) ;  /* 0x0000000000308947 */ /* 0x000ff00003800000 */
[----:B------:R-:W0:Y:S01]  /*0250*/  LDCU.64 UR10, c[0x0][0x388] ;  /* 0x00007100ff0a77ac */ /* 0x000e220008000a00 */
[----:B------:R-:W-:-:S05]  /*0260*/  IADD3 R2, P0, PT, R0, UR4, RZ ;  /* 0x0000000400027c10 */ /* 0x000fca000ff1e0ff */
[----:B------:R-:W-:Y:S02]  /*0270*/  IMAD.X R3, RZ, RZ, UR5, P0 ;  /* 0x00000005ff037e24 */ /* 0x000fe400080e06ff */
[----:B------:R-:W-:-:S03]  /*0280*/  IMAD.SHL.U32 R4, R2, 0x8, RZ ;  /* 0x0000000802047824 */ /* 0x000fc600078e00ff */
[----:B------:R-:W-:Y:S02]  /*0290*/  SHF.L.U64.HI R5, R2, 0x3, R3 ;  /* 0x0000000302057819 */ /* 0x000fe40000010203 */
[----:B0-----:R-:W-:-:S04]  /*02a0*/  IADD3 R2, P0, PT, R4, UR10, RZ ;  /* 0x0000000a04027c10 */ /* 0x001fc8000ff1e0ff */
[----:B------:R-:W-:Y:S01]  /*02b0*/  IADD3.X R3, PT, PT, R5, UR11, RZ, P0, !PT ;  /* 0x0000000b05037c10 */ /* 0x000fe200087fe4ff */
[----:B------:R-:W0:Y:S05]  /*02c0*/  LDCU.64 UR10, c[0x0][0x390] ;  /* 0x00007200ff0a77ac */ /* 0x000e2a0008000a00 */
[----:B------:R-:W2:Y:S01]  /*02d0*/  LDG.E.64 R2, desc[UR8][R2.64] ;  /* 0x0000000802027981 */ /* 0x000ea2000c1e1b00 */
[----:B0-----:R-:W-:-:S04]  /*02e0*/  IADD3 R4, P0, PT, R4, UR10, RZ ;  /* 0x0000000a04047c10 */ /* 0x001fc8000ff1e0ff */
[----:B------:R-:W-:-:S05]  /*02f0*/  IADD3.X R5, PT, PT, R5, UR11, RZ, P0, !PT ;  /* 0x0000000b05057c10 */ /* 0x000fca00087fe4ff */
[----:B--2---:R0:W-:Y:S04]  /*0300*/  STG.E.64 desc[UR8][R4.64], R2 ;  /* 0x0000000204007986 */ /* 0x0041e8000c101b08 */
.L_x_326:
[----:B------:R-:W-:Y:S05]  /*0310*/  BSYNC.RECONVERGENT B0 ;  /* 0x0000000000007941 */ /* 0x000fea0003800200 */
.L_x_325:
[----:B------:R-:W-:Y:S05]  /*0320*/  @!P1 EXIT ;  /* 0x000000000000994d */ /* 0x000fea0003800000 */
[----:B------:R-:W1:Y:S01]  /*0330*/  LDCU.64 UR6, c[0x0][0x388] ;  /* 0x00007100ff0677ac */ /* 0x000e620008000a00 */
[----:B------:R-:W-:-:S05]  /*0340*/  IADD3 R0, P0, PT, R0, UR4, RZ ;  /* 0x0000000400007c10 */ /* 0x000fca000ff1e0ff */
[----:B0-----:R-:W-:Y:S02]  /*0350*/  IMAD.X R3, RZ, RZ, UR5, P0 ;  /* 0x00000005ff037e24 */ /* 0x001fe400080e06ff */
[----:B------:R-:W-:-:S03]  /*0360*/  IMAD.SHL.U32 R4, R0, 0x8, RZ ;  /* 0x0000000800047824 */ /* 0x000fc600078e00ff */
[----:B------:R-:W-:Y:S02]  /*0370*/  SHF.L.U64.HI R0, R0, 0x3, R3 ;  /* 0x0000000300007819 */ /* 0x000fe40000010203 */
[----:B-1----:R-:W-:-:S04]  /*0380*/  IADD3 R2, P0, PT, R4, UR6, RZ ;  /* 0x0000000604027c10 */ /* 0x002fc8000ff1e0ff */
[----:B------:R-:W-:Y:S01]  /*0390*/  IADD3.X R3, PT, PT, R0, UR7, RZ, P0, !PT ;  /* 0x0000000700037c10 */ /* 0x000fe200087fe4ff */
[----:B------:R-:W0:Y:S05]  /*03a0*/  LDCU.64 UR6, c[0x0][0x390] ;  /* 0x00007200ff0677ac */ /* 0x000e2a0008000a00 */
[----:B------:R-:W2:Y:S01]  /*03b0*/  LDG.E.64 R2, desc[UR8][R2.64+0x800] ;  /* 0x0008000802027981 */ /* 0x000ea2000c1e1b00 */
[----:B0-----:R-:W-:-:S04]  /*03c0*/  IADD3 R4, P0, PT, R4, UR6, RZ ;  /* 0x0000000604047c10 */ /* 0x001fc8000ff1e0ff */
[----:B------:R-:W-:-:S05]  /*03d0*/  IADD3.X R5, PT, PT, R0, UR7, RZ, P0, !PT ;  /* 0x0000000700057c10 */ /* 0x000fca00087fe4ff */
[----:B--2---:R-:W-:Y:S01]  /*03e0*/  STG.E.64 desc[UR8][R4.64+0x800], R2 ;  /* 0x0008000204007986 */ /* 0x004fe2000c101b08 */
[----:B------:R-:W-:Y:S05]  /*03f0*/  EXIT ;  /* 0x000000000000794d */ /* 0x000fea0003800000 */
.L_x_327:
        /* <DEDUP_REMOVED lines=16> */
.L_x_366:


//--------------------- .text._ZN3cub18CUB_300001_SM_10006detail8for_each13static_kernelINS2_12policy_hub_t12policy_500_tElN6thrust24THRUST_300001_SM_1000_NS8cuda_cub6__fill7functorINS7_6detail15normal_iteratorINS7_10device_ptrIPfEEEESE_EEEEvT0_T1_ --------------------------
	.section	.text._ZN3cub18CUB_300001_SM_10006detail8for_each13static_kernelINS2_12policy_hub_t12policy_500_tElN6thrust24THRUST_300001_SM_1000_NS8cuda_cub6__fill7functorINS7_6detail15normal_iteratorINS7_10device_ptrIPfEEEESE_EEEEvT0_T1_,"ax",@progbits
	.align	128
        .global         _ZN3cub18CUB_300001_SM_10006detail8for_each13static_kernelINS2_12policy_hub_t12policy_500_tElN6thrust24THRUST_300001_SM_1000_NS8cuda_cub6__fill7functorINS7_6detail15normal_iteratorINS7_10device_ptrIPfEEEESE_EEEEvT0_T1_
        .type           _ZN3cub18CUB_300001_SM_10006detail8for_each13static_kernelINS2_12policy_hub_t12policy_500_tElN6thrust24THRUST_300001_SM_1000_NS8cuda_cub6__fill7functorINS7_6detail15normal_iteratorINS7_10device_ptrIPfEEEESE_EEEEvT0_T1_,@function
        .size           _ZN3cub18CUB_300001_SM_10006detail8for_each13static_kernelINS2_12policy_hub_t12policy_500_tElN6thrust24THRUST_300001_SM_1000_NS8cuda_cub6__fill7functorINS7_6detail15normal_iteratorINS7_10device_ptrIPfEEEESE_EEEEvT0_T1_,(.L_x_367 - _ZN3cub18CUB_300001_SM_10006detail8for_each13static_kernelINS2_12policy_hub_t12policy_500_tElN6thrust24THRUST_300001_SM_1000_NS8cuda_cub6__fill7functorINS7_6detail15normal_iteratorINS7_10device_ptrIPfEEEESE_EEEEvT0_T1_)
        .other          _ZN3cub18CUB_300001_SM_10006detail8for_each13static_kernelINS2_12policy_hub_t12policy_500_tElN6thrust24THRUST_300001_SM_1000_NS8cuda_cub6__fill7functorINS7_6detail15normal_iteratorINS7_10device_ptrIPfEEEESE_EEEEvT0_T1_,@"STO_CUDA_ENTRY STV_DEFAULT"
_ZN3cub18CUB_300001_SM_10006detail8for_each13static_kernelINS2_12policy_hub_t12policy_500_tElN6thrust24THRUST_300001_SM_1000_NS8cuda_cub6__fill7functorINS7_6detail15normal_iteratorINS7_10device_ptrIPfEEEESE_EEEEvT0_T1_:
.text._ZN3cub18CUB_300001_SM_10006detail8for_each13static_kernelINS2_12policy_hub_t12policy_500_tElN6thrust24THRUST_300001_SM_1000_NS8cuda_cub6__fill7functorINS7_6detail15normal_iteratorINS7_10device_ptrIPfEEEESE_EEEEvT0_T1_:
        /* <DEDUP_REMOVED lines=12> */
[----:B------:R-:W2:Y:S01]  /*00c0*/  LDC.64 R4, c[0x0][0x390] ;  /* 0x0000e400ff047b82 */ /* 0x000ea20000000a00 */
[----:B0-----:R-:W-:-:S05]  /*00d0*/  IADD3 R0, P0, PT, R0, UR4, RZ ;  /* 0x0000000400007c10 */ /* 0x001fca000ff1e0ff */
[----:B------:R-:W-:Y:S01]  /*00e0*/  IMAD.X R3, RZ, RZ, UR5, P0 ;  /* 0x00000005ff037e24 */ /* 0x000fe200080e06ff */
[----:B-1----:R-:W-:-:S04]  /*00f0*/  LEA R2, P0, R0, UR6, 0x3 ;  /* 0x0000000600027c11 */ /* 0x002fc8000f8018ff */
[----:B------:R-:W-:-:S05]  /*0100*/  LEA.HI.X R3, R0, UR7, R3, 0x3, P0 ;  /* 0x0000000700037c11 */ /* 0x000fca00080f1c03 */
[----:B--2---:R-:W-:Y:S04]  /*0110*/  STG.E.64 desc[UR8][R2.64], R4 ;  /* 0x0000000402007986 */ /* 0x004fe8000c101b08 */
[----:B------:R-:W-:Y:S01]  /*0120*/  STG.E.64 desc[UR8][R2.64+0x800], R4 ;  /* 0x0008000402007986 */ /* 0x000fe2000c101b08 */
[----:B------:R-:W-:Y:S05]  /*0130*/  EXIT ;  /* 0x000000000000794d */ /* 0x000fea0003800000 */
.L_x_328:
[----:B------:R-:W0:Y:S01]  /*0140*/  S2R R0, SR_TID.X ;  /* 0x0000000000007919 */ /* 0x000e220000002100 */
[----:B------:R-:W-:Y:S01]  /*0150*/  USHF.R.S32.HI UR7, URZ, 0x1f, UR6 ;  /* 0x0000001fff077899 */ /* 0x000fe20008011406 */
[----:B------:R-:W1:Y:S05]  /*0160*/  LDCU.64 UR10, c[0x0][0x388] ;  /* 0x00007100ff0a77ac */ /* 0x000e6a0008000a00 */
[----:B------:R-:W-:Y:S02]  /*0170*/  IMAD.U32 R2, RZ, RZ, UR7 ;  /* 0x00000007ff027e24 */ /* 0x000fe4000f8e00ff */
[----:B------:R-:W-:Y:S01]  /*0180*/  IMAD.U32 R6, RZ, RZ, UR7 ;  /* 0x00000007ff067e24 */ /* 0x000fe2000f8e00ff */
[----:B0-----:R-:W-:-:S04]  /*0190*/  ISETP.LT.U32.AND P0, PT, R0, UR6, PT ;  /* 0x0000000600007c0c */ /* 0x001fc8000bf01070 */
[----:B------:R-:W-:Y:S01]  /*01a0*/  ISETP.GT.AND.EX P0, PT, R2, RZ, PT, P0 ;  /* 0x000000ff0200720c */ /* 0x000fe20003f04300 */
[C---:B------:R-:W-:Y:S01]  /*01b0*/  VIADD R2, R0.reuse, 0x100 ;  /* 0x0000010000027836 */ /* 0x040fe20000000000 */
[----:B------:R-:W-:-:S04]  /*01c0*/  IADD3 R0, P2, PT, R0, UR4, RZ ;  /* 0x0000000400007c10 */ /* 0x000fc8000ff5e0ff */
[----:B------:R-:W-:Y:S01]  /*01d0*/  ISETP.LT.U32.AND P1, PT, R2, UR6, PT ;  /* 0x0000000602007c0c */ /* 0x000fe2000bf21070 */
[----:B------:R-:W-:Y:S01]  /*01e0*/  IMAD.X R3, RZ, RZ, UR5, P2 ;  /* 0x00000005ff037e24 */ /* 0x000fe200090e06ff */
[----:B-1----:R-:W-:Y:S02]  /*01f0*/  LEA R2, P2, R0, UR10, 0x3 ;  /* 0x0000000a00027c11 */ /* 0x002fe4000f8418ff */
[----:B------:R-:W-:Y:S02]  /*0200*/  ISETP.GT.AND.EX P1, PT, R6, RZ, PT, P1 ;  /* 0x000000ff0600720c */ /* 0x000fe40003f24310 */
[----:B------:R-:W-:Y:S01]  /*0210*/  LEA.HI.X R3, R0, UR11, R3, 0x3, P2 ;  /* 0x0000000b00037c11 */ /* 0x000fe200090f1c03 */
[----:B------:R-:W0:Y:S04]  /*0220*/  @P0 LDC.64 R4, c[0x0][0x390] ;  /* 0x0000e400ff040b82 */ /* 0x000e280000000a00 */
[----:B0-----:R0:W-:Y:S06]  /*0230*/  @P0 STG.E.64 desc[UR8][R2.64], R4 ;  /* 0x0000000402000986 */ /* 0x0011ec000c101b08 */
[----:B------:R-:W-:Y:S05]  /*0240*/  @!P1 EXIT ;  /* 0x000000000000994d */ /* 0x000fea0003800000 */
[----:B0-----:R-:W0:Y:S02]  /*0250*/  LDC.64 R4, c[0x0][0x390] ;  /* 0x0000e400ff047b82 */ /* 0x001e240000000a00 */
[----:B0-----:R-:W-:Y:S01]  /*0260*/  STG.E.64 desc[UR8][R2.64+0x800], R4 ;  /* 0x0008000402007986 */ /* 0x001fe2000c101b08 */
[----:B------:R-:W-:Y:S05]  /*0270*/  EXIT ;  /* 0x000000000000794d */ /* 0x000fea0003800000 */
.L_x_329:
        /* <DEDUP_REMOVED lines=16> */
.L_x_367:


//--------------------- .text._ZN3cub18CUB_300001_SM_10006detail8for_each13static_kernelINS2_12policy_hub_t12policy_500_tEmN6thrust24THRUST_300001_SM_1000_NS8cuda_cub20__uninitialized_fill7functorINS7_10device_ptrIPfEESC_EEEEvT0_T1_ --------------------------
	.section	.text._ZN3cub18CUB_300001_SM_10006detail8for_each13static_kernelINS2_12policy_hub_t12policy_500_tEmN6thrust24THRUST_300001_SM_1000_NS8cuda_cub20__uninitialized_fill7functorINS7_10device_ptrIPfEESC_EEEEvT0_T1_,"ax",@progbits
	.align	128
        .global         _ZN3cub18CUB_300001_SM_10006detail8for_each13static_kernelINS2_12policy_hub_t12policy_500_tEmN6thrust24THRUST_300001_SM_1000_NS8cuda_cub20__uninitialized_fill7functorINS7_10device_ptrIPfEESC_EEEEvT0_T1_
        .type           _ZN3cub18CUB_300001_SM_10006detail8for_each13static_kernelINS2_12policy_hub_t12policy_500_tEmN6thrust24THRUST_300001_SM_1000_NS8cuda_cub20__uninitialized_fill7functorINS7_10device_ptrIPfEESC_EEEEvT0_T1_,@function
        .size           _ZN3cub18CUB_300001_SM_10006detail8for_each13static_kernelINS2_12policy_hub_t12policy_500_tEmN6thrust24THRUST_300001_SM_1000_NS8cuda_cub20__uninitialized_fill7functorINS7_10device_ptrIPfEESC_EEEEvT0_T1_,(.L_x_368 - _ZN3cub18CUB_300001_SM_10006detail8for_each13static_kernelINS2_12policy_hub_t12policy_500_tEmN6thrust24THRUST_300001_SM_1000_NS8cuda_cub20__uninitialized_fill7functorINS7_10device_ptrIPfEESC_EEEEvT0_T1_)
        .other          _ZN3cub18CUB_300001_SM_10006detail8for_each13static_kernelINS2_12policy_hub_t12policy_500_tEmN6thrust24THRUST_300001_SM_1000_NS8cuda_cub20__uninitialized_fill7functorINS7_10device_ptrIPfEESC_EEEEvT0_T1_,@"STO_CUDA_ENTRY STV_DEFAULT"
_ZN3cub18CUB_300001_SM_10006detail8for_each13static_kernelINS2_12policy_hub_t12policy_500_tEmN6thrust24THRUST_300001_SM_1000_NS8cuda_cub20__uninitialized_fill7functorINS7_10device_ptrIPfEESC_EEEEvT0_T1_:
.text._ZN3cub18CUB_300001_SM_10006detail8for_each13static_kernelINS2_12policy_hub_t12policy_500_tEmN6thrust24THRUST_300001_SM_1000_NS8cuda_cub20__uninitialized_fill7functorINS7_10device_ptrIPfEESC_EEEEvT0_T1_:
        /* <DEDUP_REMOVED lines=8> */
[----:B------:R-:W-:-:S09]  /*0080*/  UISETP.GE.U32.AND.EX UP0, UPT, UR7, URZ, UPT, UP0 ;  /* 0x000000ff0700728c */ /* 0x000fd2000bf06100 */
        /* <DEDUP_REMOVED lines=11> */
.L_x_330:
[----:B------:R-:W0:Y:S01]  /*0140*/  S2R R0, SR_TID.X ;  /* 0x0000000000007919 */ /* 0x000e220000002100 */
[----:B------:R-:W-:Y:S01]  /*0150*/  IMAD.U32 R2, RZ, RZ, UR7 ;  /* 0x00000007ff027e24 */ /* 0x000fe2000f8e00ff */
[----:B------:R-:W1:Y:S01]  /*0160*/  LDCU.64 UR10, c[0x0][0x388] ;  /* 0x00007100ff0a77ac */ /* 0x000e620008000a00 */
[----:B------:R-:W-:Y:S01]  /*0170*/  IMAD.U32 R6, RZ, RZ, UR7 ;  /* 0x00000007ff067e24 */ /* 0x000fe2000f8e00ff */
[----:B0-----:R-:W-:-:S04]  /*0180*/  ISETP.LT.U32.AND P0, PT, R0, UR6, PT ;  /* 0x0000000600007c0c */ /* 0x001fc8000bf01070 */
[----:B------:R-:W-:Y:S01]  /*0190*/  ISETP.GT.U32.AND.EX P0, PT, R2, RZ, PT, P0 ;  /* 0x000000ff0200720c */ /* 0x000fe20003f04100 */
[C---:B------:R-:W-:Y:S01]  /*01a0*/  VIADD R2, R0.reuse, 0x100 ;  /* 0x0000010000027836 */ /* 0x040fe20000000000 */
[----:B------:R-:W-:-:S04]  /*01b0*/  IADD3 R0, P2, PT, R0, UR4, RZ ;  /* 0x0000000400007c10 */ /* 0x000fc8000ff5e0ff */
[----:B------:R-:W-:Y:S01]  /*01c0*/  ISETP.LT.U32.AND P1, PT, R2, UR6, PT ;  /* 0x0000000602007c0c */ /* 0x000fe2000bf21070 */
[----:B------:R-:W-:Y:S01]  /*01d0*/  IMAD.X R3, RZ, RZ, UR5, P2 ;  /* 0x00000005ff037e24 */ /* 0x000fe200090e06ff */
[----:B-1----:R-:W-:Y:S02]  /*01e0*/  LEA R2, P2, R0, UR10, 0x3 ;  /* 0x0000000a00027c11 */ /* 0x002fe4000f8418ff */
[----:B------:R-:W-:Y:S02]  /*01f0*/  ISETP.GT.U32.AND.EX P1, PT, R6, RZ, PT, P1 ;  /* 0x000000ff0600720c */ /* 0x000fe40003f24110 */
[----:B------:R-:W-:Y:S01]  /*0200*/  LEA.HI.X R3, R0, UR11, R3, 0x3, P2 ;  /* 0x0000000b00037c11 */ /* 0x000fe200090f1c03 */
[----:B------:R-:W0:Y:S04]  /*0210*/  @P0 LDC.64 R4, c[0x0][0x390] ;  /* 0x0000e400ff040b82 */ /* 0x000e280000000a00 */
[----:B0-----:R0:W-:Y:S06]  /*0220*/  @P0 STG.E.64 desc[UR8][R2.64], R4 ;  /* 0x0000000402000986 */ /* 0x0011ec000c101b08 */
[----:B------:R-:W-:Y:S05]  /*0230*/  @!P1 EXIT ;  /* 0x000000000000994d */ /* 0x000fea0003800000 */
[----:B0-----:R-:W0:Y:S02]  /*0240*/  LDC.64 R4, c[0x0][0x390] ;  /* 0x0000e400ff047b82 */ /* 0x001e240000000a00 */
[----:B0-----:R-:W-:Y:S01]  /*0250*/  STG.E.64 desc[UR8][R2.64+0x800], R4 ;  /* 0x0008000402007986 */ /* 0x001fe2000c101b08 */
[----:B------:R-:W-:Y:S05]  /*0260*/  EXIT ;  /* 0x000000000000794d */ /* 0x000fea0003800000 */
.L_x_331:
        /* <DEDUP_REMOVED lines=9> */
.L_x_368:


//--------------------- .text._ZN3cub18CUB_300001_SM_10006detail8for_each13static_kernelINS2_12policy_hub_t12policy_500_tElN6thrust24THRUST_300001_SM_1000_NS8cuda_cub20__uninitialized_copy7functorINS7_6detail15normal_iteratorINS7_10device_ptrIiEEEENS7_7pointerIiNS8_3tagENS7_11use_defaultESI_EEEEEEvT0_T1_ --------------------------
	.section	.text._ZN3cub18CUB_300001_SM_10006detail8for_each13static_kernelINS2_12policy_hub_t12policy_500_tElN6thrust24THRUST_300001_SM_1000_NS8cuda_cub20__uninitialized_copy7functorINS7_6detail15normal_iteratorINS7_10device_ptrIiEEEENS7_7pointerIiNS8_3tagENS7_11use_defaultESI_EEEEEEvT0_T1_,"ax",@progbits
	.align	128
        .global         _ZN3cub18CUB_300001_SM_10006detail8for_each13static_kernelINS2_12policy_hub_t12policy_500_tElN6thrust24THRUST_300001_SM_1000_NS8cuda_cub20__uninitialized_copy7functorINS7_6detail15normal_iteratorINS7_10device_ptrIiEEEENS7_7pointerIiNS8_3tagENS7_11use_defaultESI_EEEEEEvT0_T1_
        .type           _ZN3cub18CUB_300001_SM_10006detail8for_each13static_kernelINS2_12policy_hub_t12policy_500_tElN6thrust24THRUST_300001_SM_1000_NS8cuda_cub20__uninitialized_copy7functorINS7_6detail15normal_iteratorINS7_10device_ptrIiEEEENS7_7pointerIiNS8_3tagENS7_11use_defaultESI_EEEEEEvT0_T1_,@function
        .size           _ZN3cub18CUB_300001_SM_10006detail8for_each13static_kernelINS2_12policy_hub_t12policy_500_tElN6thrust24THRUST_300001_SM_1000_NS8cuda_cub20__uninitialized_copy7functorINS7_6detail15normal_iteratorINS7_10device_ptrIiEEEENS7_7pointerIiNS8_3tagENS7_11use_defaultESI_EEEEEEvT0_T1_,(.L_x_369 - _ZN3cub18CUB_300001_SM_10006detail8for_each13static_kernelINS2_12policy_hub_t12policy_500_tElN6thrust24THRUST_300001_SM_1000_NS8cuda_cub20__uninitialized_copy7functorINS7_6detail15normal_iteratorINS7_10device_ptrIiEEEENS7_7pointerIiNS8_3tagENS7_11use_defaultESI_EEEEEEvT0_T1_)
        .other          _ZN3cub18CUB_300001_SM_10006detail8for_each13static_kernelINS2_12policy_hub_t12policy_500_tElN6thrust24THRUST_300001_SM_1000_NS8cuda_cub20__uninitialized_copy7functorINS7_6detail15normal_iteratorINS7_10device_ptrIiEEEENS7_7pointerIiNS8_3tagENS7_11use_defaultESI_EEEEEEvT0_T1_,@"STO_CUDA_ENTRY STV_DEFAULT"
_ZN3cub18CUB_300001_SM_10006detail8for_each13static_kernelINS2_12policy_hub_t12policy_500_tElN6thrust24THRUST_300001_SM_1000_NS8cuda_cub20__uninitialized_copy7functorINS7_6detail15normal_iteratorINS7_10device_ptrIiEEEENS7_7pointerIiNS8_3tagENS7_11use_defaultESI_EEEEEEvT0_T1_:
.text._ZN3cub18CUB_300001_SM_10006detail8for_each13static_kernelINS2_12policy_hub_t12policy_500_tElN6thrust24THRUST_300001_SM_1000_NS8cuda_cub20__uninitialized_copy7functorINS7_6detail15normal_iteratorINS7_10device_ptrIiEEEENS7_7pointerIiNS8_3tagENS7_11use_defaultESI_EEEEEEvT0_T1_:
        /* <DEDUP_REMOVED lines=19> */
[----:B------:R-:W2:Y:S01]  /*0130*/  LDG.E R7, desc[UR8][R2.64] ;  /* 0x0000000802077981 */ /* 0x000ea2000c1e1900 */
[----:B0-----:R-:W-:-:S04]  /*0140*/  IADD3 R4, P0, PT, R4, UR10, RZ ;  /* 0x0000000a04047c10 */ /* 0x001fc8000ff1e0ff */
[----:B------:R-:W-:-:S05]  /*0150*/  IADD3.X R5, PT, PT, R0, UR11, RZ, P0, !PT ;  /* 0x0000000b00057c10 */ /* 0x000fca00087fe4ff */
[----:B--2---:R-:W-:Y:S04]  /*0160*/  STG.E desc[UR8][R4.64], R7 ;  /* 0x0000000704007986 */ /* 0x004fe8000c101908 */
[----:B------:R-:W2:Y:S04]  /*0170*/  LDG.E R9, desc[UR8][R2.64+0x400] ;  /* 0x0004000802097981 */ /* 0x000ea8000c1e1900 */
[----:B--2---:R-:W-:Y:S01]  /*0180*/  STG.E desc[UR8][R4.64+0x400], R9 ;  /* 0x0004000904007986 */ /* 0x004fe2000c101908 */
[----:B------:R-:W-:Y:S05]  /*0190*/  EXIT ;  /* 0x000000000000794d */ /* 0x000fea0003800000 */
.L_x_332:
        /* <DEDUP_REMOVED lines=19> */
[----:B------:R-:W2:Y:S01]  /*02d0*/  LDG.E R3, desc[UR8][R2.64] ;  /* 0x0000000802037981 */ /* 0x000ea2000c1e1900 */
[----:B0-----:R-:W-:-:S04]  /*02e0*/  IADD3 R4, P0, PT, R4, UR10, RZ ;  /* 0x0000000a04047c10 */ /* 0x001fc8000ff1e0ff */
[----:B------:R-:W-:-:S05]  /*02f0*/  IADD3.X R5, PT, PT, R5, UR11, RZ, P0, !PT ;  /* 0x0000000b05057c10 */ /* 0x000fca00087fe4ff */
[----:B--2---:R0:W-:Y:S04]  /*0300*/  STG.E desc[UR8][R4.64], R3 ;  /* 0x0000000304007986 */ /* 0x0041e8000c101908 */
.L_x_334:
[----:B------:R-:W-:Y:S05]  /*0310*/  BSYNC.RECONVERGENT B0 ;  /* 0x0000000000007941 */ /* 0x000fea0003800200 */
.L_x_333:
        /* <DEDUP_REMOVED lines=9> */
[----:B------:R-:W2:Y:S01]  /*03b0*/  LDG.E R3, desc[UR8][R2.64+0x400] ;  /* 0x0004000802037981 */ /* 0x000ea2000c1e1900 */
[----:B0-----:R-:W-:-:S04]  /*03c0*/  IADD3 R4, P0, PT, R4, UR6, RZ ;  /* 0x0000000604047c10 */ /* 0x001fc8000ff1e0ff */
[----:B------:R-:W-:-:S05]  /*03d0*/  IADD3.X R5, PT, PT, R0, UR7, RZ, P0, !PT ;  /* 0x0000000700057c10 */ /* 0x000fca00087fe4ff */
[----:B--2---:R-:W-:Y:S01]  /*03e0*/  STG.E desc[UR8][R4.64+0x400], R3 ;  /* 0x0004000304007986 */ /* 0x004fe2000c101908 */
[----:B------:R-:W-:Y:S05]  /*03f0*/  EXIT ;  /* 0x000000000000794d */ /* 0x000fea0003800000 */
.L_x_335:
        /* <DEDUP_REMOVED lines=16> */
.L_x_369:


//--------------------- .text._ZN3cub18CUB_300001_SM_10006detail8for_each13static_kernelINS2_12policy_hub_t12policy_500_tElN6thrust24THRUST_300001_SM_1000_NS8cuda_cub10__tabulate7functorINS7_6detail15normal_iteratorINS7_10device_ptrIiEEEENS7_6system6detail7generic6detail22compute_sequence_valueIivEElEEEEvT0_T1_ --------------------------
	.section	.text._ZN3cub18CUB_300001_SM_10006detail8for_each13static_kernelINS2_12policy_hub_t12policy_500_tElN6thrust24THRUST_300001_SM_1000_NS8cuda_cub10__tabulate7functorINS7_6detail15normal_iteratorINS7_10device_ptrIiEEEENS7_6system6detail7generic6detail22compute_sequence_valueIivEElEEEEvT0_T1_,"ax",@progbits
	.align	128
        .global         _ZN3cub18CUB_300001_SM_10006detail8for_each13static_kernelINS2_12policy_hub_t12policy_500_tElN6thrust24THRUST_300001_SM_1000_NS8cuda_cub10__tabulate7functorINS7_6detail15normal_iteratorINS7_10device_ptrIiEEEENS7_6system6detail7generic6detail22compute_sequence_valueIivEElEEEEvT0_T1_
        .type           _ZN3cub18CUB_300001_SM_10006detail8for_each13static_kernelINS2_12policy_hub_t12policy_500_tElN6thrust24THRUST_300001_SM_1000_NS8cuda_cub10__tabulate7functorINS7_6detail15normal_iteratorINS7_10device_ptrIiEEEENS7_6system6detail7generic6detail22compute_sequence_valueIivEElEEEEvT0_T1_,@function
        .size           _ZN3cub18CUB_300001_SM_10006detail8for_each13static_kernelINS2_12policy_hub_t12policy_500_tElN6thrust24THRUST_300001_SM_1000_NS8cuda_cub10__tabulate7functorINS7_6detail15normal_iteratorINS7_10device_ptrIiEEEENS7_6system6detail7generic6detail22compute_sequence_valueIivEElEEEEvT0_T1_,(.L_x_370 - _ZN3cub18CUB_300001_SM_10006detail8for_each13static_kernelINS2_12policy_hub_t12policy_500_tElN6thrust24THRUST_300001_SM_1000_NS8cuda_cub10__tabulate7functorINS7_6detail15normal_iteratorINS7_10device_ptrIiEEEENS7_6system6detail7generic6detail22compute_sequence_valueIivEElEEEEvT0_T1_)
        .other          _ZN3cub18CUB_300001_SM_10006detail8for_each13static_kernelINS2_12policy_hub_t12policy_500_tElN6thrust24THRUST_300001_SM_1000_NS8cuda_cub10__tabulate7functorINS7_6detail15normal_iteratorINS7_10device_ptrIiEEEENS7_6system6detail7generic6detail22compute_sequence_valueIivEElEEEEvT0_T1_,@"STO_CUDA_ENTRY STV_DEFAULT"
_ZN3cub18CUB_300001_SM_10006detail8for_each13static_kernelINS2_12policy_hub_t12policy_500_tElN6thrust24THRUST_300001_SM_1000_NS8cuda_cub10__tabulate7functorINS7_6detail15normal_iteratorINS7_10device_ptrIiEEEENS7_6system6detail7generic6detail22compute_sequence_valueIivEElEEEEvT0_T1_:
.text._ZN3cub18CUB_300001_SM_10006detail8for_each13static_kernelINS2_12policy_hub_t12policy_500_tElN6thrust24THRUST_300001_SM_1000_NS8cuda_cub10__tabulate7functorINS7_6detail15normal_iteratorINS7_10device_ptrIiEEEENS7_6system6detail7generic6detail22compute_sequence_valueIivEElEEEEvT0_T1_:
        /* <DEDUP_REMOVED lines=11> */
[----:B------:R-:W1:Y:S01]  /*00b0*/  LDC.64 R6, c[0x0][0x390] ;  /* 0x0000e400ff067b82 */ /* 0x000e620000000a00 */
[----:B------:R-:W2:Y:S01]  /*00c0*/  LDCU.64 UR10, c[0x0][0x388] ;  /* 0x00007100ff0a77ac */ /* 0x000ea20008000a00 */
[----:B0-----:R-:W-:-:S05]  /*00d0*/  IADD3 R5, P0, PT, R0, UR4, RZ ;  /* 0x0000000400057c10 */ /* 0x001fca000ff1e0ff */
[----:B------:R-:W-:Y:S01]  /*00e0*/  IMAD.X R4, RZ, RZ, UR5, P0 ;  /* 0x00000005ff047e24 */ /* 0x000fe200080e06ff */
[C---:B--2---:R-:W-:Y:S01]  /*00f0*/  LEA R2, P0, R5.reuse, UR10, 0x2 ;  /* 0x0000000a05027c11 */ /* 0x044fe2000f8010ff */
[----:B------:R-:W-:-:S03]  /*0100*/  VIADD R0, R5, 0x100 ;  /* 0x0000010005007836 */ /* 0x000fc60000000000 */
[C---:B------:R-:W-:Y:S01]  /*0110*/  LEA.HI.X R3, R5.reuse, UR11, R4, 0x2, P0 ;  /* 0x0000000b05037c11 */ /* 0x040fe200080f1404 */
[-CC-:B-1----:R-:W-:Y:S02]  /*0120*/  IMAD R5, R5, R7.reuse, R6.reuse ;  /* 0x0000000705057224 */ /* 0x182fe400078e0206 */
[----:B------:R-:W-:-:S03]  /*0130*/  IMAD R7, R0, R7, R6 ;  /* 0x0000000700077224 */ /* 0x000fc600078e0206 */
[----:B------:R-:W-:Y:S04]  /*0140*/  STG.E desc[UR8][R2.64], R5 ;  /* 0x0000000502007986 */ /* 0x000fe8000c101908 */
[----:B------:R-:W-:Y:S01]  /*0150*/  STG.E desc[UR8][R2.64+0x400], R7 ;  /* 0x0004000702007986 */ /* 0x000fe2000c101908 */
[----:B------:R-:W-:Y:S05]  /*0160*/  EXIT ;  /* 0x000000000000794d */ /* 0x000fea0003800000 */
.L_x_336:
[----:B------:R-:W0:Y:S01]  /*0170*/  S2R R2, SR_TID.X ;  /* 0x0000000000027919 */ /* 0x000e220000002100 */
[----:B------:R-:W-:Y:S01]  /*0180*/  USHF.R.S32.HI UR7, URZ, 0x1f, UR6 ;  /* 0x0000001fff077899 */ /* 0x000fe20008011406 */
[----:B------:R-:W-:Y:S05]  /*0190*/  BSSY.RECONVERGENT B0, `(.L_x_337) ;  /* 0x0000011000007945 */ /* 0x000fea0003800200 */
[----:B------:R-:W-:Y:S02]  /*01a0*/  IMAD.U32 R3, RZ, RZ, UR7 ;  /* 0x00000007ff037e24 */ /* 0x000fe4000f8e00ff */
[----:B------:R-:W-:Y:S01]  /*01b0*/  IMAD.U32 R4, RZ, RZ, UR7 ;  /* 0x00000007ff047e24 */ /* 0x000fe2000f8e00ff */
[C---:B0-----:R-:W-:Y:S01]  /*01c0*/  ISETP.LT.U32.AND P0, PT, R2.reuse, UR6, PT ;  /* 0x0000000602007c0c */ /* 0x041fe2000bf01070 */
[----:B------:R-:W-:-:S03]  /*01d0*/  VIADD R0, R2, 0x100 ;  /* 0x0000010002007836 */ /* 0x000fc60000000000 */
[----:B------:R-:W-:Y:S02]  /*01e0*/  ISETP.GT.AND.EX P0, PT, R3, RZ, PT, P0 ;  /* 0x000000ff0300720c */ /* 0x000fe40003f04300 */
[----:B------:R-:W-:-:S04]  /*01f0*/  ISETP.LT.U32.AND P1, PT, R0, UR6, PT ;  /* 0x0000000600007c0c */ /* 0x000fc8000bf21070 */
[----:B------:R-:W-:-:S07]  /*0200*/  ISETP.GT.AND.EX P1, PT, R4, RZ, PT, P1 ;  /* 0x000000ff0400720c */ /* 0x000fce0003f24310 */
[----:B------:R-:W-:Y:S06]  /*0210*/  @!P0 BRA `(.L_x_338) ;  /* 0x0000000000208947 */ /* 0x000fec0003800000 */
[----:B------:R-:W0:Y:S01]  /*0220*/  LDC.64 R6, c[0x0][0x390] ;  /* 0x0000e400ff067b82 */ /* 0x000e220000000a00 */
[----:B------:R-:W1:Y:S01]  /*0230*/  LDCU.64 UR10, c[0x0][0x388] ;  /* 0x00007100ff0a77ac */ /* 0x000e620008000a00 */
[----:B------:R-:W-:-:S05]  /*0240*/  IADD3 R4, P0, PT, R2, UR4, RZ ;  /* 0x0000000402047c10 */ /* 0x000fca000ff1e0ff */
[----:B------:R-:W-:Y:S01]  /*0250*/  IMAD.X R3, RZ, RZ, UR5, P0 ;  /* 0x00000005ff037e24 */ /* 0x000fe200080e06ff */
[----:B-1----:R-:W-:-:S04]  /*0260*/  LEA R2, P0, R4, UR10, 0x2 ;  /* 0x0000000a04027c11 */ /* 0x002fc8000f8010ff */
[C---:B------:R-:W-:Y:S01]  /*0270*/  LEA.HI.X R3, R4.reuse, UR11, R3, 0x2, P0 ;  /* 0x0000000b04037c11 */ /* 0x040fe200080f1403 */
[----:B0-----:R-:W-:-:S05]  /*0280*/  IMAD R7, R4, R7, R6 ;  /* 0x0000000704077224 */ /* 0x001fca00078e0206 */
[----:B------:R0:W-:Y:S03]  /*0290*/  STG.E desc[UR8][R2.64], R7 ;  /* 0x0000000702007986 */ /* 0x0001e6000c101908 */
.L_x_338:
[----:B------:R-:W-:Y:S05]  /*02a0*/  BSYNC.RECONVERGENT B0 ;  /* 0x0000000000007941 */ /* 0x000fea0003800200 */
.L_x_337:
[----:B------:R-:W-:Y:S05]  /*02b0*/  @!P1 EXIT ;  /* 0x000000000000994d */ /* 0x000fea0003800000 */
[----:B------:R-:W1:Y:S01]  /*02c0*/  LDC.64 R4, c[0x0][0x390] ;  /* 0x0000e400ff047b82 */ /* 0x000e620000000a00 */
[----:B------:R-:W2:Y:S01]  /*02d0*/  LDCU.64 UR6, c[0x0][0x388] ;  /* 0x00007100ff0677ac */ /* 0x000ea20008000a00 */
[----:B------:R-:W-:-:S05]  /*02e0*/  IADD3 R0, P0, PT, R0, UR4, RZ ;  /* 0x0000000400007c10 */ /* 0x000fca000ff1e0ff */
[----:B0-----:R-:W-:Y:S01]  /*02f0*/  IMAD.X R3, RZ, RZ, UR5, P0 ;  /* 0x00000005ff037e24 */ /* 0x001fe200080e06ff */
[----:B--2---:R-:W-:-:S04]  /*0300*/  LEA R2, P0, R0, UR6, 0x2 ;  /* 0x0000000600027c11 */ /* 0x004fc8000f8010ff */
[C---:B------:R-:W-:Y:S01]  /*0310*/  LEA.HI.X R3, R0.reuse, UR7, R3, 0x2, P0 ;  /* 0x0000000700037c11 */ /* 0x040fe200080f1403 */
[----:B-1----:R-:W-:-:S05]  /*0320*/  IMAD R5, R0, R5, R4 ;  /* 0x0000000500057224 */ /* 0x002fca00078e0204 */
[----:B------:R-:W-:Y:S01]  /*0330*/  STG.E desc[UR8][R2.64], R5 ;  /* 0x0000000502007986 */ /* 0x000fe2000c101908 */
[----:B------:R-:W-:Y:S05]  /*0340*/  EXIT ;  /* 0x000000000000794d */ /* 0x000fea0003800000 */
.L_x_339:
        /* <DEDUP_REMOVED lines=11> */
.L_x_370:


//--------------------- .text._ZN3cub18CUB_300001_SM_10006detail8for_each13static_kernelINS2_12policy_hub_t12policy_500_tEmN6thrust24THRUST_300001_SM_1000_NS8cuda_cub20__uninitialized_fill7functorINS7_10device_ptrIiEEiEEEEvT0_T1_ --------------------------
	.section	.text._ZN3cub18CUB_300001_SM_10006detail8for_each13static_kernelINS2_12policy_hub_t12policy_500_tEmN6thrust24THRUST_300001_SM_1000_NS8cuda_cub20__uninitialized_fill7functorINS7_10device_ptrIiEEiEEEEvT0_T1_,"ax",@progbits
	.align	128
        .global         _ZN3cub18CUB_300001_SM_10006detail8for_each13static_kernelINS2_12policy_hub_t12policy_500_tEmN6thrust24THRUST_300001_SM_1000_NS8cuda_cub20__uninitialized_fill7functorINS7_10device_ptrIiEEiEEEEvT0_T1_
        .type           _ZN3cub18CUB_300001_SM_10006detail8for_each13static_kernelINS2_12policy_hub_t12policy_500_tEmN6thrust24THRUST_300001_SM_1000_NS8cuda_cub20__uninitialized_fill7functorINS7_10device_ptrIiEEiEEEEvT0_T1_,@function
        .size           _ZN3cub18CUB_300001_SM_10006detail8for_each13static_kernelINS2_12policy_hub_t12policy_500_tEmN6thrust24THRUST_300001_SM_1000_NS8cuda_cub20__uninitialized_fill7functorINS7_10device_ptrIiEEiEEEEvT0_T1_,(.L_x_371 - _ZN3cub18CUB_300001_SM_10006detail8for_each13static_kernelINS2_12policy_hub_t12policy_500_tEmN6thrust24THRUST_300001_SM_1000_NS8cuda_cub20__uninitialized_fill7functorINS7_10device_ptrIiEEiEEEEvT0_T1_)
        .other          _ZN3cub18CUB_300001_SM_10006detail8for_each13static_kernelINS2_12policy_hub_t12policy_500_tEmN6thrust24THRUST_300001_SM_1000_NS8cuda_cub20__uninitialized_fill7functorINS7_10device_ptrIiEEiEEEEvT0_T1_,@"STO_CUDA_ENTRY STV_DEFAULT"
_ZN3cub18CUB_300001_SM_10006detail8for_each13static_kernelINS2_12policy_hub_t12policy_500_tEmN6thrust24THRUST_300001_SM_1000_NS8cuda_cub20__uninitialized_fill7functorINS7_10device_ptrIiEEiEEEEvT0_T1_:
.text._ZN3cub18CUB_300001_SM_10006detail8for_each13static_kernelINS2_12policy_hub_t12policy_500_tEmN6thrust24THRUST_300001_SM_1000_NS8cuda_cub20__uninitialized_fill7functorINS7_10device_ptrIiEEiEEEEvT0_T1_:
        /* <DEDUP_REMOVED lines=12> */
[----:B------:R-:W2:Y:S01]  /*00c0*/  LDC R5, c[0x0][0x390] ;  /* 0x0000e400ff057b82 */ /* 0x000ea20000000800 */
[----:B0-----:R-:W-:-:S05]  /*00d0*/  IADD3 R0, P0, PT, R0, UR4, RZ ;  /* 0x0000000400007c10 */ /* 0x001fca000ff1e0ff */
[----:B------:R-:W-:Y:S01]  /*00e0*/  IMAD.X R3, RZ, RZ, UR5, P0 ;  /* 0x00000005ff037e24 */ /* 0x000fe200080e06ff */
[----:B-1----:R-:W-:-:S04]  /*00f0*/  LEA R2, P0, R0, UR6, 0x2 ;  /* 0x0000000600027c11 */ /* 0x002fc8000f8010ff */
[----:B------:R-:W-:-:S05]  /*0100*/  LEA.HI.X R3, R0, UR7, R3, 0x2, P0 ;  /* 0x0000000700037c11 */ /* 0x000fca00080f1403 */
[----:B--2---:R-:W-:Y:S04]  /*0110*/  STG.E desc[UR8][R2.64], R5 ;  /* 0x0000000502007986 */ /* 0x004fe8000c101908 */
[----:B------:R-:W-:Y:S01]  /*0120*/  STG.E desc[UR8][R2.64+0x400], R5 ;  /* 0x0004000502007986 */ /* 0x000fe2000c101908 */
[----:B------:R-:W-:Y:S05]  /*0130*/  EXIT ;  /* 0x000000000000794d */ /* 0x000fea0003800000 */
.L_x_340:
        /* <DEDUP_REMOVED lines=13> */
[----:B------:R-:W0:Y:S04]  /*0210*/  @P0 LDC R5, c[0x0][0x390] ;  /* 0x0000e400ff050b82 */ /* 0x000e280000000800 */
[----:B0-----:R0:W-:Y:S06]  /*0220*/  @P0 STG.E desc[UR8][R2.64], R5 ;  /* 0x0000000502000986 */ /* 0x0011ec000c101908 */
[----:B------:R-:W-:Y:S05]  /*0230*/  @!P1 EXIT ;  /* 0x000000000000994d */ /* 0x000fea0003800000 */
[----:B0-----:R-:W0:Y:S02]  /*0240*/  LDC R5, c[0x0][0x390] ;  /* 0x0000e400ff057b82 */ /* 0x001e240000000800 */
[----:B0-----:R-:W-:Y:S01]  /*0250*/  STG.E desc[UR8][R2.64+0x400], R5 ;  /* 0x0004000502007986 */ /* 0x001fe2000c101908 */
[----:B------:R-:W-:Y:S05]  /*0260*/  EXIT ;  /* 0x000000000000794d */ /* 0x000fea0003800000 */
.L_x_341:
        /* <DEDUP_REMOVED lines=9> */
.L_x_371:


//--------------------- .text._ZN3cub18CUB_300001_SM_10006detail11EmptyKernelIvEEvv --------------------------
	.section	.text._ZN3cub18CUB_300001_SM_10006detail11EmptyKernelIvEEvv,"ax",@progbits
	.align	128
        .global         _ZN3cub18CUB_300001_SM_10006detail11EmptyKernelIvEEvv
        .type           _ZN3cub18CUB_300001_SM_10006detail11EmptyKernelIvEEvv,@function
        .size           _ZN3cub18CUB_300001_SM_10006detail11EmptyKernelIvEEvv,(.L_x_372 - _ZN3cub18CUB_300001_SM_10006detail11EmptyKernelIvEEvv)
        .other          _ZN3cub18CUB_300001_SM_10006detail11EmptyKernelIvEEvv,@"STO_CUDA_ENTRY STV_DEFAULT"
_ZN3cub18CUB_300001_SM_10006detail11EmptyKernelIvEEvv:
.text._ZN3cub18CUB_300001_SM_10006detail11EmptyKernelIvEEvv:
[----:B------:R-:W-:Y:S01]  /*0000*/  LDC R1, c[0x0][0x37c] ;  /* 0x0000df00ff017b82 */ /* 0x000fe20000000800 */
[----:B------:R-:W-:Y:S05]  /*0010*/  EXIT ;  /* 0x000000000000794d */ /* 0x000fea0003800000 */
.L_x_342:
        /* <DEDUP_REMOVED lines=14> */
.L_x_372:


//--------------------- .text._Z6reducePfS_       --------------------------
	.section	.text._Z6reducePfS_,"ax",@progbits
	.align	128
        .global         _Z6reducePfS_
        .type           _Z6reducePfS_,@function
        .size           _Z6reducePfS_,(.L_x_373 - _Z6reducePfS_)
        .other          _Z6reducePfS_,@"STO_CUDA_ENTRY STV_DEFAULT"
_Z6reducePfS_:
.text._Z6reducePfS_:
[----:B------:R-:W-:Y:S01]  /*0000*/  LDC R1, c[0x0][0x37c] ;  /* 0x0000df00ff017b82 */ /* 0x000fe20000000800 */
[----:B------:R-:W0:Y:S01]  /*0010*/  S2R R0, SR_CTAID.X ;  /* 0x0000000000007919 */ /* 0x000e220000002500 */
[----:B------:R-:W0:Y:S06]  /*0020*/  LDCU UR4, c[0x0][0x360] ;  /* 0x00006c00ff0477ac */ /* 0x000e2c0008000800 */
[----:B------:R-:W1:Y:S01]  /*0030*/  LDC.64 R2, c[0x0][0x380] ;  /* 0x0000e000ff027b82 */ /* 0x000e620000000a00 */
[----:B------:R-:W-:Y:S01]  /*0040*/  HFMA2 R6, -RZ, RZ, 0, 0.0001220703125 ;  /* 0x00000800ff067431 */ /* 0x000fe200000001ff */
[----:B------:R-:W0:Y:S01]  /*0050*/  S2R R5, SR_TID.X ;  /* 0x0000000000057919 */ /* 0x000e220000002100 */
[----:B------:R-:W2:Y:S01]  /*0060*/  LDCU.64 UR6, c[0x0][0x358] ;  /* 0x00006b00ff0677ac */ /* 0x000ea20008000a00 */
[----:B0-----:R-:W-:Y:S01]  /*0070*/  IMAD R0, R0, UR4, R5 ;  /* 0x0000000400007c24 */ /* 0x001fe2000f8e0205 */
[----:B------:R-:W-:-:S04]  /*0080*/  UMOV UR4, 0x800 ;  /* 0x0000080000047882 */ /* 0x000fc80000000000 */
[----:B------:R-:W-:-:S05]  /*0090*/  SHF.L.U32 R5, R0, 0x6, RZ ;  /* 0x0000000600057819 */ /* 0x000fca00000006ff */
[----:B-12---:R-:W-:-:S07]  /*00a0*/  IMAD.WIDE R2, R5, 0x4, R2 ;  /* 0x0000000405027825 */ /* 0x006fce00078e0202 */
.L_x_345:
[----:B------:R-:W-:Y:S01]  /*00b0*/  ISETP.GE.AND P0, PT, R0, UR4, PT ;  /* 0x0000000400007c0c */ /* 0x000fe2000bf06270 */
[----:B------:R-:W-:-:S12]  /*00c0*/  BSSY.RECONVERGENT B0, `(.L_x_343) ;  /* 0x0000104000007945 */ /* 0x000fd80003800200 */
[----:B0-----:R-:W-:Y:S05]  /*00d0*/  @P0 BRA `(.L_x_344) ;  /* 0x0000001000080947 */ /* 0x001fea0003800000 */
[----:B------:R-:W-:Y:S01]  /*00e0*/  SHF.L.U32 R5, R6, 0x6, RZ ;  /* 0x0000000606057819 */ /* 0x000fe200000006ff */
[----:B------:R-:W2:Y:S04]  /*00f0*/  LDG.E R8, desc[UR6][R2.64] ;  /* 0x0000000602087981 */ /* 0x000ea8000c1e1900 */
[----:B------:R-:W-:Y:S01]  /*0100*/  IMAD.WIDE.U32 R4, R5, 0x4, R2 ;  /* 0x0000000405047825 */ /* 0x000fe200078e0002 */
[----:B------:R-:W3:Y:S04]  /*0110*/  LDG.E R9, desc[UR6][R2.64+0x4] ;  /* 0x0000040602097981 */ /* 0x000ee8000c1e1900 */
[----:B------:R-:W2:Y:S04]  /*0120*/  LDG.E R7, desc[UR6][R4.64] ;  /* 0x0000000604077981 */ /* 0x000ea8000c1e1900 */
[----:B------:R-:W4:Y:S04]  /*0130*/  LDG.E R11, desc[UR6][R2.64+0x8] ;  /* 0x00000806020b7981 */ /* 0x000f28000c1e1900 */
[----:B------:R-:W5:Y:S01]  /*0140*/  LDG.E R13, desc[UR6][R2.64+0xc] ;  /* 0x00000c06020d7981 */ /* 0x000f62000c1e1900 */
[----:B--2---:R-:W-:-:S05]  /*0150*/  FADD R7, R7, R8 ;  /* 0x0000000807077221 */ /* 0x004fca0000000000 */
[----:B------:R-:W-:Y:S04]  /*0160*/  STG.E desc[UR6][R2.64], R7 ;  /* 0x0000000702007986 */ /* 0x000fe8000c101906 */
[----:B------:R-:W3:Y:S02]  /*0170*/  LDG.E R8, desc[UR6][R4.64+0x4] ;  /* 0x0000040604087981 */ /* 0x000ee4000c1e1900 */
[----:B---3--:R-:W-:-:S05]  /*0180*/  FADD R9, R8, R9 ;  /* 0x0000000908097221 */ /* 0x008fca0000000000 */
[----:B------:R0:W-:Y:S04]  /*0190*/  STG.E desc[UR6][R2.64+0x4], R9 ;  /* 0x0000040902007986 */ /* 0x0001e8000c101906 */
[----:B------:R-:W4:Y:S04]  /*01a0*/  LDG.E R8, desc[UR6][R4.64+0x8] ;  /* 0x0000080604087981 */ /* 0x000f28000c1e1900 */
[----:B0-----:R-:W2:Y:S01]  /*01b0*/  LDG.E R9, desc[UR6][R2.64+0x14] ;  /* 0x0000140602097981 */ /* 0x001ea2000c1e1900 */
[----:B----4-:R-:W-:-:S05]  /*01c0*/  FADD R11, R8, R11 ;  /* 0x0000000b080b7221 */ /* 0x010fca0000000000 */
[----:B------:R0:W-:Y:S04]  /*01d0*/  STG.E desc[UR6][R2.64+0x8], R11 ;  /* 0x0000080b02007986 */ /* 0x0001e8000c101906 */
[----:B------:R-:W5:Y:S04]  /*01e0*/  LDG.E R8, desc[UR6][R4.64+0xc] ;  /* 0x00000c0604087981 */ /* 0x000f68000c1e1900 */
[----:B0-----:R-:W3:Y:S01]  /*01f0*/  LDG.E R11, desc[UR6][R2.64+0x18] ;  /* 0x00001806020b7981 */ /* 0x001ee2000c1e1900 */
[----:B-----5:R-:W-:-:S03]  /*0200*/  FADD R13, R8, R13 ;  /* 0x0000000d080d7221 */ /* 0x020fc60000000000 */
[----:B------:R-:W4:Y:S04]  /*0210*/  LDG.E R8, desc[UR6][R2.64+0x10] ;  /* 0x0000100602087981 */ /* 0x000f28000c1e1900 */
[----:B------:R0:W-:Y:S04]  /*0220*/  STG.E desc[UR6][R2.64+0xc], R13 ;  /* 0x00000c0d02007986 */ /* 0x0001e8000c101906 */
[----:B------:R-:W4:Y:S04]  /*0230*/  LDG.E R7, desc[UR6][R4.64+0x10] ;  /* 0x0000100604077981 */ /* 0x000f28000c1e1900 */
[----:B0-----:R-:W5:Y:S01]  /*0240*/  LDG.E R13, desc[UR6][R2.64+0x1c] ;  /* 0x00001c06020d7981 */ /* 0x001f62000c1e1900 */
[----:B----4-:R-:W-:-:S05]  /*0250*/  FADD R7, R7, R8 ;  /* 0x0000000807077221 */ /* 0x010fca0000000000 */
[----:B------:R-:W-:Y:S04]  /*0260*/  STG.E desc[UR6][R2.64+0x10], R7 ;  /* 0x0000100702007986 */ /* 0x000fe8000c101906 */
[----:B------:R-:W2:Y:S02]  /*0270*/  LDG.E R8, desc[UR6][R4.64+0x14] ;  /* 0x0000140604087981 */ /* 0x000ea4000c1e1900 */
[----:B--2---:R-:W-:-:S05]  /*0280*/  FADD R9, R8, R9 ;  /* 0x0000000908097221 */ /* 0x004fca0000000000 */
[----:B------:R0:W-:Y:S04]  /*0290*/  STG.E desc[UR6][R2.64+0x14], R9 ;  /* 0x0000140902007986 */ /* 0x0001e8000c101906 */
[----:B------:R-:W3:Y:S04]  /*02a0*/  LDG.E R8, desc[UR6][R4.64+0x18] ;  /* 0x0000180604087981 */ /* 0x000ee8000c1e1900 */
[----:B0-----:R-:W2:Y:S01]  /*02b0*/  LDG.E R9, desc[UR6][R2.64+0x24] ;  /* 0x0000240602097981 */ /* 0x001ea2000c1e1900 */
[----:B---3--:R-:W-:-:S05]  /*02c0*/  FADD R11, R8, R11 ;  /* 0x0000000b080b7221 */ /* 0x008fca0000000000 */
        /* <DEDUP_REMOVED lines=217> */
[----:B------:R0:W-:Y:S04]  /*1060*/  STG.E desc[UR6][R2.64+0xf0], R7 ;  /* 0x0000f00702007986 */ /* 0x0001e8000c101906 */
[----:B------:R-:W2:Y:S02]  /*1070*/  LDG.E R8, desc[UR6][R4.64+0xf4] ;  /* 0x0000f40604087981 */ /* 0x000ea4000c1e1900 */
[----:B--2---:R-:W-:-:S05]  /*1080*/  FADD R9, R8, R9 ;  /* 0x0000000908097221 */ /* 0x004fca0000000000 */
[----:B------:R0:W-:Y:S04]  /*1090*/  STG.E desc[UR6][R2.64+0xf4], R9 ;  /* 0x0000f40902007986 */ /* 0x0001e8000c101906 */
[----:B------:R-:W3:Y:S02]  /*10a0*/  LDG.E R8, desc[UR6][R4.64+0xf8] ;  /* 0x0000f80604087981 */ /* 0x000ee4000c1e1900 */
[----:B---3--:R-:W-:-:S05]  /*10b0*/  FADD R11, R8, R11 ;  /* 0x0000000b080b7221 */ /* 0x008fca0000000000 */
[----:B------:R0:W-:Y:S04]  /*10c0*/  STG.E desc[UR6][R2.64+0xf8], R11 ;  /* 0x0000f80b02007986 */ /* 0x0001e8000c101906 */
[----:B------:R-:W5:Y:S02]  /*10d0*/  LDG.E R8, desc[UR6][R4.64+0xfc] ;  /* 0x0000fc0604087981 */ /* 0x000f64000c1e1900 */
[----:B-----5:R-:W-:-:S05]  /*10e0*/  FADD R13, R8, R13 ;  /* 0x0000000d080d7221 */ /* 0x020fca0000000000 */
[----:B------:R0:W-:Y:S02]  /*10f0*/  STG.E desc[UR6][R2.64+0xfc], R13 ;  /* 0x0000fc0d02007986 */ /* 0x0001e4000c101906 */
.L_x_344:
[----:B------:R-:W-:Y:S05]  /*1100*/  BSYNC.RECONVERGENT B0 ;  /* 0x0000000000007941 */ /* 0x000fea0003800200 */
.L_x_343:
[----:B------:R-:W-:Y:S01]  /*1110*/  BAR.SYNC.DEFER_BLOCKING 0x0 ;  /* 0x0000000000007b1d */ /* 0x000fe20000010000 */
[----:B------:R-:W-:Y:S01]  /*1120*/  ISETP.GT.U32.AND P0, PT, R6, 0x1, PT ;  /* 0x000000010600780c */ /* 0x000fe20003f04070 */
[----:B------:R-:W-:Y:S01]  /*1130*/  ULEA.HI UR4, UR4, UR4, URZ, 0x1 ;  /* 0x0000000404047291 */ /* 0x000fe2000f8f08ff */
[----:B------:R-:W-:-:S03]  /*1140*/  SHF.R.U32.HI R6, RZ, 0x1, R6 ;  /* 0x00000001ff067819 */ /* 0x000fc60000011606 */
[----:B------:R-:W-:-:S08]  /*1150*/  USHF.R.S32.HI UR4, URZ, 0x1, UR4 ;  /* 0x00000001ff047899 */ /* 0x000fd00008011404 */
[----:B------:R-:W-:Y:S05]  /*1160*/  @P0 BRA `(.L_x_345) ;  /* 0xffffffec00d00947 */ /* 0x000fea000383ffff */
[----:B------:R-:W-:-:S13]  /*1170*/  ISETP.NE.AND P0, PT, R0, RZ, PT ;  /* 0x000000ff0000720c */ /* 0x000fda0003f05270 */
[----:B------:R-:W-:Y:S05]  /*1180*/  @P0 EXIT ;  /* 0x000000000000094d */ /* 0x000fea0003800000 */
[----:B------:R-:W1:Y:S08]  /*1190*/  LDC.64 R4, c[0x0][0x380] ;  /* 0x0000e000ff047b82 */ /* 0x000e700000000a00 */
[----:B0-----:R-:W0:Y:S01]  /*11a0*/  LDC.64 R2, c[0x0][0x388] ;  /* 0x0000e200ff027b82 */ /* 0x001e220000000a00 */
[----:B-1----:R-:W2:Y:S04]  /*11b0*/  LDG.E R0, desc[UR6][R4.64] ;  /* 0x0000000604007981 */ /* 0x002ea8000c1e1900 */
[----:B0-----:R-:W2:Y:S04]  /*11c0*/  LDG.E R7, desc[UR6][R2.64] ;  /* 0x0000000602077981 */ /* 0x001ea8000c1e1900 */
[----:B------:R-:W3:Y:S04]  /*11d0*/  LDG.E R9, desc[UR6][R2.64+0x4] ;  /* 0x0000040602097981 */ /* 0x000ee8000c1e1900 */
[----:B------:R-:W4:Y:S04]  /*11e0*/  LDG.E R11, desc[UR6][R2.64+0x8] ;  /* 0x00000806020b7981 */ /* 0x000f28000c1e1900 */
[----:B------:R-:W5:Y:S01]  /*11f0*/  LDG.E R13, desc[UR6][R2.64+0xc] ;  /* 0x00000c06020d7981 */ /* 0x000f62000c1e1900 */
[----:B--2---:R-:W-:-:S05]  /*1200*/  FADD R7, R0, R7 ;  /* 0x0000000700077221 */ /* 0x004fca0000000000 */
[----:B------:R0:W-:Y:S04]  /*1210*/  STG.E desc[UR6][R2.64], R7 ;  /* 0x0000000702007986 */ /* 0x0001e8000c101906 */
[----:B------:R-:W3:Y:S04]  /*1220*/  LDG.E R0, desc[UR6][R4.64+0x4] ;  /* 0x0000040604007981 */ /* 0x000ee8000c1e1900 */
[----:B0-----:R-:W2:Y:S01]  /*1230*/  LDG.E R7, desc[UR6][R2.64+0x10] ;  /* 0x0000100602077981 */ /* 0x001ea2000c1e1900 */
[----:B---3--:R-:W-:-:S05]  /*1240*/  FADD R9, R0, R9 ;  /* 0x0000000900097221 */ /* 0x008fca0000000000 */
[----:B------:R0:W-:Y:S04]  /*1250*/  STG.E desc[UR6][R2.64+0x4], R9 ;  /* 0x0000040902007986 */ /* 0x0001e8000c101906 */
[----:B------:R-:W4:Y:S04]  /*1260*/  LDG.E R0, desc[UR6][R4.64+0x8] ;  /* 0x0000080604007981 */ /* 0x000f28000c1e1900 */
[----:B0-----:R-:W3:Y:S01]  /*1270*/  LDG.E R9, desc[UR6][R2.64+0x14] ;  /* 0x0000140602097981 */ /* 0x001ee2000c1e1900 */
[----:B----4-:R-:W-:-:S05]  /*1280*/  FADD R11, R0, R11 ;  /* 0x0000000b000b7221 */ /* 0x010fca0000000000 */
[----:B------:R0:W-:Y:S04]  /*1290*/  STG.E desc[UR6][R2.64+0x8], R11 ;  /* 0x0000080b02007986 */ /* 0x0001e8000c101906 */
[----:B------:R-:W5:Y:S04]  /*12a0*/  LDG.E R0, desc[UR6][R4.64+0xc] ;  /* 0x00000c0604007981 */ /* 0x000f68000c1e1900 */
[----:B0-----:R-:W4:Y:S01]  /*12b0*/  LDG.E R11, desc[UR6][R2.64+0x18] ;  /* 0x00001806020b7981 */ /* 0x001f22000c1e1900 */
[----:B-----5:R-:W-:-:S05]  /*12c0*/  FADD R13, R0, R13 ;  /* 0x0000000d000d7221 */ /* 0x020fca0000000000 */
[----:B------:R0:W-:Y:S04]  /*12d0*/  STG.E desc[UR6][R2.64+0xc], R13 ;  /* 0x00000c0d02007986 */ /* 0x0001e8000c101906 */
[----:B------:R-:W2:Y:S04]  /*12e0*/  LDG.E R0, desc[UR6][R4.64+0x10] ;  /* 0x0000100604007981 */ /* 0x000ea8000c1e1900 */
[----:B0-----:R-:W5:Y:S01]  /*12f0*/  LDG.E R13, desc[UR6][R2.64+0x1c] ;  /* 0x00001c06020d7981 */ /* 0x001f62000c1e1900 */
        /* <DEDUP_REMOVED lines=225> */
[----:B------:R-:W-:Y:S04]  /*2110*/  STG.E desc[UR6][R2.64+0xf0], R7 ;  /* 0x0000f00702007986 */ /* 0x000fe8000c101906 */
[----:B------:R-:W3:Y:S02]  /*2120*/  LDG.E R0, desc[UR6][R4.64+0xf4] ;  /* 0x0000f40604007981 */ /* 0x000ee4000c1e1900 */
[----:B---3--:R-:W-:-:S05]  /*2130*/  FADD R9, R0, R9 ;  /* 0x0000000900097221 */ /* 0x008fca0000000000 */
[----:B------:R-:W-:Y:S04]  /*2140*/  STG.E desc[UR6][R2.64+0xf4], R9 ;  /* 0x0000f40902007986 */ /* 0x000fe8000c101906 */
[----:B------:R-:W4:Y:S02]  /*2150*/  LDG.E R0, desc[UR6][R4.64+0xf8] ;  /* 0x0000f80604007981 */ /* 0x000f24000c1e1900 */
[----:B----4-:R-:W-:-:S05]  /*2160*/  FADD R11, R0, R11 ;  /* 0x0000000b000b7221 */ /* 0x010fca0000000000 */
[----:B------:R-:W-:Y:S04]  /*2170*/  STG.E desc[UR6][R2.64+0xf8], R11 ;  /* 0x0000f80b02007986 */ /* 0x000fe8000c101906 */
[----:B------:R-:W5:Y:S02]  /*2180*/  LDG.E R0, desc[UR6][R4.64+0xfc] ;  /* 0x0000fc0604007981 */ /* 0x000f64000c1e1900 */
[----:B-----5:R-:W-:-:S05]  /*2190*/  FADD R13, R0, R13 ;  /* 0x0000000d000d7221 */ /* 0x020fca0000000000 */
[----:B------:R-:W-:Y:S01]  /*21a0*/  STG.E desc[UR6][R2.64+0xfc], R13 ;  /* 0x0000fc0d02007986 */ /* 0x000fe2000c101906 */
[----:B------:R-:W-:Y:S05]  /*21b0*/  EXIT ;  /* 0x000000000000794d */ /* 0x000fea0003800000 */
.L_x_346:
        /* <DEDUP_REMOVED lines=12> */
.L_x_373:


//--------------------- .text._Z11copy_weightPfS_ --------------------------
	.section	.text._Z11copy_weightPfS_,"ax",@progbits
	.align	128
        .global         _Z11copy_weightPfS_
        .type           _Z11copy_weightPfS_,@function
        .size           _Z11copy_weightPfS_,(.L_x_374 - _Z11copy_weightPfS_)
        .other          _Z11copy_weightPfS_,@"STO_CUDA_ENTRY STV_DEFAULT"
_Z11copy_weightPfS_:
.text._Z11copy_weightPfS_:
[----:B------:R-:W-:Y:S08]  /*0000*/  LDC R1, c[0x0][0x37c] ;  /* 0x0000df00ff017b82 */ /* 0x000ff00000000800 */
[----:B------:R-:W0:Y:S01]  /*0010*/  LDC.64 R4, c[0x0][0x388] ;  /* 0x0000e200ff047b82 */ /* 0x000e220000000a00 */
[----:B------:R-:W0:Y:S02]  /*0020*/  LDCU.64 UR4, c[0x0][0x358] ;  /* 0x00006b00ff0477ac */ /* 0x000e240008000a00 */
[----:B0-----:R-:W2:Y:S05]  /*0030*/  LDG.E R7, desc[UR4][R4.64] ;  /* 0x0000000404077981 */ /* 0x001eaa000c1e1900 */
[----:B------:R-:W2:Y:S02]  /*0040*/  LDC.64 R2, c[0x0][0x380] ;  /* 0x0000e000ff027b82 */ /* 0x000ea40000000a00 */
[----:B--2---:R0:W-:Y:S04]  /*0050*/  STG.E desc[UR4][R2.64], R7 ;  /* 0x0000000702007986 */ /* 0x0041e8000c101904 */
[----:B------:R-:W2:Y:S04]  /*0060*/  LDG.E R9, desc[UR4][R4.64+0x4] ;  /* 0x0000040404097981 */ /* 0x000ea8000c1e1900 */
[----:B--2---:R1:W-:Y:S04]  /*0070*/  STG.E desc[UR4][R2.64+0x4], R9 ;  /* 0x0000040902007986 */ /* 0x0043e8000c101904 */
[----:B------:R-:W2:Y:S04]  /*0080*/  LDG.E R11, desc[UR4][R4.64+0x8] ;  /* 0x00000804040b7981 */ /* 0x000ea8000c1e1900 */
[----:B--2---:R2:W-:Y:S04]  /*0090*/  STG.E desc[UR4][R2.64+0x8], R11 ;  /* 0x0000080b02007986 */ /* 0x0045e8000c101904 */
[----:B------:R-:W3:Y:S04]  /*00a0*/  LDG.E R13, desc[UR4][R4.64+0xc] ;  /* 0x00000c04040d7981 */ /* 0x000ee8000c1e1900 */
[----:B---3--:R3:W-:Y:S04]  /*00b0*/  STG.E desc[UR4][R2.64+0xc], R13 ;  /* 0x00000c0d02007986 */ /* 0x0087e8000c101904 */
[----:B------:R-:W4:Y:S04]  /*00c0*/  LDG.E R15, desc[UR4][R4.64+0x10] ;  /* 0x00001004040f7981 */ /* 0x000f28000c1e1900 */
[----:B----4-:R4:W-:Y:S04]  /*00d0*/  STG.E desc[UR4][R2.64+0x10], R15 ;  /* 0x0000100f02007986 */ /* 0x0109e8000c101904 */
[----:B------:R-:W5:Y:S04]  /*00e0*/  LDG.E R17, desc[UR4][R4.64+0x14] ;  /* 0x0000140404117981 */ /* 0x000f68000c1e1900 */
[----:B-----5:R5:W-:Y:S04]  /*00f0*/  STG.E desc[UR4][R2.64+0x14], R17 ;  /* 0x0000141102007986 */ /* 0x020be8000c101904 */
[----:B0-----:R-:W2:Y:S04]  /*0100*/  LDG.E R7, desc[UR4][R4.64+0x18] ;  /* 0x0000180404077981 */ /* 0x001ea8000c1e1900 */
[----:B--2---:R0:W-:Y:S04]  /*0110*/  STG.E desc[UR4][R2.64+0x18], R7 ;  /* 0x0000180702007986 */ /* 0x0041e8000c101904 */
[----:B-1----:R-:W2:Y:S04]  /*0120*/  LDG.E R9, desc[UR4][R4.64+0x1c] ;  /* 0x00001c0404097981 */ /* 0x002ea8000c1e1900 */
[----:B--2---:R1:W-:Y:S04]  /*0130*/  STG.E desc[UR4][R2.64+0x1c], R9 ;  /* 0x00001c0902007986 */ /* 0x0043e8000c101904 */
[----:B------:R-:W2:Y:S04]  /*0140*/  LDG.E R11, desc[UR4][R4.64+0x20] ;  /* 0x00002004040b7981 */ /* 0x000ea8000c1e1900 */
[----:B--2---:R2:W-:Y:S04]  /*0150*/  STG.E desc[UR4][R2.64+0x20], R11 ;  /* 0x0000200b02007986 */ /* 0x0045e8000c101904 */
[----:B---3--:R-:W3:Y:S04]  /*0160*/  LDG.E R13, desc[UR4][R4.64+0x24] ;  /* 0x00002404040d7981 */ /* 0x008ee8000c1e1900 */
[----:B---3--:R3:W-:Y:S04]  /*0170*/  STG.E desc[UR4][R2.64+0x24], R13 ;  /* 0x0000240d02007986 */ /* 0x0087e8000c101904 */
[----:B----4-:R-:W4:Y:S04]  /*0180*/  LDG.E R15, desc[UR4][R4.64+0x28] ;  /* 0x00002804040f7981 */ /* 0x010f28000c1e1900 */
[----:B----4-:R4:W-:Y:S04]  /*0190*/  STG.E desc[UR4][R2.64+0x28], R15 ;  /* 0x0000280f02007986 */ /* 0x0109e8000c101904 */
[----:B-----5:R-:W5:Y:S04]  /*01a0*/  LDG.E R17, desc[UR4][R4.64+0x2c] ;  /* 0x00002c0404117981 */ /* 0x020f68000c1e1900 */
        /* <DEDUP_REMOVED lines=94> */
[----:B----4-:R-:W-:Y:S04]  /*0790*/  STG.E desc[UR4][R2.64+0xe8], R15 ;  /* 0x0000e80f02007986 */ /* 0x010fe8000c101904 */
[----:B-----5:R-:W4:Y:S04]  /*07a0*/  LDG.E R17, desc[UR4][R4.64+0xec] ;  /* 0x0000ec0404117981 */ /* 0x020f28000c1e1900 */
[----:B----4-:R-:W-:Y:S04]  /*07b0*/  STG.E desc[UR4][R2.64+0xec], R17 ;  /* 0x0000ec1102007986 */ /* 0x010fe8000c101904 */
[----:B0-----:R-:W4:Y:S04]  /*07c0*/  LDG.E R7, desc[UR4][R4.64+0xf0] ;  /* 0x0000f00404077981 */ /* 0x001f28000c1e1900 */
[----:B----4-:R-:W-:Y:S04]  /*07d0*/  STG.E desc[UR4][R2.64+0xf0], R7 ;  /* 0x0000f00702007986 */ /* 0x010fe8000c101904 */
[----:B-1----:R-:W4:Y:S04]  /*07e0*/  LDG.E R9, desc[UR4][R4.64+0xf4] ;  /* 0x0000f40404097981 */ /* 0x002f28000c1e1900 */
[----:B----4-:R-:W-:Y:S04]  /*07f0*/  STG.E desc[UR4][R2.64+0xf4], R9 ;  /* 0x0000f40902007986 */ /* 0x010fe8000c101904 */
[----:B--2---:R-:W2:Y:S04]  /*0800*/  LDG.E R11, desc[UR4][R4.64+0xf8] ;  /* 0x0000f804040b7981 */ /* 0x004ea8000c1e1900 */
[----:B--2---:R-:W-:Y:S04]  /*0810*/  STG.E desc[UR4][R2.64+0xf8], R11 ;  /* 0x0000f80b02007986 */ /* 0x004fe8000c101904 */
[----:B---3--:R-:W2:Y:S04]  /*0820*/  LDG.E R13, desc[UR4][R4.64+0xfc] ;  /* 0x0000fc04040d7981 */ /* 0x008ea8000c1e1900 */
[----:B--2---:R-:W-:Y:S01]  /*0830*/  STG.E desc[UR4][R2.64+0xfc], R13 ;  /* 0x0000fc0d02007986 */ /* 0x004fe2000c101904 */
[----:B------:R-:W-:Y:S05]  /*0840*/  EXIT ;  /* 0x000000000000794d */ /* 0x000fea0003800000 */
.L_x_347:
        /* <DEDUP_REMOVED lines=11> */
.L_x_374:


//--------------------- .text._Z20calculate_differencePfS_S_S_S_S_ --------------------------
	.section	.text._Z20calculate_differencePfS_S_S_S_S_,"ax",@progbits
	.align	128
        .global         _Z20calculate_differencePfS_S_S_S_S_
        .type           _Z20calculate_differencePfS_S_S_S_S_,@function
        .size           _Z20calculate_differencePfS_S_S_S_S_,(.L_x_357 - _Z20calculate_differencePfS_S_S_S_S_)
        .other          _Z20calculate_differencePfS_S_S_S_S_,@"STO_CUDA_ENTRY STV_DEFAULT"
_Z20calculate_differencePfS_S_S_S_S_:
.text._Z20calculate_differencePfS_S_S_S_S_:
[----:B------:R-:W-:Y:S01]  /*0000*/  LDC R1, c[0x0][0x37c] ;  /* 0x0000df00ff017b82 */ /* 0x000fe20000000800 */
[----:B------:R-:W0:Y:S01]  /*0010*/  S2R R8, SR_CTAID.X ;  /* 0x0000000000087919 */ /* 0x000e220000002500 */
[----:B------:R-:W0:Y:S06]  /*0020*/  LDCU UR4, c[0x0][0x360] ;  /* 0x00006c00ff0477ac */ /* 0x000e2c0008000800 */
[----:B------:R-:W1:Y:S01]  /*0030*/  LDC.64 R6, c[0x0][0x398] ;  /* 0x0000e600ff067b82 */ /* 0x000e620000000a00 */
[----:B------:R-:W0:Y:S01]  /*0040*/  S2R R3, SR_TID.X ;  /* 0x0000000000037919 */ /* 0x000e220000002100 */
[----:B------:R-:W2:Y:S01]  /*0050*/  LDCU.64 UR8, c[0x0][0x390] ;  /* 0x00007200ff0877ac */ /* 0x000ea20008000a00 */
[----:B------:R-:W1:Y:S02]  /*0060*/  LDCU.64 UR6, c[0x0][0x358] ;  /* 0x00006b00ff0677ac */ /* 0x000e640008000a00 */
[----:B-1----:R-:W3:Y:S04]  /*0070*/  LDG.E R21, desc[UR6][R6.64] ;  /* 0x0000000606157981 */ /* 0x002ee8000c1e1900 */
[----:B------:R-:W4:Y:S04]  /*0080*/  LDG.E R22, desc[UR6][R6.64+0x4] ;  /* 0x0000040606167981 */ /* 0x000f28000c1e1900 */
[----:B------:R-:W5:Y:S01]  /*0090*/  LDG.E R24, desc[UR6][R6.64+0x8] ;  /* 0x0000080606187981 */ /* 0x000f62000c1e1900 */
[----:B0-----:R-:W-:-:S03]  /*00a0*/  IMAD R8, R8, UR4, R3 ;  /* 0x0000000408087c24 */ /* 0x001fc6000f8e0203 */
[----:B------:R-:W5:Y:S02]  /*00b0*/  LDG.E R19, desc[UR6][R6.64+0xc] ;  /* 0x00000c0606137981 */ /* 0x000f64000c1e1900 */
[----:B------:R-:W-:Y:S02]  /*00c0*/  SHF.L.U32 R4, R8, 0x6, RZ ;  /* 0x0000000608047819 */ /* 0x000fe400000006ff */
[----:B------:R-:W5:Y:S03]  /*00d0*/  LDG.E R17, desc[UR6][R6.64+0x10] ;  /* 0x0000100606117981 */ /* 0x000f66000c1e1900 */
[----:B------:R-:W-:Y:S01]  /*00e0*/  IMAD.WIDE R4, R4, 0x4, RZ ;  /* 0x0000000404047825 */ /* 0x000fe200078e02ff */
[----:B------:R-:W5:Y:S02]  /*00f0*/  LDG.E R16, desc[UR6][R6.64+0x14] ;  /* 0x0000140606107981 */ /* 0x000f64000c1e1900 */
[----:B--2---:R-:W-:-:S02]  /*0100*/  IADD3 R2, P0, PT, R4, UR8, RZ ;  /* 0x0000000804027c10 */ /* 0x004fc4000ff1e0ff */
[----:B------:R-:W2:Y:S02]  /*0110*/  LDG.E R13, desc[UR6][R6.64+0x18] ;  /* 0x00001806060d7981 */ /* 0x000ea4000c1e1900 */
[----:B------:R-:W-:Y:S02]  /*0120*/  IADD3.X R3, PT, PT, R5, UR9, RZ, P0, !PT ;  /* 0x0000000905037c10 */ /* 0x000fe400087fe4ff */
[----:B------:R-:W2:Y:S04]  /*0130*/  LDG.E R9, desc[UR6][R6.64+0x1c] ;  /* 0x00001c0606097981 */ /* 0x000ea8000c1e1900 */
[----:B------:R-:W3:Y:S04]  /*0140*/  LDG.E R0, desc[UR6][R2.64] ;  /* 0x0000000602007981 */ /* 0x000ee8000c1e1900 */
[----:B------:R-:W4:Y:S04]  /*0150*/  LDG.E R23, desc[UR6][R2.64+0x4] ;  /* 0x0000040602177981 */ /* 0x000f28000c1e1900 */
[----:B------:R-:W5:Y:S04]  /*0160*/  LDG.E R25, desc[UR6][R2.64+0x8] ;  /* 0x0000080602197981 */ /* 0x000f68000c1e1900 */
[----:B------:R-:W2:Y:S04]  /*0170*/  LDG.E R20, desc[UR6][R2.64+0xc] ;  /* 0x00000c0602147981 */ /* 0x000ea8000c1e1900 */
[----:B------:R-:W2:Y:S04]  /*0180*/  LDG.E R18, desc[UR6][R2.64+0x10] ;  /* 0x0000100602127981 */ /* 0x000ea8000c1e1900 */
[----:B------:R-:W2:Y:S04]  /*0190*/  LDG.E R15, desc[UR6][R2.64+0x14] ;  /* 0x00001406020f7981 */ /* 0x000ea8000c1e1900 */
[----:B------:R-:W2:Y:S04]  /*01a0*/  LDG.E R14, desc[UR6][R2.64+0x18] ;  /* 0x00001806020e7981 */ /* 0x000ea8000c1e1900 */
[----:B------:R-:W2:Y:S04]  /*01b0*/  LDG.E R12, desc[UR6][R2.64+0x1c] ;  /* 0x00001c06020c7981 */ /* 0x000ea8000c1e1900 */
[----:B------:R-:W2:Y:S04]  /*01c0*/  LDG.E R10, desc[UR6][R6.64+0x20] ;  /* 0x00002006060a7981 */ /* 0x000ea8000c1e1900 */
[----:B------:R-:W2:Y:S04]  /*01d0*/  LDG.E R11, desc[UR6][R2.64+0x20] ;  /* 0x00002006020b7981 */ /* 0x000ea8000c1e1900 */
[----:B------:R-:W2:Y:S04]  /*01e0*/  LDG.E R28, desc[UR6][R6.64+0xf4] ;  /* 0x0000f406061c7981 */ /* 0x000ea8000c1e1900 */
[----:B------:R-:W2:Y:S01]  /*01f0*/  LDG.E R29, desc[UR6][R6.64+0xf8] ;  /* 0x0000f806061d7981 */ /* 0x000ea2000c1e1900 */
[----:B---3--:R-:W-:-:S04]  /*0200*/  FFMA R0, R0, R21, RZ ;  /* 0x0000001500007223 */ /* 0x008fc800000000ff */
[----:B----4-:R-:W-:Y:S02]  /*0210*/  FFMA R0, R23, R22, R0 ;  /* 0x0000001617007223 */ /* 0x010fe40000000000 */
[----:B------:R-:W3:Y:S04]  /*0220*/  LDG.E R22, desc[UR6][R6.64+0x24] ;  /* 0x0000240606167981 */ /* 0x000ee8000c1e1900 */
[----:B------:R-:W3:Y:S01]  /*0230*/  LDG.E R23, desc[UR6][R2.64+0x24] ;  /* 0x0000240602177981 */ /* 0x000ee2000c1e1900 */
[----:B-----5:R-:W-:-:S03]  /*0240*/  FFMA R21, R25, R24, R0 ;  /* 0x0000001819157223 */ /* 0x020fc60000000000 */
[----:B------:R-:W4:Y:S01]  /*0250*/  LDG.E R24, desc[UR6][R6.64+0x28] ;  /* 0x0000280606187981 */ /* 0x000f22000c1e1900 */
[----:B--2---:R-:W-:-:S03]  /*0260*/  FFMA R19, R20, R19, R21 ;  /* 0x0000001314137223 */ /* 0x004fc60000000015 */
[----:B------:R-:W4:Y:S01]  /*0270*/  LDG.E R25, desc[UR6][R2.64+0x28] ;  /* 0x0000280602197981 */ /* 0x000f22000c1e1900 */
[----:B------:R-:W-:-:S03]  /*0280*/  FFMA R0, R18, R17, R19 ;  /* 0x0000001112007223 */ /* 0x000fc60000000013 */
[----:B------:R-:W2:Y:S04]  /*0290*/  LDG.E R20, desc[UR6][R6.64+0x2c] ;  /* 0x00002c0606147981 */ /* 0x000ea8000c1e1900 */
[----:B------:R-:W2:Y:S01]  /*02a0*/  LDG.E R21, desc[UR6][R2.64+0x2c] ;  /* 0x00002c0602157981 */ /* 0x000ea2000c1e1900 */
[----:B------:R-:W-:-:S03]  /*02b0*/  FFMA R15, R15, R16, R0 ;  /* 0x000000100f0f7223 */ /* 0x000fc60000000000 */
[----:B------:R-:W5:Y:S04]  /*02c0*/  LDG.E R18, desc[UR6][R6.64+0x30] ;  /* 0x0000300606127981 */ /* 0x000f68000c1e1900 */
[----:B------:R-:W5:Y:S01]  /*02d0*/  LDG.E R19, desc[UR6][R2.64+0x30] ;  /* 0x0000300602137981 */ /* 0x000f62000c1e1900 */
[----:B------:R-:W-:-:S03]  /*02e0*/  FFMA R13, R14, R13, R15 ;  /* 0x0000000d0e0d7223 */ /* 0x000fc6000000000f */
[----:B------:R-:W5:Y:S04]  /*02f0*/  LDG.E R16, desc[UR6][R6.64+0x34] ;  /* 0x0000340606107981 */ /* 0x000f68000c1e1900 */
[----:B------:R-:W5:Y:S01]  /*0300*/  LDG.E R17, desc[UR6][R2.64+0x34] ;  /* 0x0000340602117981 */ /* 0x000f62000c1e1900 */
[----:B------:R-:W-:-:S03]  /*0310*/  FFMA R26, R12, R9, R13 ;  /* 0x000000090c1a7223 */ /* 0x000fc6000000000d */
[----:B------:R-:W5:Y:S04]  /*0320*/  LDG.E R14, desc[UR6][R6.64+0x38] ;  /* 0x00003806060e7981 */ /* 0x000f68000c1e1900 */
[----:B------:R-:W5:Y:S04]  /*0330*/  LDG.E R15, desc[UR6][R2.64+0x38] ;  /* 0x00003806020f7981 */ /* 0x000f68000c1e1900 */
[----:B------:R-:W5:Y:S04]  /*0340*/  LDG.E R12, desc[UR6][R6.64+0x3c] ;  /* 0x00003c06060c7981 */ /* 0x000f68000c1e1900 */
[----:B------:R-:W5:Y:S04]  /*0350*/  LDG.E R13, desc[UR6][R2.64+0x3c] ;  /* 0x00003c06020d7981 */ /* 0x000f68000c1e1900 */
[----:B------:R-:W5:Y:S04]  /*0360*/  LDG.E R0, desc[UR6][R6.64+0x40] ;  /* 0x0000400606007981 */ /* 0x000f68000c1e1900 */
[----:B------:R-:W5:Y:S01]  /*0370*/  LDG.E R9, desc[UR6][R2.64+0x40] ;  /* 0x0000400602097981 */ /* 0x000f62000c1e1900 */
[----:B------:R-:W-:-:S03]  /*0380*/  FFMA R26, R11, R10, R26 ;  /* 0x0000000a0b1a7223 */ /* 0x000fc6000000001a */
[----:B------:R-:W5:Y:S04]  /*0390*/  LDG.E R10, desc[UR6][R6.64+0x44] ;  /* 0x00004406060a7981 */ /* 0x000f68000c1e1900 */
[----:B------:R-:W5:Y:S01]  /*03a0*/  LDG.E R11, desc[UR6][R2.64+0x44] ;  /* 0x00004406020b7981 */ /* 0x000f62000c1e1900 */
[----:B---3--:R-:W-:-:S03]  /*03b0*/  FFMA R22, R23, R22, R26 ;  /* 0x0000001617167223 */ /* 0x008fc6000000001a */
[----:B------:R-:W3:Y:S01]  /*03c0*/  LDG.E R23, desc[UR6][R2.64+0x48] ;  /* 0x0000480602177981 */ /* 0x000ee2000c1e1900 */
[----:B----4-:R-:W-:-:S03]  /*03d0*/  FFMA R24, R25, R24, R22 ;  /* 0x0000001819187223 */ /* 0x010fc60000000016 */
[----:B------:R-:W3:Y:S04]  /*03e0*/  LDG.E R22, desc[UR6][R6.64+0x48] ;  /* 0x0000480606167981 */ /* 0x000ee8000c1e1900 */
[----:B------:R-:W4:Y:S01]  /*03f0*/  LDG.E R25, desc[UR6][R2.64+0x4c] ;  /* 0x00004c0602197981 */ /* 0x000f22000c1e1900 */
[----:B--2---:R-:W-:-:S03]  /*0400*/  FFMA R20, R21, R20, R24 ;  /* 0x0000001415147223 */ /* 0x004fc60000000018 */
[----:B------:R-:W4:Y:S04]  /*0410*/  LDG.E R24, desc[UR6][R6.64+0x4c] ;  /* 0x00004c0606187981 */ /* 0x000f28000c1e1900 */
[----:B------:R-:W2:Y:S01]  /*0420*/  LDG.E R21, desc[UR6][R2.64+0x50] ;  /* 0x0000500602157981 */ /* 0x000ea2000c1e1900 */
[----:B-----5:R-:W-:-:S03]  /*0430*/  FFMA R18, R19, R18, R20 ;  /* 0x0000001213127223 */ /* 0x020fc60000000014 */
[----:B------:R-:W2:Y:S04]  /*0440*/  LDG.E R20, desc[UR6][R6.64+0x50] ;  /* 0x0000500606147981 */ /* 0x000ea8000c1e1900 */
[----:B------:R-:W5:Y:S01]  /*0450*/  LDG.E R19, desc[UR6][R2.64+0x54] ;  /* 0x0000540602137981 */ /* 0x000f62000c1e1900 */
        /* <DEDUP_REMOVED lines=46> */
[----:B------:R-:W3:Y:S01]  /*0740*/  LDG.E R22, desc[UR6][R6.64+0x90] ;  /* 0x0000900606167981 */ /* 0x000ee2000c1e1900 */
[----:B--2---:R-:W-:-:S03]  /*0750*/  FFMA R24, R21, R20, R24 ;  /* 0x0000001415187223 */ /* 0x004fc60000000018 */
[----:B------:R-:W2:Y:S04]  /*0760*/  LDG.E R21, desc[UR6][R6.64+0x94] ;  /* 0x0000940606157981 */ /* 0x000ea8000c1e1900 */
[----:B------:R-:W2:Y:S01]  /*0770*/  LDG.E R20, desc[UR6][R2.64+0x94] ;  /* 0x0000940602147981 */ /* 0x000ea2000c1e1900 */
[----:B-----5:R-:W-:-:S03]  /*0780*/  FFMA R25, R19, R18, R24 ;  /* 0x0000001213197223 */ /* 0x020fc60000000018 */
[----:B------:R-:W4:Y:S04]  /*0790*/  LDG.E R19, desc[UR6][R6.64+0x98] ;  /* 0x0000980606137981 */ /* 0x000f28000c1e1900 */
[----:B------:R-:W4:Y:S01]  /*07a0*/  LDG.E R18, desc[UR6][R2.64+0x98] ;  /* 0x0000980602127981 */ /* 0x000f22000c1e1900 */
[----:B------:R-:W-:-:S03]  /*07b0*/  FFMA R25, R16, R17, R25 ;  /* 0x0000001110197223 */ /* 0x000fc60000000019 */
[----:B------:R-:W5:Y:S04]  /*07c0*/  LDG.E R17, desc[UR6][R6.64+0x9c] ;  /* 0x00009c0606117981 */ /* 0x000f68000c1e1900 */
        /* <DEDUP_REMOVED lines=16> */
[----:B------:R-:W3:Y:S04]  /*08d0*/  LDG.E R22, desc[UR6][R6.64+0xc8] ;  /* 0x0000c80606167981 */ /* 0x000ee8000c1e1900 */
[----:B------:R-:W3:Y:S01]  /*08e0*/  LDG.E R26, desc[UR6][R6.64+0xf0] ;  /* 0x0000f006061a7981 */ /* 0x000ee2000c1e1900 */
[----:B--2---:R-:W-:-:S03]  /*08f0*/  FFMA R23, R20, R21, R23 ;  /* 0x0000001514177223 */ /* 0x004fc60000000017 */
[----:B------:R-:W2:Y:S04]  /*0900*/  LDG.E R21, desc[UR6][R6.64+0xb4] ;  /* 0x0000b40606157981 */ /* 0x000ea8000c1e1900 */
[----:B------:R-:W2:Y:S01]  /*0910*/  LDG.E R20, desc[UR6][R2.64+0xb4] ;  /* 0x0000b40602147981 */ /* 0x000ea2000c1e1900 */
[----:B----4-:R-:W-:-:S03]  /*0920*/  FFMA R23, R18, R19, R23 ;  /* 0x0000001312177223 */ /* 0x010fc60000000017 */
[----:B------:R-:W4:Y:S04]  /*0930*/  LDG.E R19, desc[UR6][R6.64+0xb8] ;  /* 0x0000b80606137981 */ /* 0x000f28000c1e1900 */
[----:B------:R-:W4:Y:S01]  /*0940*/  LDG.E R18, desc[UR6][R2.64+0xb8] ;  /* 0x0000b80602127981 */ /* 0x000f22000c1e1900 */
[----:B-----5:R-:W-:-:S03]  /*0950*/  FFMA R23, R16, R17, R23 ;  /* 0x0000001110177223 */ /* 0x020fc60000000017 */
[----:B------:R-:W5:Y:S04]  /*0960*/  LDG.E R17, desc[UR6][R6.64+0xbc] ;  /* 0x0000bc0606117981 */ /* 0x000f68000c1e1900 */
[----:B------:R-:W5:Y:S01]  /*0970*/  LDG.E R16, desc[UR6][R2.64+0xbc] ;  /* 0x0000bc0602107981 */ /* 0x000f62000c1e1900 */
[----:B------:R-:W-:-:S03]  /*0980*/  FFMA R23, R12, R13, R23 ;  /* 0x0000000d0c177223 */ /* 0x000fc60000000017 */
[----:B------:R-:W3:Y:S04]  /*0990*/  LDG.E R13, desc[UR6][R6.64+0xc0] ;  /* 0x0000c006060d7981 */ /* 0x000ee8000c1e1900 */
[----:B------:R-:W3:Y:S01]  /*09a0*/  LDG.E R12, desc[UR6][R2.64+0xc0] ;  /* 0x0000c006020c7981 */ /* 0x000ee2000c1e1900 */
[----:B------:R-:W-:-:S03]  /*09b0*/  FFMA R23, R14, R15, R23 ;  /* 0x0000000f0e177223 */ /* 0x000fc60000000017 */
[----:B------:R-:W3:Y:S01]  /*09c0*/  LDG.E R14, desc[UR6][R6.64+0xc4] ;  /* 0x0000c406060e7981 */ /* 0x000ee2000c1e1900 */
[----:B------:R-:W-:-:S03]  /*09d0*/  FFMA R23, R24, R9, R23 ;  /* 0x0000000918177223 */ /* 0x000fc60000000017 */
[----:B------:R-:W3:Y:S04]  /*09e0*/  LDG.E R15, desc[UR6][R2.64+0xc4] ;  /* 0x0000c406020f7981 */ /* 0x000ee8000c1e1900 */
[----:B------:R-:W3:Y:S01]  /*09f0*/  LDG.E R9, desc[UR6][R2.64+0xc8] ;  /* 0x0000c80602097981 */ /* 0x000ee2000c1e1900 */
[----:B------:R-:W-:-:S03]  /*0a00*/  FFMA R0, R0, R25, R23 ;  /* 0x0000001900007223 */ /* 0x000fc60000000017 */
[----:B------:R-:W3:Y:S04]  /*0a10*/  LDG.E R23, desc[UR6][R6.64+0xcc] ;  /* 0x0000cc0606177981 */ /* 0x000ee8000c1e1900 */
[----:B------:R-:W3:Y:S01]  /*0a20*/  LDG.E R24, desc[UR6][R2.64+0xcc] ;  /* 0x0000cc0602187981 */ /* 0x000ee2000c1e1900 */
[----:B------:R-:W-:-:S03]  /*0a30*/  FFMA R27, R11, R10, R0 ;  /* 0x0000000a0b1b7223 */ /* 0x000fc60000000000 */
[----:B------:R-:W3:Y:S04]  /*0a40*/  LDG.E R25, desc[UR6][R6.64+0xd0] ;  /* 0x0000d00606197981 */ /* 0x000ee8000c1e1900 */
[----:B------:R-:W3:Y:S04]  /*0a50*/  LDG.E R0, desc[UR6][R2.64+0xd0] ;  /* 0x0000d00602007981 */ /* 0x000ee8000c1e1900 */
[----:B------:R-:W3:Y:S04]  /*0a60*/  LDG.E R11, desc[UR6][R6.64+0xd4] ;  /* 0x0000d406060b7981 */ /* 0x000ee8000c1e1900 */
[----:B------:R-:W3:Y:S01]  /*0a70*/  LDG.E R10, desc[UR6][R2.64+0xd4] ;  /* 0x0000d406020a7981 */ /* 0x000ee2000c1e1900 */
[----:B--2---:R-:W-:-:S03]  /*0a80*/  FFMA R21, R20, R21, R27 ;  /* 0x0000001514157223 */ /* 0x004fc6000000001b */
[----:B------:R-:W2:Y:S04]  /*0a90*/  LDG.E R20, desc[UR6][R6.64+0xe4] ;  /* 0x0000e40606147981 */ /* 0x000ea8000c1e1900 */
[----:B------:R-:W2:Y:S01]  /*0aa0*/  LDG.E R27, desc[UR6][R2.64+0xfc] ;  /* 0x0000fc06021b7981 */ /* 0x000ea2000c1e1900 */
[----:B----4-:R-:W-:-:S03]  /*0ab0*/  FFMA R19, R18, R19, R21 ;  /* 0x0000001312137223 */ /* 0x010fc60000000015 */
[----:B------:R-:W4:Y:S04]  /*0ac0*/  LDG.E R18, desc[UR6][R6.64+0xdc] ;  /* 0x0000dc0606127981 */ /* 0x000f28000c1e1900 */
[----:B------:R-:W2:Y:S01]  /*0ad0*/  LDG.E R21, desc[UR6][R2.64+0xe8] ;  /* 0x0000e80602157981 */ /* 0x000ea2000c1e1900 */
[----:B-----5:R-:W-:-:S03]  /*0ae0*/  FFMA R19, R16, R17, R19 ;  /* 0x0000001110137223 */ /* 0x020fc60000000013 */
[----:B------:R-:W5:Y:S04]  /*0af0*/  LDG.E R17, desc[UR6][R6.64+0xd8] ;  /* 0x0000d80606117981 */ /* 0x000f68000c1e1900 */
[----:B------:R-:W5:Y:S01]  /*0b00*/  LDG.E R16, desc[UR6][R2.64+0xd8] ;  /* 0x0000d80602107981 */ /* 0x000f62000c1e1900 */
[----:B---3--:R-:W-:-:S03]  /*0b10*/  FFMA R12, R12, R13, R19 ;  /* 0x0000000d0c0c7223 */ /* 0x008fc60000000013 */
[----:B------:R-:W4:Y:S01]  /*0b20*/  LDG.E R19, desc[UR6][R2.64+0xdc] ;  /* 0x0000dc0602137981 */ /* 0x000f22000c1e1900 */
[----:B------:R-:W-:-:S03]  /*0b30*/  FFMA R12, R15, R14, R12 ;  /* 0x0000000e0f0c7223 */ /* 0x000fc6000000000c */
[----:B------:R-:W3:Y:S01]  /*0b40*/  LDG.E R14, desc[UR6][R6.64+0xe0] ;  /* 0x0000e006060e7981 */ /* 0x000ee2000c1e1900 */
[----:B------:R-:W-:-:S03]  /*0b50*/  FFMA R13, R9, R22, R12 ;  /* 0x00000016090d7223 */ /* 0x000fc6000000000c */
[----:B------:R-:W3:Y:S04]  /*0b60*/  LDG.E R15, desc[UR6][R2.64+0xe0] ;  /* 0x0000e006020f7981 */ /* 0x000ee8000c1e1900 */
[----:B------:R-:W2:Y:S01]  /*0b70*/  LDG.E R9, desc[UR6][R2.64+0xe4] ;  /* 0x0000e40602097981 */ /* 0x000ea2000c1e1900 */
[----:B------:R-:W-:Y:S02]  /*0b80*/  FFMA R23, R24, R23, R13 ;  /* 0x0000001718177223 */ /* 0x000fe4000000000d */
[----:B------:R-:W0:Y:S01]  /*0b90*/  LDC.64 R12, c[0x0][0x3a0] ;  /* 0x0000e800ff0c7b82 */ /* 0x000e220000000a00 */
[----:B------:R-:W2:Y:S04]  /*0ba0*/  LDG.E R22, desc[UR6][R6.64+0xe8] ;  /* 0x0000e80606167981 */ /* 0x000ea8000c1e1900 */
[----:B------:R-:W2:Y:S01]  /*0bb0*/  LDG.E R24, desc[UR6][R2.64+0xf4] ;  /* 0x0000f40602187981 */ /* 0x000ea2000c1e1900 */
[----:B------:R-:W-:-:S03]  /*0bc0*/  FFMA R25, R0, R25, R23 ;  /* 0x0000001900197223 */ /* 0x000fc60000000017 */
[----:B------:R-:W2:Y:S04]  /*0bd0*/  LDG.E R23, desc[UR6][R6.64+0xec] ;  /* 0x0000ec0606177981 */ /* 0x000ea8000c1e1900 */
[----:B------:R-:W2:Y:S01]  /*0be0*/  LDG.E R0, desc[UR6][R2.64+0xec] ;  /* 0x0000ec0602007981 */ /* 0x000ea2000c1e1900 */
[----:B------:R-:W-:-:S03]  /*0bf0*/  FFMA R11, R10, R11, R25 ;  /* 0x0000000b0a0b7223 */ /* 0x000fc60000000019 */
[----:B------:R-:W2:Y:S04]  /*0c00*/  LDG.E R25, desc[UR6][R2.64+0xf0] ;  /* 0x0000f00602197981 */ /* 0x000ea8000c1e1900 */
[----:B------:R1:W2:Y:S04]  /*0c10*/  LDG.E R10, desc[UR6][R2.64+0xf8] ;  /* 0x0000f806020a7981 */ /* 0x0002a8000c1e1900 */
[----:B------:R1:W2:Y:S04]  /*0c20*/  LDG.E R6, desc[UR6][R6.64+0xfc] ;  /* 0x0000fc0606067981 */ /* 0x0002a8000c1e1900 */
[----:B0-----:R-:W2:Y:S01]  /*0c30*/  LDG.E R12, desc[UR6][R12.64] ;  /* 0x000000060c0c7981 */ /* 0x001ea2000c1e1900 */
[----:B-1----:R-:W-:Y:S01]  /*0c40*/  HFMA2 R3, -RZ, RZ, 0.96630859375, -0.0022525787353515625 ;  /* 0x3bbb989dff037431 */ /* 0x002fe200000001ff */
[----:B------:R-:W-:Y:S01]  /*0c50*/  MOV R7, 0x437c0000 ;  /* 0x437c000000077802 */ /* 0x000fe20000000f00 */
[----:B------:R-:W-:Y:S01]  /*0c60*/  BSSY.RECONVERGENT B0, `(.L_x_348) ;  /* 0x0000020000007945 */ /* 0x000fe20003800200 */
[----:B-----5:R-:W-:-:S04]  /*0c70*/  FFMA R16, R16, R17, R11 ;  /* 0x0000001110107223 */ /* 0x020fc8000000000b */
[----:B----4-:R-:W-:-:S04]  /*0c80*/  FFMA R16, R19, R18, R16 ;  /* 0x0000001213107223 */ /* 0x010fc80000000010 */
[----:B---3--:R-:W-:-:S04]  /*0c90*/  FFMA R14, R15, R14, R16 ;  /* 0x0000000e0f0e7223 */ /* 0x008fc80000000010 */
[----:B--2---:R-:W-:-:S04]  /*0ca0*/  FFMA R14, R9, R20, R14 ;  /* 0x00000014090e7223 */ /* 0x004fc8000000000e */
[----:B------:R-:W-:-:S04]  /*0cb0*/  FFMA R21, R21, R22, R14 ;  /* 0x0000001615157223 */ /* 0x000fc8000000000e */
[----:B------:R-:W-:-:S04]  /*0cc0*/  FFMA R0, R0, R23, R21 ;  /* 0x0000001700007223 */ /* 0x000fc80000000015 */
[----:B------:R-:W-:-:S04]  /*0cd0*/  FFMA R25, R25, R26, R0 ;  /* 0x0000001a19197223 */ /* 0x000fc80000000000 */
[----:B------:R-:W-:-:S04]  /*0ce0*/  FFMA R25, R24, R28, R25 ;  /* 0x0000001c18197223 */ /* 0x000fc80000000019 */
[----:B------:R-:W-:-:S04]  /*0cf0*/  FFMA R10, R10, R29, R25 ;  /* 0x0000001d0a0a7223 */ /* 0x000fc80000000019 */
[----:B------:R-:W-:-:S04]  /*0d00*/  FFMA R27, R27, R6, R10 ;  /* 0x000000061b1b7223 */ /* 0x000fc8000000000a */
[----:B------:R-:W-:-:S04]  /*0d10*/  FADD R12, R12, R27 ;  /* 0x0000001b0c0c7221 */ /* 0x000fc80000000000 */
[----:B------:R-:W-:-:S04]  /*0d20*/  FFMA.SAT R0, R12, R3, 0.5 ;  /* 0x3f0000000c007423 */ /* 0x000fc80000002003 */
[----:B------:R-:W-:-:S04]  /*0d30*/  FFMA.RM R0, R0, R7, 12582913 ;  /* 0x4b40000100007423 */ /* 0x000fc80000004007 */
[----:B------:R-:W-:-:S04]  /*0d40*/  FADD R3, R0, -12583039 ;  /* 0xcb40007f00037421 */ /* 0x000fc80000000000 */
[----:B------:R-:W-:-:S04]  /*0d50*/  FFMA R3, R12, 1.4426950216293334961, -R3 ;  /* 0x3fb8aa3b0c037823 */ /* 0x000fc80000000803 */
[----:B------:R-:W-:-:S06]  /*0d60*/  FFMA R3, R12, 1.925963033500011079e-08, R3 ;  /* 0x32a570600c037823 */ /* 0x000fcc0000000003 */
[----:B------:R-:W0:Y:S01]  /*0d70*/  MUFU.EX2 R3, R3 ;  /* 0x0000000300037308 */ /* 0x000e220000000800 */
[----:B------:R-:W-:-:S05]  /*0d80*/  SHF.L.U32 R0, R0, 0x17, RZ ;  /* 0x0000001700007819 */ /* 0x000fca00000006ff */
[----:B0-----:R-:W-:-:S05]  /*0d90*/  FFMA R0, R0, R3, 1 ;  /* 0x3f80000000007423 */ /* 0x001fca0000000003 */
[----:B------:R-:W-:-:S04]  /*0da0*/  IADD3 R2, PT, PT, R0, 0x1800000, RZ ;  /* 0x0180000000027810 */ /* 0x000fc80007ffe0ff */
[----:B------:R-:W-:-:S04]  /*0db0*/  LOP3.LUT R2, R2, 0x7f800000, RZ, 0xc0, !PT ;  /* 0x7f80000002027812 */ /* 0x000fc800078ec0ff */
[----:B------:R-:W-:-:S13]  /*0dc0*/  ISETP.GT.U32.AND P0, PT, R2, 0x1ffffff, PT ;  /* 0x01ffffff0200780c */ /* 0x000fda0003f04070 */
[----:B------:R-:W-:Y:S05]  /*0dd0*/  @P0 BRA `(.L_x_349) ;  /* 0x0000000000100947 */ /* 0x000fea0003800000 */
[----:B------:R-:W-:-:S07]  /*0de0*/  MOV R6, 0xe00 ;  /* 0x00000e0000067802 */ /* 0x000fce0000000f00 */
[----:B------:R-:W-:Y:S05]  /*0df0*/  CALL.REL.NOINC `($__internal_0_$__cuda_sm20_rcp_rn_f32_slowpath) ;  /* 0x0000001000107944 */ /* 0x000fea0003c00000 */
[----:B------:R-:W-:Y:S01]  /*0e00*/  MOV R9, R3 ;  /* 0x0000000300097202 */ /* 0x000fe20000000f00 */
[----:B------:R-:W-:Y:S06]  /*0e10*/  BRA `(.L_x_350) ;  /* 0x0000000000107947 */ /* 0x000fec0003800000 */
.L_x_349:
[----:B------:R-:W0:Y:S02]  /*0e20*/  MUFU.RCP R9, R0 ;  /* 0x0000000000097308 */ /* 0x000e240000001000 */
[----:B0-----:R-:W-:-:S04]  /*0e30*/  FFMA R2, R0, R9, -1 ;  /* 0xbf80000000027423 */ /* 0x001fc80000000009 */
[----:B------:R-:W-:-:S04]  /*0e40*/  FADD.FTZ R2, -R2, -RZ ;  /* 0x800000ff02027221 */ /* 0x000fc80000010100 */
[----:B------:R-:W-:-:S07]  /*0e50*/  FFMA R9, R9, R2, R9 ;  /* 0x0000000209097223 */ /* 0x000fce0000000009 */
.L_x_350:
[----:B------:R-:W-:Y:S05]  /*0e60*/  BSYNC.RECONVERGENT B0 ;  /* 0x0000000000007941 */ /* 0x000fea0003800200 */
.L_x_348:
[----:B------:R-:W0:Y:S01]  /*0e70*/  LDC.64 R2, c[0x0][0x3a8] ;  /* 0x0000ea00ff027b82 */ /* 0x000e220000000a00 */
[----:B------:R-:W1:Y:S01]  /*0e80*/  LDCU.64 UR4, c[0x0][0x380] ;  /* 0x00007000ff0477ac */ /* 0x000e620008000a00 */
[----:B------:R-:W2:Y:S06]  /*0e90*/  LDCU.64 UR8, c[0x0][0x390] ;  /* 0x00007200ff0877ac */ /* 0x000eac0008000a00 */
[----:B------:R-:W3:Y:S01]  /*0ea0*/  LDC.64 R6, c[0x0][0x388] ;  /* 0x0000e200ff067b82 */ /* 0x000ee20000000a00 */
[----:B0-----:R-:W-:-:S06]  /*0eb0*/  IMAD.WIDE R2, R8, 0x4, R2 ;  /* 0x0000000408027825 */ /* 0x001fcc00078e0202 */
[----:B------:R-:W4:Y:S02]  /*0ec0*/  LDG.E R2, desc[UR6][R2.64] ;  /* 0x0000000602027981 */ /* 0x000f24000c1e1900 */
[----:B----4-:R-:W-:Y:S01]  /*0ed0*/  FADD R0, R2, R9 ;  /* 0x0000000902007221 */ /* 0x010fe20000000000 */
[----:B---3--:R-:W-:-:S04]  /*0ee0*/  IMAD.WIDE R8, R8, 0x4, R6 ;  /* 0x0000000408087825 */ /* 0x008fc800078e0206 */
[----:B------:R-:W-:Y:S01]  /*0ef0*/  FADD R7, R0, -1 ;  /* 0xbf80000000077421 */ /* 0x000fe20000000000 */
[----:B------:R-:W-:-:S04]  /*0f00*/  LOP3.LUT R0, R4, 0x10, RZ, 0xfc, !PT ;  /* 0x0000001004007812 */ /* 0x000fc800078efcff */
[----:B------:R0:W-:Y:S01]  /*0f10*/  STG.E desc[UR6][R8.64], R7 ;  /* 0x0000000708007986 */ /* 0x0001e2000c101906 */
[C---:B-1----:R-:W-:Y:S01]  /*0f20*/  IADD3 R13, P0, PT, R0.reuse, UR4, RZ ;  /* 0x00000004000d7c10 */ /* 0x042fe2000ff1e0ff */
[----:B------:R-:W-:Y:S01]  /*0f30*/  UMOV UR4, URZ ;  /* 0x000000ff00047c82 */ /* 0x000fe20008000000 */
[----:B--2---:R-:W-:Y:S02]  /*0f40*/  IADD3 R0, P1, PT, R0, UR8, RZ ;  /* 0x0000000800007c10 */ /* 0x004fe4000ff3e0ff */
[C---:B------:R-:W-:Y:S02]  /*0f50*/  IADD3.X R6, PT, PT, R5.reuse, UR5, RZ, P0, !PT ;  /* 0x0000000505067c10 */ /* 0x040fe400087fe4ff */
[----:B------:R-:W-:-:S09]  /*0f60*/  IADD3.X R3, PT, PT, R5, UR9, RZ, P1, !PT ;  /* 0x0000000905037c10 */ /* 0x000fd20008ffe4ff */
.L_x_351:
[----:B------:R-:W-:Y:S01]  /*0f70*/  MOV R2, R0 ;  /* 0x0000000000027202 */ /* 0x000fe20000000f00 */
[----:B--2---:R-:W2:Y:S04]  /*0f80*/  LDG.E R5, desc[UR6][R8.64] ;  /* 0x0000000608057981 */ /* 0x004ea8000c1e1900 */
[----:B------:R-:W2:Y:S01]  /*0f90*/  LDG.E R0, desc[UR6][R2.64+-0x10] ;  /* 0xfffff00602007981 */ /* 0x000ea2000c1e1900 */
[----:B------:R-:W-:Y:S01]  /*0fa0*/  UMOV UR8, 0xeb1c432d ;  /* 0xeb1c432d00087882 */ /* 0x000fe20000000000 */
[----:B------:R-:W-:Y:S01]  /*0fb0*/  UMOV UR9, 0x3f1a36e2 ;  /* 0x3f1a36e200097882 */ /* 0x000fe20000000000 */
[----:B--2---:R-:W-:-:S04]  /*0fc0*/  FMUL R0, R0, R5 ;  /* 0x0000000500007220 */ /* 0x004fc80000400000 */
[----:B------:R-:W1:Y:S02]  /*0fd0*/  F2F.F64.F32 R4, R0 ;  /* 0x0000000000047310 */ /* 0x000e640000201800 */
[----:B-1----:R-:W-:-:S06]  /*0fe0*/  DMUL R4, R4, UR8 ;  /* 0x0000000804047c28 */ /* 0x002fcc0008000000 */
[----:B------:R1:W2:Y:S02]  /*0ff0*/  F2F.F32.F64 R11, R4 ;  /* 0x00000004000b7310 */ /* 0x0002a40000301000 */
[----:B-1----:R-:W-:Y:S02]  /*1000*/  MOV R4, R13 ;  /* 0x0000000d00047202 */ /* 0x002fe40000000f00 */
[----:B------:R-:W-:-:S05]  /*1010*/  MOV R5, R6 ;  /* 0x0000000600057202 */ /* 0x000fca0000000f00 */
[----:B--2---:R1:W-:Y:S04]  /*1020*/  STG.E desc[UR6][R4.64+-0x10], R11 ;  /* 0xfffff00b04007986 */ /* 0x0043e8000c101906 */
[----:B------:R-:W2:Y:S04]  /*1030*/  LDG.E R6, desc[UR6][R2.64+-0xc] ;  /* 0xfffff40602067981 */ /* 0x000ea8000c1e1900 */
[----:B0-----:R-:W2:Y:S02]  /*1040*/  LDG.E R7, desc[UR6][R8.64] ;  /* 0x0000000608077981 */ /* 0x001ea4000c1e1900 */
[----:B--2---:R-:W-:-:S04]  /*1050*/  FMUL R12, R6, R7 ;  /* 0x00000007060c7220 */ /* 0x004fc80000400000 */
[----:B------:R-:W0:Y:S02]  /*1060*/  F2F.F64.F32 R6, R12 ;  /* 0x0000000c00067310 */ /* 0x000e240000201800 */
[----:B0-----:R-:W-:-:S10]  /*1070*/  DMUL R6, R6, UR8 ;  /* 0x0000000806067c28 */ /* 0x001fd40008000000 */
[----:B------:R-:W0:Y:S02]  /*1080*/  F2F.F32.F64 R7, R6 ;  /* 0x0000000600077310 */ /* 0x000e240000301000 */
[----:B0-----:R0:W-:Y:S04]  /*1090*/  STG.E desc[UR6][R4.64+-0xc], R7 ;  /* 0xfffff40704007986 */ /* 0x0011e8000c101906 */
[----:B------:R-:W2:Y:S04]  /*10a0*/  LDG.E R0, desc[UR6][R2.64+-0x8] ;  /* 0xfffff80602007981 */ /* 0x000ea8000c1e1900 */
[----:B------:R-:W2:Y:S02]  /*10b0*/  LDG.E R13, desc[UR6][R8.64] ;  /* 0x00000006080d7981 */ /* 0x000ea4000c1e1900 */
[----:B--2---:R-:W-:-:S04]  /*10c0*/  FMUL R0, R0, R13 ;  /* 0x0000000d00007220 */ /* 0x004fc80000400000 */
[----:B-1----:R-:W1:Y:S02]  /*10d0*/  F2F.F64.F32 R10, R0 ;  /* 0x00000000000a7310 */ /* 0x002e640000201800 */
[----:B-1----:R-:W-:-:S10]  /*10e0*/  DMUL R10, R10, UR8 ;  /* 0x000000080a0a7c28 */ /* 0x002fd40008000000 */
[----:B------:R-:W1:Y:S02]  /*10f0*/  F2F.F32.F64 R11, R10 ;  /* 0x0000000a000b7310 */ /* 0x000e640000301000 */
[----:B-1----:R1:W-:Y:S04]  /*1100*/  STG.E desc[UR6][R4.64+-0x8], R11 ;  /* 0xfffff80b04007986 */ /* 0x0023e8000c101906 */
[----:B------:R-:W2:Y:S04]  /*1110*/  LDG.E R12, desc[UR6][R2.64+-0x4] ;  /* 0xfffffc06020c7981 */ /* 0x000ea8000c1e1900 */
[----:B------:R-:W2:Y:S02]  /*1120*/  LDG.E R13, desc[UR6][R8.64] ;  /* 0x00000006080d7981 */ /* 0x000ea4000c1e1900 */
[----:B--2---:R-:W-:-:S04]  /*1130*/  FMUL R12, R12, R13 ;  /* 0x0000000d0c0c7220 */ /* 0x004fc80000400000 */
[----:B0-----:R-:W0:Y:S02]  /*1140*/  F2F.F64.F32 R6, R12 ;  /* 0x0000000c00067310 */ /* 0x001e240000201800 */
        /* <DEDUP_REMOVED lines=146> */
[----:B------:R-:W2:Y:S02]  /*1a70*/  F2F.F64.F32 R6, R0 ;  /* 0x0000000000067310 */ /* 0x000ea40000201800 */
[----:B--2---:R-:W-:-:S10]  /*1a80*/  DMUL R6, R6, UR8 ;  /* 0x0000000806067c28 */ /* 0x004fd40008000000 */
[----:B------:R-:W2:Y:S02]  /*1a90*/  F2F.F32.F64 R7, R6 ;  /* 0x0000000600077310 */ /* 0x000ea40000301000 */
[----:B--2---:R2:W-:Y:S04]  /*1aa0*/  STG.E desc[UR6][R4.64+0x50], R7 ;  /* 0x0000500704007986 */ /* 0x0045e8000c101906 */
[----:B------:R-:W3:Y:S04]  /*1ab0*/  LDG.E R10, desc[UR6][R2.64+0x54] ;  /* 0x00005406020a7981 */ /* 0x000ee8000c1e1900 */
[----:B-1----:R-:W3:Y:S02]  /*1ac0*/  LDG.E R11, desc[UR6][R8.64] ;  /* 0x00000006080b7981 */ /* 0x002ee4000c1e1900 */
[----:B---3--:R-:W-:-:S04]  /*1ad0*/  FMUL R12, R10, R11 ;  /* 0x0000000b0a0c7220 */ /* 0x008fc80000400000 */
[----:B------:R-:W1:Y:S02]  /*1ae0*/  F2F.F64.F32 R10, R12 ;  /* 0x0000000c000a7310 */ /* 0x000e640000201800 */
[----:B-1----:R-:W-:-:S10]  /*1af0*/  DMUL R10, R10, UR8 ;  /* 0x000000080a0a7c28 */ /* 0x002fd40008000000 */
[----:B------:R-:W1:Y:S02]  /*1b00*/  F2F.F32.F64 R11, R10 ;  /* 0x0000000a000b7310 */ /* 0x000e640000301000 */
[----:B-1----:R1:W-:Y:S04]  /*1b10*/  STG.E desc[UR6][R4.64+0x54], R11 ;  /* 0x0000540b04007986 */ /* 0x0023e8000c101906 */
[----:B------:R-:W3:Y:S04]  /*1b20*/  LDG.E R0, desc[UR6][R2.64+0x58] ;  /* 0x0000580602007981 */ /* 0x000ee8000c1e1900 */
[----:B0-----:R-:W3:Y:S02]  /*1b30*/  LDG.E R13, desc[UR6][R8.64] ;  /* 0x00000006080d7981 */ /* 0x001ee4000c1e1900 */
[----:B---3--:R-:W-:-:S04]  /*1b40*/  FMUL R0, R0, R13 ;  /* 0x0000000d00007220 */ /* 0x008fc80000400000 */
[----:B--2---:R-:W0:Y:S02]  /*1b50*/  F2F.F64.F32 R6, R0 ;  /* 0x0000000000067310 */ /* 0x004e240000201800 */
        /* <DEDUP_REMOVED lines=31> */
[----:B------:R0:W3:Y:S04]  /*1d50*/  LDG.E R12, desc[UR6][R2.64+0x6c] ;  /* 0x00006c06020c7981 */ /* 0x0000e8000c1e1900 */
[----:B------:R-:W3:Y:S01]  /*1d60*/  LDG.E R13, desc[UR6][R8.64] ;  /* 0x00000006080d7981 */ /* 0x000ee2000c1e1900 */
[----:B------:R-:W-:Y:S01]  /*1d70*/  UIADD3 UR4, UPT, UPT, UR4, 0x20, URZ ;  /* 0x0000002004047890 */ /* 0x000fe2000fffe0ff */
[----:B------:R-:W-:-:S03]  /*1d80*/  IADD3 R0, P1, PT, R2, 0x80, RZ ;  /* 0x0000008002007810 */ /* 0x000fc60007f3e0ff */
[----:B------:R-:W-:Y:S01]  /*1d90*/  UISETP.NE.AND UP0, UPT, UR4, 0x40, UPT ;  /* 0x000000400400788c */ /* 0x000fe2000bf05270 */
[----:B0-----:R-:W-:Y:S01]  /*1da0*/  IADD3.X R3, PT, PT, RZ, R3, RZ, P1, !PT ;  /* 0x00000003ff037210 */ /* 0x001fe20000ffe4ff */
[----:B---3--:R-:W-:Y:S01]  /*1db0*/  FMUL R12, R12, R13 ;  /* 0x0000000d0c0c7220 */ /* 0x008fe20000400000 */
[----:B------:R-:W-:-:S03]  /*1dc0*/  IADD3 R13, P0, PT, R4, 0x80, RZ ;  /* 0x00000080040d7810 */ /* 0x000fc60007f1e0ff */
[----:B-1----:R-:W0:Y:S01]  /*1dd0*/  F2F.F64.F32 R10, R12 ;  /* 0x0000000c000a7310 */ /* 0x002e220000201800 */
[----:B------:R-:W-:Y:S01]  /*1de0*/  IADD3.X R6, PT, PT, RZ, R5, RZ, P0, !PT ;  /* 0x00000005ff067210 */ /* 0x000fe200007fe4ff */
[----:B0-----:R-:W-:-:S10]  /*1df0*/  DMUL R10, R10, UR8 ;  /* 0x000000080a0a7c28 */ /* 0x001fd40008000000 */
[----:B------:R-:W0:Y:S02]  /*1e00*/  F2F.F32.F64 R11, R10 ;  /* 0x0000000a000b7310 */ /* 0x000e240000301000 */
[----:B0-----:R2:W-:Y:S01]  /*1e10*/  STG.E desc[UR6][R4.64+0x6c], R11 ;  /* 0x00006c0b04007986 */ /* 0x0015e2000c101906 */
[----:B------:R-:W-:Y:S05]  /*1e20*/  BRA.U UP0, `(.L_x_351) ;  /* 0xfffffff100507547 */ /* 0x000fea000b83ffff */
[----:B------:R-:W-:Y:S05]  /*1e30*/  EXIT ;  /* 0x000000000000794d */ /* 0x000fea0003800000 */
        .weak           $__internal_0_$__cuda_sm20_rcp_rn_f32_slowpath
        .type           $__internal_0_$__cuda_sm20_rcp_rn_f32_slowpath,@function
        .size           $__internal_0_$__cuda_sm20_rcp_rn_f32_slowpath,(.L_x_357 - $__internal_0_$__cuda_sm20_rcp_rn_f32_slowpath)
$__internal_0_$__cuda_sm20_rcp_rn_f32_slowpath:
[----:B------:R-:W-:Y:S01]  /*1e40*/  SHF.L.U32 R2, R0, 0x1, RZ ;  /* 0x0000000100027819 */ /* 0x000fe200000006ff */
[----:B------:R-:W-:Y:S03]  /*1e50*/  BSSY.RECONVERGENT B1, `(.L_x_352) ;  /* 0x0000030000017945 */ /* 0x000fe60003800200 */
[----:B------:R-:W-:-:S04]  /*1e60*/  SHF.R.U32.HI R2, RZ, 0x18, R2 ;  /* 0x00000018ff027819 */ /* 0x000fc80000011602 */
[----:B------:R-:W-:-:S13]  /*1e70*/  ISETP.NE.U32.AND P0, PT, R2, RZ, PT ;  /* 0x000000ff0200720c */ /* 0x000fda0003f05070 */
[----:B------:R-:W-:Y:S05]  /*1e80*/  @P0 BRA `(.L_x_353) ;  /* 0x0000000000280947 */ /* 0x000fea0003800000 */
[----:B------:R-:W-:-:S04]  /*1e90*/  SHF.L.U32 R2, R0, 0x1, RZ ;  /* 0x0000000100027819 */ /* 0x000fc800000006ff */
[----:B------:R-:W-:-:S13]  /*1ea0*/  ISETP.NE.AND P0, PT, R2, RZ, PT ;  /* 0x000000ff0200720c */ /* 0x000fda0003f05270 */
[----:B------:R-:W-:Y:S01]  /*1eb0*/  @P0 FFMA R7, R0, 1.84467440737095516160e+19, RZ ;  /* 0x5f80000000070823 */ /* 0x000fe200000000ff */
[----:B------:R-:W-:Y:S08]  /*1ec0*/  @!P0 MUFU.RCP R3, R0 ;  /* 0x0000000000038308 */ /* 0x000ff00000001000 */
[----:B------:R-:W0:Y:S02]  /*1ed0*/  @P0 MUFU.RCP R2, R7 ;  /* 0x0000000700020308 */ /* 0x000e240000001000 */
[----:B0-----:R-:W-:-:S04]  /*1ee0*/  @P0 FFMA R9, R7, R2, -1 ;  /* 0xbf80000007090423 */ /* 0x001fc80000000002 */
[----:B------:R-:W-:-:S04]  /*1ef0*/  @P0 FADD.FTZ R9, -R9, -RZ ;  /* 0x800000ff09090221 */ /* 0x000fc80000010100 */
[----:B------:R-:W-:-:S04]  /*1f00*/  @P0 FFMA R2, R2, R9, R2 ;  /* 0x0000000902020223 */ /* 0x000fc80000000002 */
[----:B------:R-:W-:Y:S01]  /*1f10*/  @P0 FFMA R3, R2, 1.84467440737095516160e+19, RZ ;  /* 0x5f80000002030823 */ /* 0x000fe200000000ff */
[----:B------:R-:W-:Y:S06]  /*1f20*/  BRA `(.L_x_354) ;  /* 0x0000000000887947 */ /* 0x000fec0003800000 */
.L_x_353:
[----:B------:R-:W-:-:S04]  /*1f30*/  IADD3 R3, PT, PT, R2, -0xfd, RZ ;  /* 0xffffff0302037810 */ /* 0x000fc80007ffe0ff */
[----:B------:R-:W-:-:S13]  /*1f40*/  ISETP.GT.U32.AND P0, PT, R3, 0x1, PT ;  /* 0x000000010300780c */ /* 0x000fda0003f04070 */
[----:B------:R-:W-:Y:S05]  /*1f50*/  @P0 BRA `(.L_x_355) ;  /* 0x0000000000780947 */ /* 0x000fea0003800000 */
[----:B------:R-:W-:Y:S02]  /*1f60*/  LOP3.LUT R7, R0, 0x7fffff, RZ, 0xc0, !PT ;  /* 0x007fffff00077812 */ /* 0x000fe400078ec0ff */
[----:B------:R-:W-:Y:S02]  /*1f70*/  MOV R12, 0x3 ;  /* 0x00000003000c7802 */ /* 0x000fe40000000f00 */
[----:B------:R-:W-:Y:S02]  /*1f80*/  LOP3.LUT R7, R7, 0x3f800000, RZ, 0xfc, !PT ;  /* 0x3f80000007077812 */ /* 0x000fe400078efcff */
[----:B------:R-:W-:Y:S02]  /*1f90*/  SHF.L.U32 R13, R12, R3, RZ ;  /* 0x000000030c0d7219 */ /* 0x000fe400000006ff */
[----:B------:R-:W0:Y:S02]  /*1fa0*/  MUFU.RCP R10, R7 ;  /* 0x00000007000a7308 */ /* 0x000e240000001000 */
[----:B0-----:R-:W-:-:S04]  /*1fb0*/  FFMA R9, R7, R10, -1 ;  /* 0xbf80000007097423 */ /* 0x001fc8000000000a */
[----:B------:R-:W-:-:S04]  /*1fc0*/  FADD.FTZ R9, -R9, -RZ ;  /* 0x800000ff09097221 */ /* 0x000fc80000010100 */
[CCC-:B------:R-:W-:Y:S01]  /*1fd0*/  FFMA.RM R11, R10.reuse, R9.reuse, R10.reuse ;  /* 0x000000090a0b7223 */ /* 0x1c0fe2000000400a */
[----:B------:R-:W-:-:S04]  /*1fe0*/  FFMA.RP R10, R10, R9, R10 ;  /* 0x000000090a0a7223 */ /* 0x000fc8000000800a */
[C---:B------:R-:W-:Y:S02]  /*1ff0*/  LOP3.LUT R9, R11.reuse, 0x7fffff, RZ, 0xc0, !PT ;  /* 0x007fffff0b097812 */ /* 0x040fe400078ec0ff */
[----:B------:R-:W-:Y:S02]  /*2000*/  FSETP.NEU.FTZ.AND P0, PT, R11, R10, PT ;  /* 0x0000000a0b00720b */ /* 0x000fe40003f1d000 */
[----:B------:R-:W-:Y:S02]  /*2010*/  LOP3.LUT R10, R9, 0x800000, RZ, 0xfc, !PT ;  /* 0x00800000090a7812 */ /* 0x000fe400078efcff */
[----:B------:R-:W-:Y:S02]  /*2020*/  SEL R9, RZ, 0xffffffff, !P0 ;  /* 0xffffffffff097807 */ /* 0x000fe40004000000 */
[----:B------:R-:W-:Y:S02]  /*2030*/  LOP3.LUT R12, R13, R10, RZ, 0xc0, !PT ;  /* 0x0000000a0d0c7212 */ /* 0x000fe400078ec0ff */
[----:B------:R-:W-:-:S02]  /*2040*/  IADD3 R9, PT, PT, -R9, RZ, RZ ;  /* 0x000000ff09097210 */ /* 0x000fc40007ffe1ff */
[-C--:B------:R-:W-:Y:S02]  /*2050*/  SHF.R.U32.HI R12, RZ, R3.reuse, R12 ;  /* 0x00000003ff0c7219 */ /* 0x080fe4000001160c */
[----:B------:R-:W-:Y:S02]  /*2060*/  LOP3.LUT P1, RZ, R9, R3, R10, 0xf8, !PT ;  /* 0x0000000309ff7212 */ /* 0x000fe4000782f80a */
[C---:B------:R-:W-:Y:S02]  /*2070*/  LOP3.LUT P0, RZ, R12.reuse, 0x1, RZ, 0xc0, !PT ;  /* 0x000000010cff7812 */ /* 0x040fe4000780c0ff */
[----:B------:R-:W-:-:S04]  /*2080*/  LOP3.LUT P2, RZ, R12, 0x2, RZ, 0xc0, !PT ;  /* 0x000000020cff7812 */ /* 0x000fc8000784c0ff */
[----:B------:R-:W-:Y:S02]  /*2090*/  PLOP3.LUT P0, PT, P0, P1, P2, 0xe0, 0x0 ;  /* 0x000000000000781c */ /* 0x000fe40000703c20 */
[----:B------:R-:W-:Y:S02]  /*20a0*/  LOP3.LUT P1, RZ, R0, 0x7fffff, RZ, 0xc0, !PT ;  /* 0x007fffff00ff7812 */ /* 0x000fe4000782c0ff */
[----:B------:R-:W-:-:S04]  /*20b0*/  SEL R3, RZ, 0x1, !P0 ;  /* 0x00000001ff037807 */ /* 0x000fc80004000000 */
[----:B------:R-:W-:-:S04]  /*20c0*/  IADD3 R3, PT, PT, -R3, RZ, RZ ;  /* 0x000000ff03037210 */ /* 0x000fc80007ffe1ff */
[----:B------:R-:W-:Y:S02]  /*20d0*/  ISETP.GE.AND P0, PT, R3, RZ, PT ;  /* 0x000000ff0300720c */ /* 0x000fe40003f06270 */
[----:B------:R-:W-:-:S04]  /*20e0*/  IADD3 R3, PT, PT, R2, -0xfc, RZ ;  /* 0xffffff0402037810 */ /* 0x000fc80007ffe0ff */
[----:B------:R-:W-:-:S07]  /*20f0*/  SHF.R.U32.HI R3, RZ, R3, R10 ;  /* 0x00000003ff037219 */ /* 0x000fce000001160a */
[----:B------:R-:W-:-:S04]  /*2100*/  @!P0 IADD3 R3, PT, PT, R3, 0x1, RZ ;  /* 0x0000000103038810 */ /* 0x000fc80007ffe0ff */
[----:B------:R-:W-:-:S04]  /*2110*/  @!P1 SHF.L.U32 R3, R3, 0x1, RZ ;  /* 0x0000000103039819 */ /* 0x000fc800000006ff */
[----:B------:R-:W-:Y:S01]  /*2120*/  LOP3.LUT R3, R3, 0x80000000, R0, 0xf8, !PT ;  /* 0x8000000003037812 */ /* 0x000fe200078ef800 */
[----:B------:R-:W-:Y:S06]  /*2130*/  BRA `(.L_x_354) ;  /* 0x0000000000047947 */ /* 0x000fec0003800000 */
.L_x_355:
[----:B------:R0:W1:Y:S02]  /*2140*/  MUFU.RCP R3, R0 ;  /* 0x0000000000037308 */ /* 0x0000640000001000 */
.L_x_354:
[----:B------:R-:W-:Y:S05]  /*2150*/  BSYNC.RECONVERGENT B1 ;  /* 0x0000000000017941 */ /* 0x000fea0003800200 */
.L_x_352:
[----:B------:R-:W-:-:S04]  /*2160*/  HFMA2 R7, -RZ, RZ, 0, 0 ;  /* 0x00000000ff077431 */ /* 0x000fc800000001ff */
[----:B01----:R-:W-:Y:S05]  /*2170*/  RET.REL.NODEC R6 `(_Z20calculate_differencePfS_S_S_S_S_) ;  /* 0xffffffdc06a07950 */ /* 0x003fea0003c3ffff */
.L_x_356:
        /* <DEDUP_REMOVED lines=16> */
.L_x_357:


//--------------------- .nv.shared._ZN3cub18CUB_300001_SM_10006detail6reduce28DeviceReduceSingleTileKernelINS2_10policy_hubIPfy9sum_deltaE10Policy1000EPS5_S9_iS6_S5_S5_N4cuda3std3__410__identityEEEvT0_T1_T2_T3_T4_T6_ --------------------------
	.section	.nv.shared._ZN3cub18CUB_300001_SM_10006detail6reduce28DeviceReduceSingleTileKernelINS2_10policy_hubIPfy9sum_deltaE10Policy1000EPS5_S9_iS6_S5_S5_N4cuda3std3__410__identityEEEvT0_T1_T2_T3_T4_T6_,"aw",@nobits
	.sectionflags	@""
	.align	8
.nv.shared._ZN3cub18CUB_300001_SM_10006detail6reduce28DeviceReduceSingleTileKernelINS2_10policy_hubIPfy9sum_deltaE10Policy1000EPS5_S9_iS6_S5_S5_N4cuda3std3__410__identityEEEvT0_T1_T2_T3_T4_T6_:
	.zero		1104


//--------------------- .nv.shared.reserved.0     --------------------------
	.section	.nv.shared.reserved.0,"aw",@nobits
	.weak		__nv_reservedSMEM_offset_0_alias
	.size		__nv_reservedSMEM_offset_0_alias, 0, 64
	.other		__nv_reservedSMEM_offset_0_alias,@"STO_CUDA_RESERVED_SHARED STV_DEFAULT"
__nv_reservedSMEM_offset_0_alias:
	.zero		0
	.zero		64


//--------------------- .nv.global                --------------------------
	.section	.nv.global,"aw",@nobits
.nv.global:
	.type		_ZN34_INTERNAL_6085a854_4_k_cu_e452a0da6thrust24THRUST_300001_SM_1000_NS3seqE,@object
	.size		_ZN34_INTERNAL_6085a854_4_k_cu_e452a0da6thrust24THRUST_300001_SM_1000_NS3seqE,(_ZN34_INTERNAL_6085a854_4_k_cu_e452a0da4cuda3std3__48in_placeE - _ZN34_INTERNAL_6085a854_4_k_cu_e452a0da6thrust24THRUST_300001_SM_1000_NS3seqE)
_ZN34_INTERNAL_6085a854_4_k_cu_e452a0da6thrust24THRUST_300001_SM_1000_NS3seqE:
	.zero		1
	.type		_ZN34_INTERNAL_6085a854_4_k_cu_e452a0da4cuda3std3__48in_placeE,@object
	.size		_ZN34_INTERNAL_6085a854_4_k_cu_e452a0da4cuda3std3__48in_placeE,(_ZN34_INTERNAL_6085a854_4_k_cu_e452a0da4cuda3std6ranges3__45__cpo4sizeE - _ZN34_INTERNAL_6085a854_4_k_cu_e452a0da4cuda3std3__48in_placeE)
_ZN34_INTERNAL_6085a854_4_k_cu_e452a0da4cuda3std3__48in_placeE:
	.zero		1
	.type		_ZN34_INTERNAL_6085a854_4_k_cu_e452a0da4cuda3std6ranges3__45__cpo4sizeE,@object
	.size		_ZN34_INTERNAL_6085a854_4_k_cu_e452a0da4cuda3std6ranges3__45__cpo4sizeE,(_ZN34_INTERNAL_6085a854_4_k_cu_e452a0da6thrust24THRUST_300001_SM_1000_NS12placeholders2_3E - _ZN34_INTERNAL_6085a854_4_k_cu_e452a0da4cuda3std6ranges3__45__cpo4sizeE)
_ZN34_INTERNAL_6085a854_4_k_cu_e452a0da4cuda3std6ranges3__45__cpo4sizeE:
	.zero		1
	.type		_ZN34_INTERNAL_6085a854_4_k_cu_e452a0da6thrust24THRUST_300001_SM_1000_NS12placeholders2_3E,@object
	.size		_ZN34_INTERNAL_6085a854_4_k_cu_e452a0da6thrust24THRUST_300001_SM_1000_NS12placeholders2_3E,(_ZN34_INTERNAL_6085a854_4_k_cu_e452a0da4cuda3std3__45__cpo6cbeginE - _ZN34_INTERNAL_6085a854_4_k_cu_e452a0da6thrust24THRUST_300001_SM_1000_NS12placeholders2_3E)
_ZN34_INTERNAL_6085a854_4_k_cu_e452a0da6thrust24THRUST_300001_SM_1000_NS12placeholders2_3E:
	.zero		1
	.type		_ZN34_INTERNAL_6085a854_4_k_cu_e452a0da4cuda3std3__45__cpo6cbeginE,@object
	.size		_ZN34_INTERNAL_6085a854_4_k_cu_e452a0da4cuda3std3__45__cpo6cbeginE,(_ZN34_INTERNAL_6085a854_4_k_cu_e452a0da4cuda3std6ranges3__45__cpo6cbeginE - _ZN34_INTERNAL_6085a854_4_k_cu_e452a0da4cuda3std3__45__cpo6cbeginE)
_ZN34_INTERNAL_6085a854_4_k_cu_e452a0da4cuda3std3__45__cpo6cbeginE:
	.zero		1
	.type		_ZN34_INTERNAL_6085a854_4_k_cu_e452a0da4cuda3std6ranges3__45__cpo6cbeginE,@object
	.size		_ZN34_INTERNAL_6085a854_4_k_cu_e452a0da4cuda3std6ranges3__45__cpo6cbeginE,(_ZN34_INTERNAL_6085a854_4_k_cu_e452a0da6thrust24THRUST_300001_SM_1000_NS12placeholders2_7E - _ZN34_INTERNAL_6085a854_4_k_cu_e452a0da4cuda3std6ranges3__45__cpo6cbeginE)
_ZN34_INTERNAL_6085a854_4_k_cu_e452a0da4cuda3std6ranges3__45__cpo6cbeginE:
	.zero		1
	.type		_ZN34_INTERNAL_6085a854_4_k_cu_e452a0da6thrust24THRUST_300001_SM_1000_NS12placeholders2_7E,@object
	.size		_ZN34_INTERNAL_6085a854_4_k_cu_e452a0da6thrust24THRUST_300001_SM_1000_NS12placeholders2_7E,(_ZN34_INTERNAL_6085a854_4_k_cu_e452a0da4cuda3std3__45__cpo7crbeginE - _ZN34_INTERNAL_6085a854_4_k_cu_e452a0da6thrust24THRUST_300001_SM_1000_NS12placeholders2_7E)
_ZN34_INTERNAL_6085a854_4_k_cu_e452a0da6thrust24THRUST_300001_SM_1000_NS12placeholders2_7E:
	.zero		1
	.type		_ZN34_INTERNAL_6085a854_4_k_cu_e452a0da4cuda3std3__45__cpo7crbeginE,@object
	.size		_ZN34_INTERNAL_6085a854_4_k_cu_e452a0da4cuda3std3__45__cpo7crbeginE,(_ZN34_INTERNAL_6085a854_4_k_cu_e452a0da4cuda3std6ranges3__45__cpo4nextE - _ZN34_INTERNAL_6085a854_4_k_cu_e452a0da4cuda3std3__45__cpo7crbeginE)
_ZN34_INTERNAL_6085a854_4_k_cu_e452a0da4cuda3std3__45__cpo7crbeginE:
	.zero		1
	.type		_ZN34_INTERNAL_6085a854_4_k_cu_e452a0da4cuda3std6ranges3__45__cpo4nextE,@object
	.size		_ZN34_INTERNAL_6085a854_4_k_cu_e452a0da4cuda3std6ranges3__45__cpo4nextE,(_ZN34_INTERNAL_6085a854_4_k_cu_e452a0da4cuda3std6ranges3__45__cpo4swapE - _ZN34_INTERNAL_6085a854_4_k_cu_e452a0da4cuda3std6ranges3__45__cpo4nextE)
_ZN34_INTERNAL_6085a854_4_k_cu_e452a0da4cuda3std6ranges3__45__cpo4nextE:
	.zero		1
	.type		_ZN34_INTERNAL_6085a854_4_k_cu_e452a0da4cuda3std6ranges3__45__cpo4swapE,@object
	.size		_ZN34_INTERNAL_6085a854_4_k_cu_e452a0da4cuda3std6ranges3__45__cpo4swapE,(_ZN34_INTERNAL_6085a854_4_k_cu_e452a0da6thrust24THRUST_300001_SM_1000_NS8cuda_cub10par_nosyncE - _ZN34_INTERNAL_6085a854_4_k_cu_e452a0da4cuda3std6ranges3__45__cpo4swapE)
_ZN34_INTERNAL_6085a854_4_k_cu_e452a0da4cuda3std6ranges3__45__cpo4swapE:
	.zero		1
	.type		_ZN34_INTERNAL_6085a854_4_k_cu_e452a0da6thrust24THRUST_300001_SM_1000_NS8cuda_cub10par_nosyncE,@object
	.size		_ZN34_INTERNAL_6085a854_4_k_cu_e452a0da6thrust24THRUST_300001_SM_1000_NS8cuda_cub10par_nosyncE,(_ZN34_INTERNAL_6085a854_4_k_cu_e452a0da6thrust24THRUST_300001_SM_1000_NS12placeholders2_9E - _ZN34_INTERNAL_6085a854_4_k_cu_e452a0da6thrust24THRUST_300001_SM_1000_NS8cuda_cub10par_nosyncE)
_ZN34_INTERNAL_6085a854_4_k_cu_e452a0da6thrust24THRUST_300001_SM_1000_NS8cuda_cub10par_nosyncE:
	.zero		1
	.type		_ZN34_INTERNAL_6085a854_4_k_cu_e452a0da6thrust24THRUST_300001_SM_1000_NS12placeholders2_9E,@object
	.size		_ZN34_INTERNAL_6085a854_4_k_cu_e452a0da6thrust24THRUST_300001_SM_1000_NS12placeholders2_9E,(_ZN34_INTERNAL_6085a854_4_k_cu_e452a0da4cuda3std3__436_GLOBAL__N__6085a854_4_k_cu_e452a0da6ignoreE - _ZN34_INTERNAL_6085a854_4_k_cu_e452a0da6thrust24THRUST_300001_SM_1000_NS12placeholders2_9E)
_ZN34_INTERNAL_6085a854_4_k_cu_e452a0da6thrust24THRUST_300001_SM_1000_NS12placeholders2_9E:
	.zero		1
	.type		_ZN34_INTERNAL_6085a854_4_k_cu_e452a0da4cuda3std3__436_GLOBAL__N__6085a854_4_k_cu_e452a0da6ignoreE,@object
	.size		_ZN34_INTERNAL_6085a854_4_k_cu_e452a0da4cuda3std3__436_GLOBAL__N__6085a854_4_k_cu_e452a0da6ignoreE,(_ZN34_INTERNAL_6085a854_4_k_cu_e452a0da4cuda3std6ranges3__45__cpo4dataE - _ZN34_INTERNAL_6085a854_4_k_cu_e452a0da4cuda3std3__436_GLOBAL__N__6085a854_4_k_cu_e452a0da6ignoreE)
_ZN34_INTERNAL_6085a854_4_k_cu_e452a0da4cuda3std3__436_GLOBAL__N__6085a854_4_k_cu_e452a0da6ignoreE:
	.zero		1
	.type		_ZN34_INTERNAL_6085a854_4_k_cu_e452a0da4cuda3std6ranges3__45__cpo4dataE,@object
	.size		_ZN34_INTERNAL_6085a854_4_k_cu_e452a0da4cuda3std6ranges3__45__cpo4dataE,(_ZN34_INTERNAL_6085a854_4_k_cu_e452a0da6thrust24THRUST_300001_SM_1000_NS12placeholders2_1E - _ZN34_INTERNAL_6085a854_4_k_cu_e452a0da4cuda3std6ranges3__45__cpo4dataE)
_ZN34_INTERNAL_6085a854_4_k_cu_e452a0da4cuda3std6ranges3__45__cpo4dataE:
	.zero		1
	.type		_ZN34_INTERNAL_6085a854_4_k_cu_e452a0da6thrust24THRUST_300001_SM_1000_NS12placeholders2_1E,@object
	.size		_ZN34_INTERNAL_6085a854_4_k_cu_e452a0da6thrust24THRUST_300001_SM_1000_NS12placeholders2_1E,(_ZN34_INTERNAL_6085a854_4_k_cu_e452a0da4cuda3std3__45__cpo5beginE - _ZN34_INTERNAL_6085a854_4_k_cu_e452a0da6thrust24THRUST_300001_SM_1000_NS12placeholders2_1E)
_ZN34_INTERNAL_6085a854_4_k_cu_e452a0da6thrust24THRUST_300001_SM_1000_NS12placeholders2_1E:
	.zero		1
	.type		_ZN34_INTERNAL_6085a854_4_k_cu_e452a0da4cuda3std3__45__cpo5beginE,@object
	.size		_ZN34_INTERNAL_6085a854_4_k_cu_e452a0da4cuda3std3__45__cpo5beginE,(_ZN34_INTERNAL_6085a854_4_k_cu_e452a0da4cuda3std6ranges3__45__cpo5beginE - _ZN34_INTERNAL_6085a854_4_k_cu_e452a0da4cuda3std3__45__cpo5beginE)
_ZN34_INTERNAL_6085a854_4_k_cu_e452a0da4cuda3std3__45__cpo5beginE:
	.zero		1
	.type		_ZN34_INTERNAL_6085a854_4_k_cu_e452a0da4cuda3std6ranges3__45__cpo5beginE,@object
	.size		_ZN34_INTERNAL_6085a854_4_k_cu_e452a0da4cuda3std6ranges3__45__cpo5beginE,(_ZN34_INTERNAL_6085a854_4_k_cu_e452a0da6thrust24THRUST_300001_SM_1000_NS12placeholders2_5E - _ZN34_INTERNAL_6085a854_4_k_cu_e452a0da4cuda3std6ranges3__45__cpo5beginE)
_ZN34_INTERNAL_6085a854_4_k_cu_e452a0da4cuda3std6ranges3__45__cpo5beginE:
	.zero		1
	.type		_ZN34_INTERNAL_6085a854_4_k_cu_e452a0da6thrust24THRUST_300001_SM_1000_NS12placeholders2_5E,@object
	.size		_ZN34_INTERNAL_6085a854_4_k_cu_e452a0da6thrust24THRUST_300001_SM_1000_NS12placeholders2_5E,(_ZN34_INTERNAL_6085a854_4_k_cu_e452a0da4cuda3std3__45__cpo6rbeginE - _ZN34_INTERNAL_6085a854_4_k_cu_e452a0da6thrust24THRUST_300001_SM_1000_NS12placeholders2_5E)
_ZN34_INTERNAL_6085a854_4_k_cu_e452a0da6thrust24THRUST_300001_SM_1000_NS12placeholders2_5E:
	.zero		1
	.type		_ZN34_INTERNAL_6085a854_4_k_cu_e452a0da4cuda3std3__45__cpo6rbeginE,@object
	.size		_ZN34_INTERNAL_6085a854_4_k_cu_e452a0da4cuda3std3__45__cpo6rbeginE,(_ZN34_INTERNAL_6085a854_4_k_cu_e452a0da4cuda3std6ranges3__45__cpo7advanceE - _ZN34_INTERNAL_6085a854_4_k_cu_e452a0da4cuda3std3__45__cpo6rbeginE)
_ZN34_INTERNAL_6085a854_4_k_cu_e452a0da4cuda3std3__45__cpo6rbeginE:
	.zero		1
	.type		_ZN34_INTERNAL_6085a854_4_k_cu_e452a0da4cuda3std6ranges3__45__cpo7advanceE,@object
	.size		_ZN34_INTERNAL_6085a854_4_k_cu_e452a0da4cuda3std6ranges3__45__cpo7advanceE,(_ZN34_INTERNAL_6085a854_4_k_cu_e452a0da4cuda3std3__47nulloptE - _ZN34_INTERNAL_6085a854_4_k_cu_e452a0da4cuda3std6ranges3__45__cpo7advanceE)
_ZN34_INTERNAL_6085a854_4_k_cu_e452a0da4cuda3std6ranges3__45__cpo7advanceE:
	.zero		1
	.type		_ZN34_INTERNAL_6085a854_4_k_cu_e452a0da4cuda3std3__47nulloptE,@object
	.size		_ZN34_INTERNAL_6085a854_4_k_cu_e452a0da4cuda3std3__47nulloptE,(_ZN34_INTERNAL_6085a854_4_k_cu_e452a0da4cuda3std6ranges3__45__cpo8distanceE - _ZN34_INTERNAL_6085a854_4_k_cu_e452a0da4cuda3std3__47nulloptE)
_ZN34_INTERNAL_6085a854_4_k_cu_e452a0da4cuda3std3__47nulloptE:
	.zero		1
	.type		_ZN34_INTERNAL_6085a854_4_k_cu_e452a0da4cuda3std6ranges3__45__cpo8distanceE,@object
	.size		_ZN34_INTERNAL_6085a854_4_k_cu_e452a0da4cuda3std6ranges3__45__cpo8distanceE,(_ZN34_INTERNAL_6085a854_4_k_cu_e452a0da6thrust24THRUST_300001_SM_1000_NS12placeholders3_10E - _ZN34_INTERNAL_6085a854_4_k_cu_e452a0da4cuda3std6ranges3__45__cpo8distanceE)
_ZN34_INTERNAL_6085a854_4_k_cu_e452a0da4cuda3std6ranges3__45__cpo8distanceE:
	.zero		1
	.type		_ZN34_INTERNAL_6085a854_4_k_cu_e452a0da6thrust24THRUST_300001_SM_1000_NS12placeholders3_10E,@object
	.size		_ZN34_INTERNAL_6085a854_4_k_cu_e452a0da6thrust24THRUST_300001_SM_1000_NS12placeholders3_10E,(_ZN34_INTERNAL_6085a854_4_k_cu_e452a0da4cuda3std3__419piecewise_constructE - _ZN34_INTERNAL_6085a854_4_k_cu_e452a0da6thrust24THRUST_300001_SM_1000_NS12placeholders3_10E)
_ZN34_INTERNAL_6085a854_4_k_cu_e452a0da6thrust24THRUST_300001_SM_1000_NS12placeholders3_10E:
	.zero		1
	.type		_ZN34_INTERNAL_6085a854_4_k_cu_e452a0da4cuda3std3__419piecewise_constructE,@object
	.size		_ZN34_INTERNAL_6085a854_4_k_cu_e452a0da4cuda3std3__419piecewise_constructE,(_ZN34_INTERNAL_6085a854_4_k_cu_e452a0da4cuda3std6ranges3__45__cpo5cdataE - _ZN34_INTERNAL_6085a854_4_k_cu_e452a0da4cuda3std3__419piecewise_constructE)
_ZN34_INTERNAL_6085a854_4_k_cu_e452a0da4cuda3std3__419piecewise_constructE:
	.zero		1
	.type		_ZN34_INTERNAL_6085a854_4_k_cu_e452a0da4cuda3std6ranges3__45__cpo5cdataE,@object
	.size		_ZN34_INTERNAL_6085a854_4_k_cu_e452a0da4cuda3std6ranges3__45__cpo5cdataE,(_ZN34_INTERNAL_6085a854_4_k_cu_e452a0da6thrust24THRUST_300001_SM_1000_NS12placeholders2_2E - _ZN34_INTERNAL_6085a854_4_k_cu_e452a0da4cuda3std6ranges3__45__cpo5cdataE)
_ZN34_INTERNAL_6085a854_4_k_cu_e452a0da4cuda3std6ranges3__45__cpo5cdataE:
	.zero		1
	.type		_ZN34_INTERNAL_6085a854_4_k_cu_e452a0da6thrust24THRUST_300001_SM_1000_NS12placeholders2_2E,@object
	.size		_ZN34_INTERNAL_6085a854_4_k_cu_e452a0da6thrust24THRUST_300001_SM_1000_NS12placeholders2_2E,(_ZN34_INTERNAL_6085a854_4_k_cu_e452a0da4cuda3std3__45__cpo3endE - _ZN34_INTERNAL_6085a854_4_k_cu_e452a0da6thrust24THRUST_300001_SM_1000_NS12placeholders2_2E)
_ZN34_INTERNAL_6085a854_4_k_cu_e452a0da6thrust24THRUST_300001_SM_1000_NS12placeholders2_2E:
	.zero		1
	.type		_ZN34_INTERNAL_6085a854_4_k_cu_e452a0da4cuda3std3__45__cpo3endE,@object
	.size		_ZN34_INTERNAL_6085a854_4_k_cu_e452a0da4cuda3std3__45__cpo3endE,(_ZN34_INTERNAL_6085a854_4_k_cu_e452a0da4cuda3std6ranges3__45__cpo3endE - _ZN34_INTERNAL_6085a854_4_k_cu_e452a0da4cuda3std3__45__cpo3endE)
_ZN34_INTERNAL_6085a854_4_k_cu_e452a0da4cuda3std3__45__cpo3endE:
	.zero		1
	.type		_ZN34_INTERNAL_6085a854_4_k_cu_e452a0da4cuda3std6ranges3__45__cpo3endE,@object
	.size		_ZN34_INTERNAL_6085a854_4_k_cu_e452a0da4cuda3std6ranges3__45__cpo3endE,(_ZN34_INTERNAL_6085a854_4_k_cu_e452a0da6thrust24THRUST_300001_SM_1000_NS12placeholders2_6E - _ZN34_INTERNAL_6085a854_4_k_cu_e452a0da4cuda3std6ranges3__45__cpo3endE)
_ZN34_INTERNAL_6085a854_4_k_cu_e452a0da4cuda3std6ranges3__45__cpo3endE:
	.zero		1
	.type		_ZN34_INTERNAL_6085a854_4_k_cu_e452a0da6thrust24THRUST_300001_SM_1000_NS12placeholders2_6E,@object
	.size		_ZN34_INTERNAL_6085a854_4_k_cu_e452a0da6thrust24THRUST_300001_SM_1000_NS12placeholders2_6E,(_ZN34_INTERNAL_6085a854_4_k_cu_e452a0da4cuda3std3__45__cpo4rendE - _ZN34_INTERNAL_6085a854_4_k_cu_e452a0da6thrust24THRUST_300001_SM_1000_NS12placeholders2_6E)
_ZN34_INTERNAL_6085a854_4_k_cu_e452a0da6thrust24THRUST_300001_SM_1000_NS12placeholders2_6E:
	.zero		1
	.type		_ZN34_INTERNAL_6085a854_4_k_cu_e452a0da4cuda3std3__45__cpo4rendE,@object
	.size		_ZN34_INTERNAL_6085a854_4_k_cu_e452a0da4cuda3std3__45__cpo4rendE,(_ZN34_INTERNAL_6085a854_4_k_cu_e452a0da4cuda3std6ranges3__45__cpo9iter_swapE - _ZN34_INTERNAL_6085a854_4_k_cu_e452a0da4cuda3std3__45__cpo4rendE)
_ZN34_INTERNAL_6085a854_4_k_cu_e452a0da4cuda3std3__45__cpo4rendE:
	.zero		1
	.type		_ZN34_INTERNAL_6085a854_4_k_cu_e452a0da4cuda3std6ranges3__45__cpo9iter_swapE,@object
	.size		_ZN34_INTERNAL_6085a854_4_k_cu_e452a0da4cuda3std6ranges3__45__cpo9iter_swapE,(_ZN34_INTERNAL_6085a854_4_k_cu_e452a0da4cuda3std3__48unexpectE - _ZN34_INTERNAL_6085a854_4_k_cu_e452a0da4cuda3std6ranges3__45__cpo9iter_swapE)
_ZN34_INTERNAL_6085a854_4_k_cu_e452a0da4cuda3std6ranges3__45__cpo9iter_swapE:
	.zero		1
	.type		_ZN34_INTERNAL_6085a854_4_k_cu_e452a0da4cuda3std3__48unexpectE,@object
	.size		_ZN34_INTERNAL_6085a854_4_k_cu_e452a0da4cuda3std3__48unexpectE,(_ZN34_INTERNAL_6085a854_4_k_cu_e452a0da6thrust24THRUST_300001_SM_1000_NS8cuda_cub3parE - _ZN34_INTERNAL_6085a854_4_k_cu_e452a0da4cuda3std3__48unexpectE)
_ZN34_INTERNAL_6085a854_4_k_cu_e452a0da4cuda3std3__48unexpectE:
	.zero		1
	.type		_ZN34_INTERNAL_6085a854_4_k_cu_e452a0da6thrust24THRUST_300001_SM_1000_NS8cuda_cub3parE,@object
	.size		_ZN34_INTERNAL_6085a854_4_k_cu_e452a0da6thrust24THRUST_300001_SM_1000_NS8cuda_cub3parE,(_ZN34_INTERNAL_6085a854_4_k_cu_e452a0da6thrust24THRUST_300001_SM_1000_NS12placeholders2_4E - _ZN34_INTERNAL_6085a854_4_k_cu_e452a0da6thrust24THRUST_300001_SM_1000_NS8cuda_cub3parE)
_ZN34_INTERNAL_6085a854_4_k_cu_e452a0da6thrust24THRUST_300001_SM_1000_NS8cuda_cub3parE:
	.zero		1
	.type		_ZN34_INTERNAL_6085a854_4_k_cu_e452a0da6thrust24THRUST_300001_SM_1000_NS12placeholders2_4E,@object
	.size		_ZN34_INTERNAL_6085a854_4_k_cu_e452a0da6thrust24THRUST_300001_SM_1000_NS12placeholders2_4E,(_ZN34_INTERNAL_6085a854_4_k_cu_e452a0da4cuda3std3__45__cpo4cendE - _ZN34_INTERNAL_6085a854_4_k_cu_e452a0da6thrust24THRUST_300001_SM_1000_NS12placeholders2_4E)
_ZN34_INTERNAL_6085a854_4_k_cu_e452a0da6thrust24THRUST_300001_SM_1000_NS12placeholders2_4E:
	.zero		1
	.type		_ZN34_INTERNAL_6085a854_4_k_cu_e452a0da4cuda3std3__45__cpo4cendE,@object
	.size		_ZN34_INTERNAL_6085a854_4_k_cu_e452a0da4cuda3std3__45__cpo4cendE,(_ZN34_INTERNAL_6085a854_4_k_cu_e452a0da4cuda3std6ranges3__45__cpo4cendE - _ZN34_INTERNAL_6085a854_4_k_cu_e452a0da4cuda3std3__45__cpo4cendE)
_ZN34_INTERNAL_6085a854_4_k_cu_e452a0da4cuda3std3__45__cpo4cendE:
	.zero		1
	.type		_ZN34_INTERNAL_6085a854_4_k_cu_e452a0da4cuda3std6ranges3__45__cpo4cendE,@object
	.size		_ZN34_INTERNAL_6085a854_4_k_cu_e452a0da4cuda3std6ranges3__45__cpo4cendE,(_ZN34_INTERNAL_6085a854_4_k_cu_e452a0da4cuda3std3__420unreachable_sentinelE - _ZN34_INTERNAL_6085a854_4_k_cu_e452a0da4cuda3std6ranges3__45__cpo4cendE)
_ZN34_INTERNAL_6085a854_4_k_cu_e452a0da4cuda3std6ranges3__45__cpo4cendE:
	.zero		1
	.type		_ZN34_INTERNAL_6085a854_4_k_cu_e452a0da4cuda3std3__420unreachable_sentinelE,@object
	.size		_ZN34_INTERNAL_6085a854_4_k_cu_e452a0da4cuda3std3__420unreachable_sentinelE,(_ZN34_INTERNAL_6085a854_4_k_cu_e452a0da4cuda3std6ranges3__45__cpo5ssizeE - _ZN34_INTERNAL_6085a854_4_k_cu_e452a0da4cuda3std3__420unreachable_sentinelE)
_ZN34_INTERNAL_6085a854_4_k_cu_e452a0da4cuda3std3__420unreachable_sentinelE:
	.zero		1
	.type		_ZN34_INTERNAL_6085a854_4_k_cu_e452a0da4cuda3std6ranges3__45__cpo5ssizeE,@object
	.size		_ZN34_INTERNAL_6085a854_4_k_cu_e452a0da4cuda3std6ranges3__45__cpo5ssizeE,(_ZN34_INTERNAL_6085a854_4_k_cu_e452a0da6thrust24THRUST_300001_SM_1000_NS12placeholders2_8E - _ZN34_INTERNAL_6085a854_4_k_cu_e452a0da4cuda3std6ranges3__45__cpo5ssizeE)
_ZN34_INTERNAL_6085a854_4_k_cu_e452a0da4cuda3std6ranges3__45__cpo5ssizeE:
	.zero		1
	.type		_ZN34_INTERNAL_6085a854_4_k_cu_e452a0da6thrust24THRUST_300001_SM_1000_NS12placeholders2_8E,@object
	.size		_ZN34_INTERNAL_6085a854_4_k_cu_e452a0da6thrust24THRUST_300001_SM_1000_NS12placeholders2_8E,(_ZN34_INTERNAL_6085a854_4_k_cu_e452a0da4cuda3std3__45__cpo5crendE - _ZN34_INTERNAL_6085a854_4_k_cu_e452a0da6thrust24THRUST_300001_SM_1000_NS12placeholders2_8E)
_ZN34_INTERNAL_6085a854_4_k_cu_e452a0da6thrust24THRUST_300001_SM_1000_NS12placeholders2_8E:
	.zero		1
	.type		_ZN34_INTERNAL_6085a854_4_k_cu_e452a0da4cuda3std3__45__cpo5crendE,@object
	.size		_ZN34_INTERNAL_6085a854_4_k_cu_e452a0da4cuda3std3__45__cpo5crendE,(_ZN34_INTERNAL_6085a854_4_k_cu_e452a0da4cuda3std6ranges3__45__cpo4prevE - _ZN34_INTERNAL_6085a854_4_k_cu_e452a0da4cuda3std3__45__cpo5crendE)
_ZN34_INTERNAL_6085a854_4_k_cu_e452a0da4cuda3std3__45__cpo5crendE:
	.zero		1
	.type		_ZN34_INTERNAL_6085a854_4_k_cu_e452a0da4cuda3std6ranges3__45__cpo4prevE,@object
	.size		_ZN34_INTERNAL_6085a854_4_k_cu_e452a0da4cuda3std6ranges3__45__cpo4prevE,(_ZN34_INTERNAL_6085a854_4_k_cu_e452a0da4cuda3std6ranges3__45__cpo9iter_moveE - _ZN34_INTERNAL_6085a854_4_k_cu_e452a0da4cuda3std6ranges3__45__cpo4prevE)
_ZN34_INTERNAL_6085a854_4_k_cu_e452a0da4cuda3std6ranges3__45__cpo4prevE:
	.zero		1
	.type		_ZN34_INTERNAL_6085a854_4_k_cu_e452a0da4cuda3std6ranges3__45__cpo9iter_moveE,@object
	.size		_ZN34_INTERNAL_6085a854_4_k_cu_e452a0da4cuda3std6ranges3__45__cpo9iter_moveE,(_ZN34_INTERNAL_6085a854_4_k_cu_e452a0da6thrust24THRUST_300001_SM_1000_NS6system6detail10sequential3seqE - _ZN34_INTERNAL_6085a854_4_k_cu_e452a0da4cuda3std6ranges3__45__cpo9iter_moveE)
_ZN34_INTERNAL_6085a854_4_k_cu_e452a0da4cuda3std6ranges3__45__cpo9iter_moveE:
	.zero		1
	.type		_ZN34_INTERNAL_6085a854_4_k_cu_e452a0da6thrust24THRUST_300001_SM_1000_NS6system6detail10sequential3seqE,@object
	.size		_ZN34_INTERNAL_6085a854_4_k_cu_e452a0da6thrust24THRUST_300001_SM_1000_NS6system6detail10sequential3seqE,(.L_31 - _ZN34_INTERNAL_6085a854_4_k_cu_e452a0da6thrust24THRUST_300001_SM_1000_NS6system6detail10sequential3seqE)
_ZN34_INTERNAL_6085a854_4_k_cu_e452a0da6thrust24THRUST_300001_SM_1000_NS6system6detail10sequential3seqE:
	.zero		1
.L_31:


//--------------------- .nv.shared._ZN3cub18CUB_300001_SM_10006detail6reduce18DeviceReduceKernelINS2_10policy_hubIPfy9sum_deltaE10Policy1000EN6thrust24THRUST_300001_SM_1000_NS6detail15normal_iteratorINSA_10device_ptrIS5_EEEEyS6_S5_N4cuda3std3__410__identityEEEvT0_PT3_T1_NS0_13GridEvenShareISN_EET2_T4_ --------------------------
	.section	.nv.shared._ZN3cub18CUB_300001_SM_10006detail6reduce18DeviceReduceKernelINS2_10policy_hubIPfy9sum_deltaE10Policy1000EN6thrust24THRUST_300001_SM_1000_NS6detail15normal_iteratorINSA_10device_ptrIS5_EEEEyS6_S5_N4cuda3std3__410__identityEEEvT0_PT3_T1_NS0_13GridEvenShareISN_EET2_T4_,"aw",@nobits
	.sectionflags	@""
	.align	8
.nv.shared._ZN3cub18CUB_300001_SM_10006detail6reduce18DeviceReduceKernelINS2_10policy_hubIPfy9sum_deltaE10Policy1000EN6thrust24THRUST_300001_SM_1000_NS6detail15normal_iteratorINSA_10device_ptrIS5_EEEEyS6_S5_N4cuda3std3__410__identityEEEvT0_PT3_T1_NS0_13GridEvenShareISN_EET2_T4_:
	.zero		1104


//--------------------- .nv.shared._ZN3cub18CUB_300001_SM_10006detail6reduce28DeviceReduceSingleTileKernelINS2_10policy_hubIPfy9sum_deltaE10Policy1000EN6thrust24THRUST_300001_SM_1000_NS6detail15normal_iteratorINSA_10device_ptrIS5_EEEEPS5_yS6_S5_S5_N4cuda3std3__410__identityEEEvT0_T1_T2_T3_T4_T6_ --------------------------
	.section	.nv.shared._ZN3cub18CUB_300001_SM_10006detail6reduce28DeviceReduceSingleTileKernelINS2_10policy_hubIPfy9sum_deltaE10Policy1000EN6thrust24THRUST_300001_SM_1000_NS6detail15normal_iteratorINSA_10device_ptrIS5_EEEEPS5_yS6_S5_S5_N4cuda3std3__410__identityEEEvT0_T1_T2_T3_T4_T6_,"aw",@nobits
	.sectionflags	@""
	.align	8
.nv.shared._ZN3cub18CUB_300001_SM_10006detail6reduce28DeviceReduceSingleTileKernelINS2_10policy_hubIPfy9sum_deltaE10Policy1000EN6thrust24THRUST_300001_SM_1000_NS6detail15normal_iteratorINSA_10device_ptrIS5_EEEEPS5_yS6_S5_S5_N4cuda3std3__410__identityEEEvT0_T1_T2_T3_T4_T6_:
	.zero		1104


//--------------------- .nv.shared._ZN3cub18CUB_300001_SM_10006detail6reduce28DeviceReduceSingleTileKernelINS2_10policy_hubIPfj9sum_deltaE10Policy1000EPS5_S9_iS6_S5_S5_N4cuda3std3__410__identityEEEvT0_T1_T2_T3_T4_T6_ --------------------------
	.section	.nv.shared._ZN3cub18CUB_300001_SM_10006detail6reduce28DeviceReduceSingleTileKernelINS2_10policy_hubIPfj9sum_deltaE10Policy1000EPS5_S9_iS6_S5_S5_N4cuda3std3__410__identityEEEvT0_T1_T2_T3_T4_T6_,"aw",@nobits
	.sectionflags	@""
	.align	8
.nv.shared._ZN3cub18CUB_300001_SM_10006detail6reduce28DeviceReduceSingleTileKernelINS2_10policy_hubIPfj9sum_deltaE10Policy1000EPS5_S9_iS6_S5_S5_N4cuda3std3__410__identityEEEvT0_T1_T2_T3_T4_T6_:
	.zero		1104


//--------------------- .nv.shared._ZN3cub18CUB_300001_SM_10006detail6reduce18DeviceReduceKernelINS2_10policy_hubIPfj9sum_deltaE10Policy1000EN6thrust24THRUST_300001_SM_1000_NS6detail15normal_iteratorINSA_10device_ptrIS5_EEEEjS6_S5_N4cuda3std3__410__identityEEEvT0_PT3_T1_NS0_13GridEvenShareISN_EET2_T4_ --------------------------
	.section	.nv.shared._ZN3cub18CUB_300001_SM_10006detail6reduce18DeviceReduceKernelINS2_10policy_hubIPfj9sum_deltaE10Policy1000EN6thrust24THRUST_300001_SM_1000_NS6detail15normal_iteratorINSA_10device_ptrIS5_EEEEjS6_S5_N4cuda3std3__410__identityEEEvT0_PT3_T1_NS0_13GridEvenShareISN_EET2_T4_,"aw",@nobits
	.sectionflags	@""
	.align	8
.nv.shared._ZN3cub18CUB_300001_SM_10006detail6reduce18DeviceReduceKernelINS2_10policy_hubIPfj9sum_deltaE10Policy1000EN6thrust24THRUST_300001_SM_1000_NS6detail15normal_iteratorINSA_10device_ptrIS5_EEEEjS6_S5_N4cuda3std3__410__identityEEEvT0_PT3_T1_NS0_13GridEvenShareISN_EET2_T4_:
	.zero		1104


//--------------------- .nv.shared._ZN3cub18CUB_300001_SM_10006detail6reduce28DeviceReduceSingleTileKernelINS2_10policy_hubIPfj9sum_deltaE10Policy1000EN6thrust24THRUST_300001_SM_1000_NS6detail15normal_iteratorINSA_10device_ptrIS5_EEEEPS5_jS6_S5_S5_N4cuda3std3__410__identityEEEvT0_T1_T2_T3_T4_T6_ --------------------------
	.section	.nv.shared._ZN3cub18CUB_300001_SM_10006detail6reduce28DeviceReduceSingleTileKernelINS2_10policy_hubIPfj9sum_deltaE10Policy1000EN6thrust24THRUST_300001_SM_1000_NS6detail15normal_iteratorINSA_10device_ptrIS5_EEEEPS5_jS6_S5_S5_N4cuda3std3__410__identityEEEvT0_T1_T2_T3_T4_T6_,"aw",@nobits
	.sectionflags	@""
	.align	8
.nv.shared._ZN3cub18CUB_300001_SM_10006detail6reduce28DeviceReduceSingleTileKernelINS2_10policy_hubIPfj9sum_deltaE10Policy1000EN6thrust24THRUST_300001_SM_1000_NS6detail15normal_iteratorINSA_10device_ptrIS5_EEEEPS5_jS6_S5_S5_N4cuda3std3__410__identityEEEvT0_T1_T2_T3_T4_T6_:
	.zero		1104


//--------------------- .nv.constant0._ZN3cub18CUB_300001_SM_10006detail6reduce28DeviceReduceSingleTileKernelINS2_10policy_hubIPfy9sum_deltaE10Policy1000EPS5_S9_iS6_S5_S5_N4cuda3std3__410__identityEEEvT0_T1_T2_T3_T4_T6_ --------------------------
	.section	.nv.constant0._ZN3cub18CUB_300001_SM_10006detail6reduce28DeviceReduceSingleTileKernelINS2_10policy_hubIPfy9sum_deltaE10Policy1000EPS5_S9_iS6_S5_S5_N4cuda3std3__410__identityEEEvT0_T1_T2_T3_T4_T6_,"a",@progbits
	.sectionflags	@""
	.align	4
.nv.constant0._ZN3cub18CUB_300001_SM_10006detail6reduce28DeviceReduceSingleTileKernelINS2_10policy_hubIPfy9sum_deltaE10Policy1000EPS5_S9_iS6_S5_S5_N4cuda3std3__410__identityEEEvT0_T1_T2_T3_T4_T6_:
	.zero		929


//--------------------- .nv.constant0._ZN3cub18CUB_300001_SM_10006detail6reduce18DeviceReduceKernelINS2_10policy_hubIPfy9sum_deltaE10Policy1000EN6thrust24THRUST_300001_SM_1000_NS6detail15normal_iteratorINSA_10device_ptrIS5_EEEEyS6_S5_N4cuda3std3__410__identityEEEvT0_PT3_T1_NS0_13GridEvenShareISN_EET2_T4_ --------------------------
	.section	.nv.constant0._ZN3cub18CUB_300001_SM_10006detail6reduce18DeviceReduceKernelINS2_10policy_hubIPfy9sum_deltaE10Policy1000EN6thrust24THRUST_300001_SM_1000_NS6detail15normal_iteratorINSA_10device_ptrIS5_EEEEyS6_S5_N4cuda3std3__410__identityEEEvT0_PT3_T1_NS0_13GridEvenShareISN_EET2_T4_,"a",@progbits
	.sectionflags	@""
	.align	4
.nv.constant0._ZN3cub18CUB_300001_SM_10006detail6reduce18DeviceReduceKernelINS2_10policy_hubIPfy9sum_deltaE10Policy1000EN6thrust24THRUST_300001_SM_1000_NS6detail15normal_iteratorINSA_10device_ptrIS5_EEEEyS6_S5_N4cuda3std3__410__identityEEEvT0_PT3_T1_NS0_13GridEvenShareISN_EET2_T4_:
	.zero		994


//--------------------- .nv.constant0._ZN3cub18CUB_300001_SM_10006detail6reduce28DeviceReduceSingleTileKernelINS2_10policy_hubIPfy9sum_deltaE10Policy1000EN6thrust24THRUST_300001_SM_1000_NS6detail15normal_iteratorINSA_10device_ptrIS5_EEEEPS5_yS6_S5_S5_N4cuda3std3__410__identityEEEvT0_T1_T2_T3_T4_T6_ --------------------------
	.section	.nv.constant0._ZN3cub18CUB_300001_SM_10006detail6reduce28DeviceReduceSingleTileKernelINS2_10policy_hubIPfy9sum_deltaE10Policy1000EN6thrust24THRUST_300001_SM_1000_NS6detail15normal_iteratorINSA_10device_ptrIS5_EEEEPS5_yS6_S5_S5_N4cuda3std3__410__identityEEEvT0_T1_T2_T3_T4_T6_,"a",@progbits
	.sectionflags	@""
	.align	4
.nv.constant0._ZN3cub18CUB_300001_SM_10006detail6reduce28DeviceReduceSingleTileKernelINS2_10policy_hubIPfy9sum_deltaE10Policy1000EN6thrust24THRUST_300001_SM_1000_NS6detail15normal_iteratorINSA_10device_ptrIS5_EEEEPS5_yS6_S5_S5_N4cuda3std3__410__identityEEEvT0_T1_T2_T3_T4_T6_:
	.zero		937


//--------------------- .nv.constant0._ZN3cub18CUB_300001_SM_10006detail6reduce28DeviceReduceSingleTileKernelINS2_10policy_hubIPfj9sum_deltaE10Policy1000EPS5_S9_iS6_S5_S5_N4cuda3std3__410__identityEEEvT0_T1_T2_T3_T4_T6_ --------------------------
	.section	.nv.constant0._ZN3cub18CUB_300001_SM_10006detail6reduce28DeviceReduceSingleTileKernelINS2_10policy_hubIPfj9sum_deltaE10Policy1000EPS5_S9_iS6_S5_S5_N4cuda3std3__410__identityEEEvT0_T1_T2_T3_T4_T6_,"a",@progbits
	.sectionflags	@""
	.align	4
.nv.constant0._ZN3cub18CUB_300001_SM_10006detail6reduce28DeviceReduceSingleTileKernelINS2_10policy_hubIPfj9sum_deltaE10Policy1000EPS5_S9_iS6_S5_S5_N4cuda3std3__410__identityEEEvT0_T1_T2_T3_T4_T6_:
	.zero		929


//--------------------- .nv.constant0._ZN3cub18CUB_300001_SM_10006detail6reduce18DeviceReduceKernelINS2_10policy_hubIPfj9sum_deltaE10Policy1000EN6thrust24THRUST_300001_SM_1000_NS6detail15normal_iteratorINSA_10device_ptrIS5_EEEEjS6_S5_N4cuda3std3__410__identityEEEvT0_PT3_T1_NS0_13GridEvenShareISN_EET2_T4_ --------------------------
	.section	.nv.constant0._ZN3cub18CUB_300001_SM_10006detail6reduce18DeviceReduceKernelINS2_10policy_hubIPfj9sum_deltaE10Policy1000EN6thrust24THRUST_300001_SM_1000_NS6detail15normal_iteratorINSA_10device_ptrIS5_EEEEjS6_S5_N4cuda3std3__410__identityEEEvT0_PT3_T1_NS0_13GridEvenShareISN_EET2_T4_,"a",@progbits
	.sectionflags	@""
	.align	4
.nv.constant0._ZN3cub18CUB_300001_SM_10006detail6reduce18DeviceReduceKernelINS2_10policy_hubIPfj9sum_deltaE10Policy1000EN6thrust24THRUST_300001_SM_1000_NS6detail15normal_iteratorINSA_10device_ptrIS5_EEEEjS6_S5_N4cuda3std3__410__identityEEEvT0_PT3_T1_NS0_13GridEvenShareISN_EET2_T4_:
	.zero		958


//--------------------- .nv.constant0._ZN3cub18CUB_300001_SM_10006detail6reduce28DeviceReduceSingleTileKernelINS2_10policy_hubIPfj9sum_deltaE10Policy1000EN6thrust24THRUST_300001_SM_1000_NS6detail15normal_iteratorINSA_10device_ptrIS5_EEEEPS5_jS6_S5_S5_N4cuda3std3__410__identityEEEvT0_T1_T2_T3_T4_T6_ --------------------------
	.section	.nv.constant0._ZN3cub18CUB_300001_SM_10006detail6reduce28DeviceReduceSingleTileKernelINS2_10policy_hubIPfj9sum_deltaE10Policy1000EN6thrust24THRUST_300001_SM_1000_NS6detail15normal_iteratorINSA_10device_ptrIS5_EEEEPS5_jS6_S5_S5_N4cuda3std3__410__identityEEEvT0_T1_T2_T3_T4_T6_,"a",@progbits
	.sectionflags	@""
	.align	4
.nv.constant0._ZN3cub18CUB_300001_SM_10006detail6reduce28DeviceReduceSingleTileKernelINS2_10policy_hubIPfj9sum_deltaE10Policy1000EN6thrust24THRUST_300001_SM_1000_NS6detail15normal_iteratorINSA_10device_ptrIS5_EEEEPS5_jS6_S5_S5_N4cuda3std3__410__identityEEEvT0_T1_T2_T3_T4_T6_:
	.zero		929


//--------------------- .nv.constant0._ZN3cub18CUB_300001_SM_10006detail9transform16transform_kernelINS2_10policy_hubILb1EN4cuda3std3__45tupleIJN6thrust24THRUST_300001_SM_1000_NS6detail15normal_iteratorINSA_10device_ptrIiEEEENSC_INSD_IPfEEEEEEEE10policy1000El15offset_pointersSI_JPiPSG_EEEvT0_iT1_T2_DpNS2_10kernel_argIT3_EE --------------------------
	.section	.nv.constant0._ZN3cub18CUB_300001_SM_10006detail9transform16transform_kernelINS2_10policy_hubILb1EN4cuda3std3__45tupleIJN6thrust24THRUST_300001_SM_1000_NS6detail15normal_iteratorINSA_10device_ptrIiEEEENSC_INSD_IPfEEEEEEEE10policy1000El15offset_pointersSI_JPiPSG_EEEvT0_iT1_T2_DpNS2_10kernel_argIT3_EE,"a",@progbits
	.sectionflags	@""
	.align	4
.nv.constant0._ZN3cub18CUB_300001_SM_10006detail9transform16transform_kernelINS2_10policy_hubILb1EN4cuda3std3__45tupleIJN6thrust24THRUST_300001_SM_1000_NS6detail15normal_iteratorINSA_10device_ptrIiEEEENSC_INSD_IPfEEEEEEEE10policy1000El15offset_pointersSI_JPiPSG_EEEvT0_iT1_T2_DpNS2_10kernel_argIT3_EE:
	.zero		952


//--------------------- .nv.constant0._ZN3cub18CUB_300001_SM_10006detail9transform16transform_kernelINS2_10policy_hubILb1EN4cuda3std3__45tupleIJN6thrust24THRUST_300001_SM_1000_NS6detail15normal_iteratorINSA_10device_ptrIiEEEENSC_INSD_IPfEEEEEEEE10policy1000Ei15offset_pointersSI_JPiPSG_EEEvT0_iT1_T2_DpNS2_10kernel_argIT3_EE --------------------------
	.section	.nv.constant0._ZN3cub18CUB_300001_SM_10006detail9transform16transform_kernelINS2_10policy_hubILb1EN4cuda3std3__45tupleIJN6thrust24THRUST_300001_SM_1000_NS6detail15normal_iteratorINSA_10device_ptrIiEEEENSC_INSD_IPfEEEEEEEE10policy1000Ei15offset_pointersSI_JPiPSG_EEEvT0_iT1_T2_DpNS2_10kernel_argIT3_EE,"a",@progbits
	.sectionflags	@""
	.align	4
.nv.constant0._ZN3cub18CUB_300001_SM_10006detail9transform16transform_kernelINS2_10policy_hubILb1EN4cuda3std3__45tupleIJN6thrust24THRUST_300001_SM_1000_NS6detail15normal_iteratorINSA_10device_ptrIiEEEENSC_INSD_IPfEEEEEEEE10policy1000Ei15offset_pointersSI_JPiPSG_EEEvT0_iT1_T2_DpNS2_10kernel_argIT3_EE:
	.zero		952


//--------------------- .nv.constant0._ZN3cub18CUB_300001_SM_10006detail8for_each13static_kernelINS2_12policy_hub_t12policy_500_tElN6thrust24THRUST_300001_SM_1000_NS8cuda_cub20__uninitialized_copy7functorINS7_6detail15normal_iteratorINS7_10device_ptrIPfEEEENS7_7pointerISE_NS8_3tagENS7_11use_defaultESJ_EEEEEEvT0_T1_ --------------------------
	.section	.nv.constant0._ZN3cub18CUB_300001_SM_10006detail8for_each13static_kernelINS2_12policy_hub_t12policy_500_tElN6thrust24THRUST_300001_SM_1000_NS8cuda_cub20__uninitialized_copy7functorINS7_6detail15normal_iteratorINS7_10device_ptrIPfEEEENS7_7pointerISE_NS8_3tagENS7_11use_defaultESJ_EEEEEEvT0_T1_,"a",@progbits
	.sectionflags	@""
	.align	4
.nv.constant0._ZN3cub18CUB_300001_SM_10006detail8for_each13static_kernelINS2_12policy_hub_t12policy_500_tElN6thrust24THRUST_300001_SM_1000_NS8cuda_cub20__uninitialized_copy7functorINS7_6detail15normal_iteratorINS7_10device_ptrIPfEEEENS7_7pointerISE_NS8_3tagENS7_11use_defaultESJ_EEEEEEvT0_T1_:
	.zero		920


//--------------------- .nv.constant0._ZN3cub18CUB_300001_SM_10006detail8for_each13static_kernelINS2_12policy_hub_t12policy_500_tElN6thrust24THRUST_300001_SM_1000_NS8cuda_cub6__fill7functorINS7_6detail15normal_iteratorINS7_10device_ptrIPfEEEESE_EEEEvT0_T1_ --------------------------
	.section	.nv.constant0._ZN3cub18CUB_300001_SM_10006detail8for_each13static_kernelINS2_12policy_hub_t12policy_500_tElN6thrust24THRUST_300001_SM_1000_NS8cuda_cub6__fill7functorINS7_6detail15normal_iteratorINS7_10device_ptrIPfEEEESE_EEEEvT0_T1_,"a",@progbits
	.sectionflags	@""
	.align	4
.nv.constant0._ZN3cub18CUB_300001_SM_10006detail8for_each13static_kernelINS2_12policy_hub_t12policy_500_tElN6thrust24THRUST_300001_SM_1000_NS8cuda_cub6__fill7functorINS7_6detail15normal_iteratorINS7_10device_ptrIPfEEEESE_EEEEvT0_T1_:
	.zero		920


//--------------------- .nv.constant0._ZN3cub18CUB_300001_SM_10006detail8for_each13static_kernelINS2_12policy_hub_t12policy_500_tEmN6thrust24THRUST_300001_SM_1000_NS8cuda_cub20__uninitialized_fill7functorINS7_10device_ptrIPfEESC_EEEEvT0_T1_ --------------------------
	.section	.nv.constant0._ZN3cub18CUB_300001_SM_10006detail8for_each13static_kernelINS2_12policy_hub_t12policy_500_tEmN6thrust24THRUST_300001_SM_1000_NS8cuda_cub20__uninitialized_fill7functorINS7_10device_ptrIPfEESC_EEEEvT0_T1_,"a",@progbits
	.sectionflags	@""
	.align	4
.nv.constant0._ZN3cub18CUB_300001_SM_10006detail8for_each13static_kernelINS2_12policy_hub_t12policy_500_tEmN6thrust24THRUST_300001_SM_1000_NS8cuda_cub20__uninitialized_fill7functorINS7_10device_ptrIPfEESC_EEEEvT0_T1_:
	.zero		920


//--------------------- .nv.constant0._ZN3cub18CUB_300001_SM_10006detail8for_each13static_kernelINS2_12policy_hub_t12policy_500_tElN6thrust24THRUST_300001_SM_1000_NS8cuda_cub20__uninitialized_copy7functorINS7_6detail15normal_iteratorINS7_10device_ptrIiEEEENS7_7pointerIiNS8_3tagENS7_11use_defaultESI_EEEEEEvT0_T1_ --------------------------
	.section	.nv.constant0._ZN3cub18CUB_300001_SM_10006detail8for_each13static_kernelINS2_12policy_hub_t12policy_500_tElN6thrust24THRUST_300001_SM_1000_NS8cuda_cub20__uninitialized_copy7functorINS7_6detail15normal_iteratorINS7_10device_ptrIiEEEENS7_7pointerIiNS8_3tagENS7_11use_defaultESI_EEEEEEvT0_T1_,"a",@progbits
	.sectionflags	@""
	.align	4
.nv.constant0._ZN3cub18CUB_300001_SM_10006detail8for_each13static_kernelINS2_12policy_hub_t12policy_500_tElN6thrust24THRUST_300001_SM_1000_NS8cuda_cub20__uninitialized_copy7functorINS7_6detail15normal_iteratorINS7_10device_ptrIiEEEENS7_7pointerIiNS8_3tagENS7_11use_defaultESI_EEEEEEvT0_T1_:
	.zero		920


//--------------------- .nv.constant0._ZN3cub18CUB_300001_SM_10006detail8for_each13static_kernelINS2_12policy_hub_t12policy_500_tElN6thrust24THRUST_300001_SM_1000_NS8cuda_cub10__tabulate7functorINS7_6detail15normal_iteratorINS7_10device_ptrIiEEEENS7_6system6detail7generic6detail22compute_sequence_valueIivEElEEEEvT0_T1_ --------------------------
	.section	.nv.constant0._ZN3cub18CUB_300001_SM_10006detail8for_each13static_kernelINS2_12policy_hub_t12policy_500_tElN6thrust24THRUST_300001_SM_1000_NS8cuda_cub10__tabulate7functorINS7_6detail15normal_iteratorINS7_10device_ptrIiEEEENS7_6system6detail7generic6detail22compute_sequence_valueIivEElEEEEvT0_T1_,"a",@progbits
	.sectionflags	@""
	.align	4
.nv.constant0._ZN3cub18CUB_300001_SM_10006detail8for_each13static_kernelINS2_12policy_hub_t12policy_500_tElN6thrust24THRUST_300001_SM_1000_NS8cuda_cub10__tabulate7functorINS7_6detail15normal_iteratorINS7_10device_ptrIiEEEENS7_6system6detail7generic6detail22compute_sequence_valueIivEElEEEEvT0_T1_:
	.zero		920


//--------------------- .nv.constant0._ZN3cub18CUB_300001_SM_10006detail8for_each13static_kernelINS2_12policy_hub_t12policy_500_tEmN6thrust24THRUST_300001_SM_1000_NS8cuda_cub20__uninitialized_fill7functorINS7_10device_ptrIiEEiEEEEvT0_T1_ --------------------------
	.section	.nv.constant0._ZN3cub18CUB_300001_SM_10006detail8for_each13static_kernelINS2_12policy_hub_t12policy_500_tEmN6thrust24THRUST_300001_SM_1000_NS8cuda_cub20__uninitialized_fill7functorINS7_10device_ptrIiEEiEEEEvT0_T1_,"a",@progbits
	.sectionflags	@""
	.align	4
.nv.constant0._ZN3cub18CUB_300001_SM_10006detail8for_each13static_kernelINS2_12policy_hub_t12policy_500_tEmN6thrust24THRUST_300001_SM_1000_NS8cuda_cub20__uninitialized_fill7functorINS7_10device_ptrIiEEiEEEEvT0_T1_:
	.zero		920


//--------------------- .nv.constant0._ZN3cub18CUB_300001_SM_10006detail11EmptyKernelIvEEvv --------------------------
	.section	.nv.constant0._ZN3cub18CUB_300001_SM_10006detail11EmptyKernelIvEEvv,"a",@progbits
	.sectionflags	@""
	.align	4
.nv.constant0._ZN3cub18CUB_300001_SM_10006detail11EmptyKernelIvEEvv:
	.zero		896


//--------------------- .nv.constant0._Z6reducePfS_ --------------------------
	.section	.nv.constant0._Z6reducePfS_,"a",@progbits
	.sectionflags	@""
	.align	4
.nv.constant0._Z6reducePfS_:
	.zero		912


//--------------------- .nv.constant0._Z11copy_weightPfS_ --------------------------
	.section	.nv.constant0._Z11copy_weightPfS_,"a",@progbits
	.sectionflags	@""
	.align	4
.nv.constant0._Z11copy_weightPfS_:
	.zero		912


//--------------------- .nv.constant0._Z20calculate_differencePfS_S_S_S_S_ --------------------------
	.section	.nv.constant0._Z20calculate_differencePfS_S_S_S_S_,"a",@progbits
	.sectionflags	@""
	.align	4
.nv.constant0._Z20calculate_differencePfS_S_S_S_S_:
	.zero		944


//--------------------- SYMBOLS --------------------------

	.type		.nv.reservedSmem.offset0,@object
	.size		.nv.reservedSmem.offset0,0x4
	.type		.nv.reservedSmem.cap,@object
	.size		.nv.reservedSmem.cap,0x4
